	.target	sm_100a

	.elftype	@"ET_EXEC"


//--------------------- .note.nv.tkinfo           --------------------------
	.section	.note.nv.tkinfo,"",@"SHT_NOTE"
	.sectionflags	@"SHF_NOTE_NV_TKINFO"
	.tkinfo
        /*0018*/ 	.word	0x00000002
        /*0030*/ 	.string	""
        /*0030*/ 	.string	"ptxas"
        /*0030*/ 	.string	"Cuda compilation tools, release 13.0, V13.0.88"
        /*0030*/ 	.string	"Build cuda_13.0.r13.0/compiler.36424714_0"
        /*0030*/ 	.string	"-arch sm_100a -m 64 "



//--------------------- .note.nv.cuinfo           --------------------------
	.section	.note.nv.cuinfo,"",@"SHT_NOTE"
	.sectionflags	@"SHF_NOTE_NV_CUINFO"
        /*0018*/ 	.short	0x0002
        /*001a*/ 	.short	0x0064
        /*001c*/ 	.short	0x0082
	.zero		2


//--------------------- .nv.info                  --------------------------
	.section	.nv.info,"",@"SHT_CUDA_INFO"
	.align	4


	//----- nvinfo : EIATTR_REGCOUNT
	.align		4
        /*0000*/ 	.byte	0x04, 0x2f
        /*0002*/ 	.short	(.L_19 - .L_18)
	.align		4
.L_18:
        /*0004*/ 	.word	index@(_ZN7cutlass13device_kernelINS_4gemm6kernel13GemmUniversalIN4cute5tupleIJiiiiEEENS1_10collective13CollectiveMmaINS1_35MainloopSm100TmaUmmaWarpSpecializedILi52ELi2ELi4ENS5_IJNS4_1CILi2EEESB_NSA_ILi1EEEEEEEENS5_IJNSA_ILi128EEESF_NSA_ILi32EEEEEENS_12float_e4m3_tENS5_IJlSC_lEEESI_SJ_NS4_8TiledMMAINS4_8MMA_AtomIJNS4_10MMA_TraitsINS4_25SM100_MMA_F8F6F4_2x1SM_SSEJSI_SI_fSF_SF_NS4_17integral_constantINS4_4UMMA5MajorELSQ_0EEESR_NSO_INSP_7ScaleInELSS_0EEEST_EEEEEENS4_6LayoutINS5_IJSC_SC_SC_EEENS5_IJNSA_ILi0EEESY_SY_EEEEENS5_IJNS4_10UnderscoreES11_S11_EEEEENS4_28SM100_TMA_2SM_LOAD_MULTICASTENS4_14ComposedLayoutINS4_7SwizzleILi1ELi4ELi3EEENS4_18smem_ptr_flag_bitsILi8EEENSW_INS5_IJNSA_ILi8EEESG_EEENS5_IJSG_SC_EEEEEEEvNS4_8identityENS4_18SM100_TMA_2SM_LOADES1E_vS1F_EENS_8epilogue10collective18CollectiveEpilogueINS1I_23Sm100TmaWarpSpecializedILi2ELi2ELi32ELb0ELb0EEEJNS5_IJNSA_ILi64EEESF_SG_EEENS5_IJNSW_IS1N_SC_EENSW_INS5_IJSG_SB_EEENS5_IJSC_S1N_EEEEEEEESI_SJ_SI_SJ_NS1I_6fusion15FusionCallbacksIS1M_NS1U_17LinearCombinationISI_fSI_fLNS_15FloatRoundStyleE2EEES1O_S1T_JEEENS4_5SM1004TMEM4LOAD26SM100_TMEM_LOAD_32dp32b32xENS4_13SM90_TMA_LOADES1E_NS4_39AutoVectorizingCopyWithAssumedAlignmentILi128EEENS4_14SM90_TMA_STOREES1E_S26_S26_EEEvvEEEEvNT_6ParamsE)
        /*0008*/ 	.word	0x00000072


	//----- nvinfo : EIATTR_FRAME_SIZE
	.align		4
.L_19:
        /*000c*/ 	.byte	0x04, 0x11
        /*000e*/ 	.short	(.L_21 - .L_20)
	.align		4
.L_20:
        /*0010*/ 	.word	index@($__internal_2_$__cuda_sm10x_tcgen05_guardrail_trap_unallocated_columns_being_dealloced)
        /*0014*/ 	.word	0x00000000


	//----- nvinfo : EIATTR_FRAME_SIZE
	.align		4
.L_21:
        /*0018*/ 	.byte	0x04, 0x11
        /*001a*/ 	.short	(.L_23 - .L_22)
	.align		4
.L_22:
        /*001c*/ 	.word	index@($__internal_1_$__cuda_sm10x_tcgen05_guardrail_trap_phase_invalid_during_alloc)
        /*0020*/ 	.word	0x00000000


	//----- nvinfo : EIATTR_FRAME_SIZE
	.align		4
.L_23:
        /*0024*/ 	.byte	0x04, 0x11
        /*0026*/ 	.short	(.L_25 - .L_24)
	.align		4
.L_24:
        /*0028*/ 	.word	index@($__internal_0_$__cuda_sm10x_tcgen05_guardrail_trap_col_being_dealloced_not_returned_by_alloc)
        /*002c*/ 	.word	0x00000000


	//----- nvinfo : EIATTR_FRAME_SIZE
	.align		4
.L_25:
        /*0030*/ 	.byte	0x04, 0x11
        /*0032*/ 	.short	(.L_27 - .L_26)
	.align		4
.L_26:
        /*0034*/ 	.word	index@(_ZN7cutlass13device_kernelINS_4gemm6kernel13GemmUniversalIN4cute5tupleIJiiiiEEENS1_10collective13CollectiveMmaINS1_35MainloopSm100TmaUmmaWarpSpecializedILi52ELi2ELi4ENS5_IJNS4_1CILi2EEESB_NSA_ILi1EEEEEEEENS5_IJNSA_ILi128EEESF_NSA_ILi32EEEEEENS_12float_e4m3_tENS5_IJlSC_lEEESI_SJ_NS4_8TiledMMAINS4_8MMA_AtomIJNS4_10MMA_TraitsINS4_25SM100_MMA_F8F6F4_2x1SM_SSEJSI_SI_fSF_SF_NS4_17integral_constantINS4_4UMMA5MajorELSQ_0EEESR_NSO_INSP_7ScaleInELSS_0EEEST_EEEEEENS4_6LayoutINS5_IJSC_SC_SC_EEENS5_IJNSA_ILi0EEESY_SY_EEEEENS5_IJNS4_10UnderscoreES11_S11_EEEEENS4_28SM100_TMA_2SM_LOAD_MULTICASTENS4_14ComposedLayoutINS4_7SwizzleILi1ELi4ELi3EEENS4_18smem_ptr_flag_bitsILi8EEENSW_INS5_IJNSA_ILi8EEESG_EEENS5_IJSG_SC_EEEEEEEvNS4_8identityENS4_18SM100_TMA_2SM_LOADES1E_vS1F_EENS_8epilogue10collective18CollectiveEpilogueINS1I_23Sm100TmaWarpSpecializedILi2ELi2ELi32ELb0ELb0EEEJNS5_IJNSA_ILi64EEESF_SG_EEENS5_IJNSW_IS1N_SC_EENSW_INS5_IJSG_SB_EEENS5_IJSC_S1N_EEEEEEEESI_SJ_SI_SJ_NS1I_6fusion15FusionCallbacksIS1M_NS1U_17LinearCombinationISI_fSI_fLNS_15FloatRoundStyleE2EEES1O_S1T_JEEENS4_5SM1004TMEM4LOAD26SM100_TMEM_LOAD_32dp32b32xENS4_13SM90_TMA_LOADES1E_NS4_39AutoVectorizingCopyWithAssumedAlignmentILi128EEENS4_14SM90_TMA_STOREES1E_S26_S26_EEEvvEEEEvNT_6ParamsE)
        /*0038*/ 	.word	0x00000000


	//----- nvinfo : EIATTR_MIN_STACK_SIZE
	.align		4
.L_27:
        /*003c*/ 	.byte	0x04, 0x12
        /*003e*/ 	.short	(.L_29 - .L_28)
	.align		4
.L_28:
        /*0040*/ 	.word	index@(_ZN7cutlass13device_kernelINS_4gemm6kernel13GemmUniversalIN4cute5tupleIJiiiiEEENS1_10collective13CollectiveMmaINS1_35MainloopSm100TmaUmmaWarpSpecializedILi52ELi2ELi4ENS5_IJNS4_1CILi2EEESB_NSA_ILi1EEEEEEEENS5_IJNSA_ILi128EEESF_NSA_ILi32EEEEEENS_12float_e4m3_tENS5_IJlSC_lEEESI_SJ_NS4_8TiledMMAINS4_8MMA_AtomIJNS4_10MMA_TraitsINS4_25SM100_MMA_F8F6F4_2x1SM_SSEJSI_SI_fSF_SF_NS4_17integral_constantINS4_4UMMA5MajorELSQ_0EEESR_NSO_INSP_7ScaleInELSS_0EEEST_EEEEEENS4_6LayoutINS5_IJSC_SC_SC_EEENS5_IJNSA_ILi0EEESY_SY_EEEEENS5_IJNS4_10UnderscoreES11_S11_EEEEENS4_28SM100_TMA_2SM_LOAD_MULTICASTENS4_14ComposedLayoutINS4_7SwizzleILi1ELi4ELi3EEENS4_18smem_ptr_flag_bitsILi8EEENSW_INS5_IJNSA_ILi8EEESG_EEENS5_IJSG_SC_EEEEEEEvNS4_8identityENS4_18SM100_TMA_2SM_LOADES1E_vS1F_EENS_8epilogue10collective18CollectiveEpilogueINS1I_23Sm100TmaWarpSpecializedILi2ELi2ELi32ELb0ELb0EEEJNS5_IJNSA_ILi64EEESF_SG_EEENS5_IJNSW_IS1N_SC_EENSW_INS5_IJSG_SB_EEENS5_IJSC_S1N_EEEEEEEESI_SJ_SI_SJ_NS1I_6fusion15FusionCallbacksIS1M_NS1U_17LinearCombinationISI_fSI_fLNS_15FloatRoundStyleE2EEES1O_S1T_JEEENS4_5SM1004TMEM4LOAD26SM100_TMEM_LOAD_32dp32b32xENS4_13SM90_TMA_LOADES1E_NS4_39AutoVectorizingCopyWithAssumedAlignmentILi128EEENS4_14SM90_TMA_STOREES1E_S26_S26_EEEvvEEEEvNT_6ParamsE)
        /*0044*/ 	.word	0x00000000
.L_29:


//--------------------- .nv.compat                --------------------------
	.section	.nv.compat,"",@"SHT_CUDA_COMPAT_INFO"
	.align	4
        /*0000*/ 	.byte	0x02, 0x09, 0x01, 0x00, 0x02, 0x02, 0x02, 0x00, 0x02, 0x05, 0x05, 0x00, 0x03, 0x07, 0x01, 0x01
        /*0010*/ 	.byte	0x02, 0x03, 0x01, 0x00, 0x02, 0x06, 0x01, 0x00, 0x04, 0x0b, 0x08, 0x00, 0x09, 0x00, 0x00, 0x00
        /*0020*/ 	.byte	0x00, 0x00, 0x00, 0x00


//--------------------- .nv.info._ZN7cutlass13device_kernelINS_4gemm6kernel13GemmUniversalIN4cute5tupleIJiiiiEEENS1_10collective13CollectiveMmaINS1_35MainloopSm100TmaUmmaWarpSpecializedILi52ELi2ELi4ENS5_IJNS4_1CILi2EEESB_NSA_ILi1EEEEEEEENS5_IJNSA_ILi128EEESF_NSA_ILi32EEEEEENS_12float_e4m3_tENS5_IJlSC_lEEESI_SJ_NS4_8TiledMMAINS4_8MMA_AtomIJNS4_10MMA_TraitsINS4_25SM100_MMA_F8F6F4_2x1SM_SSEJSI_SI_fSF_SF_NS4_17integral_constantINS4_4UMMA5MajorELSQ_0EEESR_NSO_INSP_7ScaleInELSS_0EEEST_EEEEEENS4_6LayoutINS5_IJSC_SC_SC_EEENS5_IJNSA_ILi0EEESY_SY_EEEEENS5_IJNS4_10UnderscoreES11_S11_EEEEENS4_28SM100_TMA_2SM_LOAD_MULTICASTENS4_14ComposedLayoutINS4_7SwizzleILi1ELi4ELi3EEENS4_18smem_ptr_flag_bitsILi8EEENSW_INS5_IJNSA_ILi8EEESG_EEENS5_IJSG_SC_EEEEEEEvNS4_8identityENS4_18SM100_TMA_2SM_LOADES1E_vS1F_EENS_8epilogue10collective18CollectiveEpilogueINS1I_23Sm100TmaWarpSpecializedILi2ELi2ELi32ELb0ELb0EEEJNS5_IJNSA_ILi64EEESF_SG_EEENS5_IJNSW_IS1N_SC_EENSW_INS5_IJSG_SB_EEENS5_IJSC_S1N_EEEEEEEESI_SJ_SI_SJ_NS1I_6fusion15FusionCallbacksIS1M_NS1U_17LinearCombinationISI_fSI_fLNS_15FloatRoundStyleE2EEES1O_S1T_JEEENS4_5SM1004TMEM4LOAD26SM100_TMEM_LOAD_32dp32b32xENS4_13SM90_TMA_LOADES1E_NS4_39AutoVectorizingCopyWithAssumedAlignmentILi128EEENS4_14SM90_TMA_STOREES1E_S26_S26_EEEvvEEEEvNT_6ParamsE --------------------------
	.section	.nv.info._ZN7cutlass13device_kernelINS_4gemm6kernel13GemmUniversalIN4cute5tupleIJiiiiEEENS1_10collective13CollectiveMmaINS1_35MainloopSm100TmaUmmaWarpSpecializedILi52ELi2ELi4ENS5_IJNS4_1CILi2EEESB_NSA_ILi1EEEEEEEENS5_IJNSA_ILi128EEESF_NSA_ILi32EEEEEENS_12float_e4m3_tENS5_IJlSC_lEEESI_SJ_NS4_8TiledMMAINS4_8MMA_AtomIJNS4_10MMA_TraitsINS4_25SM100_MMA_F8F6F4_2x1SM_SSEJSI_SI_fSF_SF_NS4_17integral_constantINS4_4UMMA5MajorELSQ_0EEESR_NSO_INSP_7ScaleInELSS_0EEEST_EEEEEENS4_6LayoutINS5_IJSC_SC_SC_EEENS5_IJNSA_ILi0EEESY_SY_EEEEENS5_IJNS4_10UnderscoreES11_S11_EEEEENS4_28SM100_TMA_2SM_LOAD_MULTICASTENS4_14ComposedLayoutINS4_7SwizzleILi1ELi4ELi3EEENS4_18smem_ptr_flag_bitsILi8EEENSW_INS5_IJNSA_ILi8EEESG_EEENS5_IJSG_SC_EEEEEEEvNS4_8identityENS4_18SM100_TMA_2SM_LOADES1E_vS1F_EENS_8epilogue10collective18CollectiveEpilogueINS1I_23Sm100TmaWarpSpecializedILi2ELi2ELi32ELb0ELb0EEEJNS5_IJNSA_ILi64EEESF_SG_EEENS5_IJNSW_IS1N_SC_EENSW_INS5_IJSG_SB_EEENS5_IJSC_S1N_EEEEEEEESI_SJ_SI_SJ_NS1I_6fusion15FusionCallbacksIS1M_NS1U_17LinearCombinationISI_fSI_fLNS_15FloatRoundStyleE2EEES1O_S1T_JEEENS4_5SM1004TMEM4LOAD26SM100_TMEM_LOAD_32dp32b32xENS4_13SM90_TMA_LOADES1E_NS4_39AutoVectorizingCopyWithAssumedAlignmentILi128EEENS4_14SM90_TMA_STOREES1E_S26_S26_EEEvvEEEEvNT_6ParamsE,"",@"SHT_CUDA_INFO"
	.sectionflags	@""
	.align	4


	//----- nvinfo : EIATTR_CUDA_API_VERSION
	.align		4
        /*0000*/ 	.byte	0x04, 0x37
        /*0002*/ 	.short	(.L_31 - .L_30)
.L_30:
        /*0004*/ 	.word	0x00000082


	//----- nvinfo : EIATTR_KPARAM_INFO
	.align		4
.L_31:
        /*0008*/ 	.byte	0x04, 0x17
        /*000a*/ 	.short	(.L_33 - .L_32)
.L_32:
        /*000c*/ 	.word	0x00000000
        /*0010*/ 	.short	0x0000
        /*0012*/ 	.short	0x0000
        /*0014*/ 	.byte	0x00, 0xf0, 0x01, 0x20


	//----- nvinfo : EIATTR_AT_ENTRY_FRAGMENTS
	.align		4
.L_33:
        /*0018*/ 	.byte	0x04, 0x4f
        /*001a*/ 	.short	(.L_35 - .L_34)


	//   ....[0]....
.L_34:
        /*001c*/ 	.word	0x00000007


	//----- nvinfo : EIATTR_RESERVED_SMEM_USED
	.align		4
.L_35:
        /*0020*/ 	.byte	0x01, 0x41
	.zero		2


	//----- nvinfo : EIATTR_SPARSE_MMA_MASK
	.align		4
        /*0024*/ 	.byte	0x03, 0x50
        /*0026*/ 	.short	0x0000


	//----- nvinfo : EIATTR_TCGEN05_2CTA_USED
	.align		4
        /*0028*/ 	.byte	0x01, 0x52
	.zero		2


	//----- nvinfo : EIATTR_MAXREG_COUNT
	.align		4
        /*002c*/ 	.byte	0x03, 0x1b
        /*002e*/ 	.short	0x00ff


	//----- nvinfo : EIATTR_NUM_BARRIERS
	.align		4
        /*0030*/ 	.byte	0x02, 0x4c
        /*0032*/ 	.byte	0x07
	.zero		1


	//----- nvinfo : EIATTR_EXTERNS
	.align		4
        /*0034*/ 	.byte	0x04, 0x0f
        /*0036*/ 	.short	(.L_37 - .L_36)


	//   ....[0]....
	.align		4
.L_36:
        /*0038*/ 	.word	index@(__assertfail)


	//----- nvinfo : EIATTR_MERCURY_ISA_VERSION
	.align		4
.L_37:
        /*003c*/ 	.byte	0x03, 0x5f
        /*003e*/ 	.short	0x0101


	//----- nvinfo : EIATTR_INT_WARP_WIDE_INSTR_OFFSETS
	.align		4
        /*0040*/ 	.byte	0x04, 0x31
        /*0042*/ 	.short	(.L_39 - .L_38)


	//   ....[0]....
.L_38:
        /*0044*/ 	.word	0x00001360


	//   ....[1]....
        /*0048*/ 	.word	0x00001400


	//   ....[2]....
        /*004c*/ 	.word	0x00006250


	//   ....[3]....
        /*0050*/ 	.word	0x00006270


	//   ....[4]....
        /*0054*/ 	.word	0x000062a0


	//   ....[5]....
        /*0058*/ 	.word	0x00006dc0


	//   ....[6]....
        /*005c*/ 	.word	0x00006e60


	//   ....[7]....
        /*0060*/ 	.word	0x00006f10


	//   ....[8]....
        /*0064*/ 	.word	0x00006fb0


	//   ....[9]....
        /*0068*/ 	.word	0x000070a0


	//   ....[10]....
        /*006c*/ 	.word	0x00007170


	//----- nvinfo : EIATTR_COOP_GROUP_MASK_REGIDS
	.align		4
.L_39:
        /*0070*/ 	.byte	0x04, 0x29
        /*0072*/ 	.short	(.L_41 - .L_40)


	//   ....[0]....
.L_40:
        /*0074*/ 	.word	0xffffffff


	//   ....[1]....
        /*0078*/ 	.word	0xffffffff


	//   ....[2]....
        /*007c*/ 	.word	0xffffffff


	//   ....[3]....
        /*0080*/ 	.word	0xffffffff


	//   ....[4]....
        /*0084*/ 	.word	0xffffffff


	//   ....[5]....
        /*0088*/ 	.word	0xffffffff


	//   ....[6]....
        /*008c*/ 	.word	0xffffffff


	//   ....[7]....
        /*0090*/ 	.word	0xffffffff


	//   ....[8]....
        /*0094*/ 	.word	0xffffffff


	//   ....[9]....
        /*0098*/ 	.word	0xffffffff


	//   ....[10]....
        /*009c*/ 	.word	0xffffffff


	//   ....[11]....
        /*00a0*/ 	.word	0xffffffff


	//   ....[12]....
        /*00a4*/ 	.word	0xffffffff


	//   ....[13]....
        /*00a8*/ 	.word	0xffffffff


	//----- nvinfo : EIATTR_COOP_GROUP_INSTR_OFFSETS
	.align		4
.L_41:
        /*00ac*/ 	.byte	0x04, 0x28
        /*00ae*/ 	.short	(.L_43 - .L_42)


	//   ....[0]....
.L_42:
        /*00b0*/ 	.word	0x000000b0


	//   ....[1]....
        /*00b4*/ 	.word	0x00000520


	//   ....[2]....
        /*00b8*/ 	.word	0x00000d10


	//   ....[3]....
        /*00bc*/ 	.word	0x00000e60


	//   ....[4]....
        /*00c0*/ 	.word	0x00000f50


	//   ....[5]....
        /*00c4*/ 	.word	0x000010b0


	//   ....[6]....
        /*00c8*/ 	.word	0x00001240


	//   ....[7]....
        /*00cc*/ 	.word	0x00001480


	//   ....[8]....
        /*00d0*/ 	.word	0x000027d0


	//   ....[9]....
        /*00d4*/ 	.word	0x00005180


	//   ....[10]....
        /*00d8*/ 	.word	0x00005650


	//   ....[11]....
        /*00dc*/ 	.word	0x00005680


	//   ....[12]....
        /*00e0*/ 	.word	0x00006150


	//   ....[13]....
        /*00e4*/ 	.word	0x00006360


	//----- nvinfo : EIATTR_VRC_CTA_INIT_COUNT
	.align		4
.L_43:
        /*00e8*/ 	.byte	0x02, 0x4a
        /*00ea*/ 	.byte	0x80
	.zero		1


	//----- nvinfo : EIATTR_SYSCALL_OFFSETS
	.align		4
        /*00ec*/ 	.byte	0x04, 0x46
        /*00ee*/ 	.short	(.L_45 - .L_44)


	//   ....[0]....
.L_44:
        /*00f0*/ 	.word	0x00007c80


	//   ....[1]....
        /*00f4*/ 	.word	0x00007dc0


	//   ....[2]....
        /*00f8*/ 	.word	0x000085e0


	//   ....[3]....
        /*00fc*/ 	.word	0x000093d0


	//----- nvinfo : EIATTR_MBARRIER_INSTR_OFFSETS
	.align		4
.L_45:
        /*0100*/ 	.byte	0x04, 0x39
        /*0102*/ 	.short	(.L_47 - .L_46)


	//   ....[0]....
.L_46:
        /*0104*/ 	.word	0x00000670
        /*0108*/ 	.word	0x000000ff
        /*010c*/ 	.word	0x00000000
        /*0110*/ 	.short	0x0100
        /*0112*/ 	.byte	0x04
	.zero		1


	//   ....[1]....
        /*0114*/ 	.word	0x00000680
        /*0118*/ 	.word	0x000000ff
        /*011c*/ 	.word	0x000001a0
        /*0120*/ 	.short	0x0100
        /*0122*/ 	.byte	0x04
	.zero		1


	//   ....[2]....
        /*0124*/ 	.word	0x00000690
        /*0128*/ 	.word	0x000000ff
        /*012c*/ 	.word	0x00000008
        /*0130*/ 	.short	0x0100
        /*0132*/ 	.byte	0x04
	.zero		1


	//   ....[3]....
        /*0134*/ 	.word	0x000006a0
        /*0138*/ 	.word	0x000000ff
        /*013c*/ 	.word	0x000001a8
        /*0140*/ 	.short	0x0100
        /*0142*/ 	.byte	0x04
	.zero		1


	//   ....[4]....
        /*0144*/ 	.word	0x000006b0
        /*0148*/ 	.word	0x000000ff
        /*014c*/ 	.word	0x00000010
        /*0150*/ 	.short	0x0100
        /*0152*/ 	.byte	0x04
	.zero		1


	//   ....[5]....
        /*0154*/ 	.word	0x000006c0
        /*0158*/ 	.word	0x000000ff
        /*015c*/ 	.word	0x000001b0
        /*0160*/ 	.short	0x0100
        /*0162*/ 	.byte	0x04
	.zero		1


	//   ....[6]....
        /*0164*/ 	.word	0x000006d0
        /*0168*/ 	.word	0x000000ff
        /*016c*/ 	.word	0x00000018
        /*0170*/ 	.short	0x0100
        /*0172*/ 	.byte	0x04
	.zero		1


	//   ....[7]....
        /*0174*/ 	.word	0x000006e0
        /*0178*/ 	.word	0x000000ff
        /*017c*/ 	.word	0x000001b8
        /*0180*/ 	.short	0x0100
        /*0182*/ 	.byte	0x04
	.zero		1


	//   ....[8]....
        /*0184*/ 	.word	0x000006f0
        /*0188*/ 	.word	0x000000ff
        /*018c*/ 	.word	0x00000020
        /*0190*/ 	.short	0x0100
        /*0192*/ 	.byte	0x04
	.zero		1


	//   ....[9]....
        /*0194*/ 	.word	0x00000700
        /*0198*/ 	.word	0x000000ff
        /*019c*/ 	.word	0x000001c0
        /*01a0*/ 	.short	0x0100
        /*01a2*/ 	.byte	0x04
	.zero		1


	//   ....[10]....
        /*01a4*/ 	.word	0x00000710
        /*01a8*/ 	.word	0x000000ff
        /*01ac*/ 	.word	0x00000028
        /*01b0*/ 	.short	0x0100
        /*01b2*/ 	.byte	0x04
	.zero		1


	//   ....[11]....
        /*01b4*/ 	.word	0x00000720
        /*01b8*/ 	.word	0x000000ff
        /*01bc*/ 	.word	0x000001c8
        /*01c0*/ 	.short	0x0100
        /*01c2*/ 	.byte	0x04
	.zero		1


	//   ....[12]....
        /*01c4*/ 	.word	0x00000730
        /*01c8*/ 	.word	0x000000ff
        /*01cc*/ 	.word	0x00000030
        /*01d0*/ 	.short	0x0100
        /*01d2*/ 	.byte	0x04
	.zero		1


	//   ....[13]....
        /*01d4*/ 	.word	0x00000740
        /*01d8*/ 	.word	0x000000ff
        /*01dc*/ 	.word	0x000001d0
        /*01e0*/ 	.short	0x0100
        /*01e2*/ 	.byte	0x04
	.zero		1


	//   ....[14]....
        /*01e4*/ 	.word	0x00000750
        /*01e8*/ 	.word	0x000000ff
        /*01ec*/ 	.word	0x00000038
        /*01f0*/ 	.short	0x0100
        /*01f2*/ 	.byte	0x04
	.zero		1


	//   ....[15]....
        /*01f4*/ 	.word	0x00000760
        /*01f8*/ 	.word	0x000000ff
        /*01fc*/ 	.word	0x000001d8
        /*0200*/ 	.short	0x0100
        /*0202*/ 	.byte	0x04
	.zero		1


	//   ....[16]....
        /*0204*/ 	.word	0x00000770
        /*0208*/ 	.word	0x000000ff
        /*020c*/ 	.word	0x00000040
        /*0210*/ 	.short	0x0100
        /*0212*/ 	.byte	0x04
	.zero		1


	//   ....[17]....
        /*0214*/ 	.word	0x00000780
        /*0218*/ 	.word	0x000000ff
        /*021c*/ 	.word	0x000001e0
        /*0220*/ 	.short	0x0100
        /*0222*/ 	.byte	0x04
	.zero		1


	//   ....[18]....
        /*0224*/ 	.word	0x00000790
        /*0228*/ 	.word	0x000000ff
        /*022c*/ 	.word	0x00000048
        /*0230*/ 	.short	0x0100
        /*0232*/ 	.byte	0x04
	.zero		1


	//   ....[19]....
        /*0234*/ 	.word	0x000007a0
        /*0238*/ 	.word	0x000000ff
        /*023c*/ 	.word	0x000001e8
        /*0240*/ 	.short	0x0100
        /*0242*/ 	.byte	0x04
	.zero		1


	//   ....[20]....
        /*0244*/ 	.word	0x000007b0
        /*0248*/ 	.word	0x000000ff
        /*024c*/ 	.word	0x00000050
        /*0250*/ 	.short	0x0100
        /*0252*/ 	.byte	0x04
	.zero		1


	//   ....[21]....
        /*0254*/ 	.word	0x000007c0
        /*0258*/ 	.word	0x000000ff
        /*025c*/ 	.word	0x000001f0
        /*0260*/ 	.short	0x0100
        /*0262*/ 	.byte	0x04
	.zero		1


	//   ....[22]....
        /*0264*/ 	.word	0x000007d0
        /*0268*/ 	.word	0x000000ff
        /*026c*/ 	.word	0x00000058
        /*0270*/ 	.short	0x0100
        /*0272*/ 	.byte	0x04
	.zero		1


	//   ....[23]....
        /*0274*/ 	.word	0x000007e0
        /*0278*/ 	.word	0x000000ff
        /*027c*/ 	.word	0x000001f8
        /*0280*/ 	.short	0x0100
        /*0282*/ 	.byte	0x04
	.zero		1


	//   ....[24]....
        /*0284*/ 	.word	0x000007f0
        /*0288*/ 	.word	0x000000ff
        /*028c*/ 	.word	0x00000060
        /*0290*/ 	.short	0x0100
        /*0292*/ 	.byte	0x04
	.zero		1


	//   ....[25]....
        /*0294*/ 	.word	0x00000800
        /*0298*/ 	.word	0x000000ff
        /*029c*/ 	.word	0x00000200
        /*02a0*/ 	.short	0x0100
        /*02a2*/ 	.byte	0x04
	.zero		1


	//   ....[26]....
        /*02a4*/ 	.word	0x00000810
        /*02a8*/ 	.word	0x000000ff
        /*02ac*/ 	.word	0x00000068
        /*02b0*/ 	.short	0x0100
        /*02b2*/ 	.byte	0x04
	.zero		1


	//   ....[27]....
        /*02b4*/ 	.word	0x00000820
        /*02b8*/ 	.word	0x000000ff
        /*02bc*/ 	.word	0x00000208
        /*02c0*/ 	.short	0x0100
        /*02c2*/ 	.byte	0x04
	.zero		1


	//   ....[28]....
        /*02c4*/ 	.word	0x00000830
        /*02c8*/ 	.word	0x000000ff
        /*02cc*/ 	.word	0x00000070
        /*02d0*/ 	.short	0x0100
        /*02d2*/ 	.byte	0x04
	.zero		1


	//   ....[29]....
        /*02d4*/ 	.word	0x00000840
        /*02d8*/ 	.word	0x000000ff
        /*02dc*/ 	.word	0x00000210
        /*02e0*/ 	.short	0x0100
        /*02e2*/ 	.byte	0x04
	.zero		1


	//   ....[30]....
        /*02e4*/ 	.word	0x00000850
        /*02e8*/ 	.word	0x000000ff
        /*02ec*/ 	.word	0x00000078
        /*02f0*/ 	.short	0x0100
        /*02f2*/ 	.byte	0x04
	.zero		1


	//   ....[31]....
        /*02f4*/ 	.word	0x00000860
        /*02f8*/ 	.word	0x000000ff
        /*02fc*/ 	.word	0x00000218
        /*0300*/ 	.short	0x0100
        /*0302*/ 	.byte	0x04
	.zero		1


	//   ....[32]....
        /*0304*/ 	.word	0x00000870
        /*0308*/ 	.word	0x000000ff
        /*030c*/ 	.word	0x00000080
        /*0310*/ 	.short	0x0100
        /*0312*/ 	.byte	0x04
	.zero		1


	//   ....[33]....
        /*0314*/ 	.word	0x00000880
        /*0318*/ 	.word	0x000000ff
        /*031c*/ 	.word	0x00000220
        /*0320*/ 	.short	0x0100
        /*0322*/ 	.byte	0x04
	.zero		1


	//   ....[34]....
        /*0324*/ 	.word	0x00000890
        /*0328*/ 	.word	0x000000ff
        /*032c*/ 	.word	0x00000088
        /*0330*/ 	.short	0x0100
        /*0332*/ 	.byte	0x04
	.zero		1


	//   ....[35]....
        /*0334*/ 	.word	0x000008a0
        /*0338*/ 	.word	0x000000ff
        /*033c*/ 	.word	0x00000228
        /*0340*/ 	.short	0x0100
        /*0342*/ 	.byte	0x04
	.zero		1


	//   ....[36]....
        /*0344*/ 	.word	0x000008b0
        /*0348*/ 	.word	0x000000ff
        /*034c*/ 	.word	0x00000090
        /*0350*/ 	.short	0x0100
        /*0352*/ 	.byte	0x04
	.zero		1


	//   ....[37]....
        /*0354*/ 	.word	0x000008c0
        /*0358*/ 	.word	0x000000ff
        /*035c*/ 	.word	0x00000230
        /*0360*/ 	.short	0x0100
        /*0362*/ 	.byte	0x04
	.zero		1


	//   ....[38]....
        /*0364*/ 	.word	0x000008d0
        /*0368*/ 	.word	0x000000ff
        /*036c*/ 	.word	0x00000098
        /*0370*/ 	.short	0x0100
        /*0372*/ 	.byte	0x04
	.zero		1


	//   ....[39]....
        /*0374*/ 	.word	0x000008e0
        /*0378*/ 	.word	0x000000ff
        /*037c*/ 	.word	0x00000238
        /*0380*/ 	.short	0x0100
        /*0382*/ 	.byte	0x04
	.zero		1


	//   ....[40]....
        /*0384*/ 	.word	0x000008f0
        /*0388*/ 	.word	0x000000ff
        /*038c*/ 	.word	0x000000a0
        /*0390*/ 	.short	0x0100
        /*0392*/ 	.byte	0x04
	.zero		1


	//   ....[41]....
        /*0394*/ 	.word	0x00000900
        /*0398*/ 	.word	0x000000ff
        /*039c*/ 	.word	0x00000240
        /*03a0*/ 	.short	0x0100
        /*03a2*/ 	.byte	0x04
	.zero		1


	//   ....[42]....
        /*03a4*/ 	.word	0x00000910
        /*03a8*/ 	.word	0x000000ff
        /*03ac*/ 	.word	0x000000a8
        /*03b0*/ 	.short	0x0100
        /*03b2*/ 	.byte	0x04
	.zero		1


	//   ....[43]....
        /*03b4*/ 	.word	0x00000920
        /*03b8*/ 	.word	0x000000ff
        /*03bc*/ 	.word	0x00000248
        /*03c0*/ 	.short	0x0100
        /*03c2*/ 	.byte	0x04
	.zero		1


	//   ....[44]....
        /*03c4*/ 	.word	0x00000930
        /*03c8*/ 	.word	0x000000ff
        /*03cc*/ 	.word	0x000000b0
        /*03d0*/ 	.short	0x0100
        /*03d2*/ 	.byte	0x04
	.zero		1


	//   ....[45]....
        /*03d4*/ 	.word	0x00000940
        /*03d8*/ 	.word	0x000000ff
        /*03dc*/ 	.word	0x00000250
        /*03e0*/ 	.short	0x0100
        /*03e2*/ 	.byte	0x04
	.zero		1


	//   ....[46]....
        /*03e4*/ 	.word	0x00000950
        /*03e8*/ 	.word	0x000000ff
        /*03ec*/ 	.word	0x000000b8
        /*03f0*/ 	.short	0x0100
        /*03f2*/ 	.byte	0x04
	.zero		1


	//   ....[47]....
        /*03f4*/ 	.word	0x00000960
        /*03f8*/ 	.word	0x000000ff
        /*03fc*/ 	.word	0x00000258
        /*0400*/ 	.short	0x0100
        /*0402*/ 	.byte	0x04
	.zero		1


	//   ....[48]....
        /*0404*/ 	.word	0x00000970
        /*0408*/ 	.word	0x000000ff
        /*040c*/ 	.word	0x000000c0
        /*0410*/ 	.short	0x0100
        /*0412*/ 	.byte	0x04
	.zero		1


	//   ....[49]....
        /*0414*/ 	.word	0x00000980
        /*0418*/ 	.word	0x000000ff
        /*041c*/ 	.word	0x00000260
        /*0420*/ 	.short	0x0100
        /*0422*/ 	.byte	0x04
	.zero		1


	//   ....[50]....
        /*0424*/ 	.word	0x00000990
        /*0428*/ 	.word	0x000000ff
        /*042c*/ 	.word	0x000000c8
        /*0430*/ 	.short	0x0100
        /*0432*/ 	.byte	0x04
	.zero		1


	//   ....[51]....
        /*0434*/ 	.word	0x000009a0
        /*0438*/ 	.word	0x000000ff
        /*043c*/ 	.word	0x00000268
        /*0440*/ 	.short	0x0100
        /*0442*/ 	.byte	0x04
	.zero		1


	//   ....[52]....
        /*0444*/ 	.word	0x000009b0
        /*0448*/ 	.word	0x000000ff
        /*044c*/ 	.word	0x000000d0
        /*0450*/ 	.short	0x0100
        /*0452*/ 	.byte	0x04
	.zero		1


	//   ....[53]....
        /*0454*/ 	.word	0x000009c0
        /*0458*/ 	.word	0x000000ff
        /*045c*/ 	.word	0x00000270
        /*0460*/ 	.short	0x0100
        /*0462*/ 	.byte	0x04
	.zero		1


	//   ....[54]....
        /*0464*/ 	.word	0x000009d0
        /*0468*/ 	.word	0x000000ff
        /*046c*/ 	.word	0x000000d8
        /*0470*/ 	.short	0x0100
        /*0472*/ 	.byte	0x04
	.zero		1


	//   ....[55]....
        /*0474*/ 	.word	0x000009e0
        /*0478*/ 	.word	0x000000ff
        /*047c*/ 	.word	0x00000278
        /*0480*/ 	.short	0x0100
        /*0482*/ 	.byte	0x04
	.zero		1


	//   ....[56]....
        /*0484*/ 	.word	0x000009f0
        /*0488*/ 	.word	0x000000ff
        /*048c*/ 	.word	0x000000e0
        /*0490*/ 	.short	0x0100
        /*0492*/ 	.byte	0x04
	.zero		1


	//   ....[57]....
        /*0494*/ 	.word	0x00000a00
        /*0498*/ 	.word	0x000000ff
        /*049c*/ 	.word	0x00000280
        /*04a0*/ 	.short	0x0100
        /*04a2*/ 	.byte	0x04
	.zero		1


	//   ....[58]....
        /*04a4*/ 	.word	0x00000a10
        /*04a8*/ 	.word	0x000000ff
        /*04ac*/ 	.word	0x000000e8
        /*04b0*/ 	.short	0x0100
        /*04b2*/ 	.byte	0x04
	.zero		1


	//   ....[59]....
        /*04b4*/ 	.word	0x00000a20
        /*04b8*/ 	.word	0x000000ff
        /*04bc*/ 	.word	0x00000288
        /*04c0*/ 	.short	0x0100
        /*04c2*/ 	.byte	0x04
	.zero		1


	//   ....[60]....
        /*04c4*/ 	.word	0x00000a30
        /*04c8*/ 	.word	0x000000ff
        /*04cc*/ 	.word	0x000000f0
        /*04d0*/ 	.short	0x0100
        /*04d2*/ 	.byte	0x04
	.zero		1


	//   ....[61]....
        /*04d4*/ 	.word	0x00000a40
        /*04d8*/ 	.word	0x000000ff
        /*04dc*/ 	.word	0x00000290
        /*04e0*/ 	.short	0x0100
        /*04e2*/ 	.byte	0x04
	.zero		1


	//   ....[62]....
        /*04e4*/ 	.word	0x00000a50
        /*04e8*/ 	.word	0x000000ff
        /*04ec*/ 	.word	0x000000f8
        /*04f0*/ 	.short	0x0100
        /*04f2*/ 	.byte	0x04
	.zero		1


	//   ....[63]....
        /*04f4*/ 	.word	0x00000a60
        /*04f8*/ 	.word	0x000000ff
        /*04fc*/ 	.word	0x00000298
        /*0500*/ 	.short	0x0100
        /*0502*/ 	.byte	0x04
	.zero		1


	//   ....[64]....
        /*0504*/ 	.word	0x00000a70
        /*0508*/ 	.word	0x000000ff
        /*050c*/ 	.word	0x00000100
        /*0510*/ 	.short	0x0100
        /*0512*/ 	.byte	0x04
	.zero		1


	//   ....[65]....
        /*0514*/ 	.word	0x00000a80
        /*0518*/ 	.word	0x000000ff
        /*051c*/ 	.word	0x000002a0
        /*0520*/ 	.short	0x0100
        /*0522*/ 	.byte	0x04
	.zero		1


	//   ....[66]....
        /*0524*/ 	.word	0x00000a90
        /*0528*/ 	.word	0x000000ff
        /*052c*/ 	.word	0x00000108
        /*0530*/ 	.short	0x0100
        /*0532*/ 	.byte	0x04
	.zero		1


	//   ....[67]....
        /*0534*/ 	.word	0x00000aa0
        /*0538*/ 	.word	0x000000ff
        /*053c*/ 	.word	0x000002a8
        /*0540*/ 	.short	0x0100
        /*0542*/ 	.byte	0x04
	.zero		1


	//   ....[68]....
        /*0544*/ 	.word	0x00000ab0
        /*0548*/ 	.word	0x000000ff
        /*054c*/ 	.word	0x00000110
        /*0550*/ 	.short	0x0100
        /*0552*/ 	.byte	0x04
	.zero		1


	//   ....[69]....
        /*0554*/ 	.word	0x00000ac0
        /*0558*/ 	.word	0x000000ff
        /*055c*/ 	.word	0x000002b0
        /*0560*/ 	.short	0x0100
        /*0562*/ 	.byte	0x04
	.zero		1


	//   ....[70]....
        /*0564*/ 	.word	0x00000ad0
        /*0568*/ 	.word	0x000000ff
        /*056c*/ 	.word	0x00000118
        /*0570*/ 	.short	0x0100
        /*0572*/ 	.byte	0x04
	.zero		1


	//   ....[71]....
        /*0574*/ 	.word	0x00000ae0
        /*0578*/ 	.word	0x000000ff
        /*057c*/ 	.word	0x000002b8
        /*0580*/ 	.short	0x0100
        /*0582*/ 	.byte	0x04
	.zero		1


	//   ....[72]....
        /*0584*/ 	.word	0x00000af0
        /*0588*/ 	.word	0x000000ff
        /*058c*/ 	.word	0x00000120
        /*0590*/ 	.short	0x0100
        /*0592*/ 	.byte	0x04
	.zero		1


	//   ....[73]....
        /*0594*/ 	.word	0x00000b00
        /*0598*/ 	.word	0x000000ff
        /*059c*/ 	.word	0x000002c0
        /*05a0*/ 	.short	0x0100
        /*05a2*/ 	.byte	0x04
	.zero		1


	//   ....[74]....
        /*05a4*/ 	.word	0x00000b10
        /*05a8*/ 	.word	0x000000ff
        /*05ac*/ 	.word	0x00000128
        /*05b0*/ 	.short	0x0100
        /*05b2*/ 	.byte	0x04
	.zero		1


	//   ....[75]....
        /*05b4*/ 	.word	0x00000b20
        /*05b8*/ 	.word	0x000000ff
        /*05bc*/ 	.word	0x000002c8
        /*05c0*/ 	.short	0x0100
        /*05c2*/ 	.byte	0x04
	.zero		1


	//   ....[76]....
        /*05c4*/ 	.word	0x00000b30
        /*05c8*/ 	.word	0x000000ff
        /*05cc*/ 	.word	0x00000130
        /*05d0*/ 	.short	0x0100
        /*05d2*/ 	.byte	0x04
	.zero		1


	//   ....[77]....
        /*05d4*/ 	.word	0x00000b40
        /*05d8*/ 	.word	0x000000ff
        /*05dc*/ 	.word	0x000002d0
        /*05e0*/ 	.short	0x0100
        /*05e2*/ 	.byte	0x04
	.zero		1


	//   ....[78]....
        /*05e4*/ 	.word	0x00000b50
        /*05e8*/ 	.word	0x000000ff
        /*05ec*/ 	.word	0x00000138
        /*05f0*/ 	.short	0x0100
        /*05f2*/ 	.byte	0x04
	.zero		1


	//   ....[79]....
        /*05f4*/ 	.word	0x00000b60
        /*05f8*/ 	.word	0x000000ff
        /*05fc*/ 	.word	0x000002d8
        /*0600*/ 	.short	0x0100
        /*0602*/ 	.byte	0x04
	.zero		1


	//   ....[80]....
        /*0604*/ 	.word	0x00000b70
        /*0608*/ 	.word	0x000000ff
        /*060c*/ 	.word	0x00000140
        /*0610*/ 	.short	0x0100
        /*0612*/ 	.byte	0x04
	.zero		1


	//   ....[81]....
        /*0614*/ 	.word	0x00000b80
        /*0618*/ 	.word	0x000000ff
        /*061c*/ 	.word	0x000002e0
        /*0620*/ 	.short	0x0100
        /*0622*/ 	.byte	0x04
	.zero		1


	//   ....[82]....
        /*0624*/ 	.word	0x00000b90
        /*0628*/ 	.word	0x000000ff
        /*062c*/ 	.word	0x00000148
        /*0630*/ 	.short	0x0100
        /*0632*/ 	.byte	0x04
	.zero		1


	//   ....[83]....
        /*0634*/ 	.word	0x00000ba0
        /*0638*/ 	.word	0x000000ff
        /*063c*/ 	.word	0x000002e8
        /*0640*/ 	.short	0x0100
        /*0642*/ 	.byte	0x04
	.zero		1


	//   ....[84]....
        /*0644*/ 	.word	0x00000bb0
        /*0648*/ 	.word	0x000000ff
        /*064c*/ 	.word	0x00000150
        /*0650*/ 	.short	0x0100
        /*0652*/ 	.byte	0x04
	.zero		1


	//   ....[85]....
        /*0654*/ 	.word	0x00000bc0
        /*0658*/ 	.word	0x000000ff
        /*065c*/ 	.word	0x000002f0
        /*0660*/ 	.short	0x0100
        /*0662*/ 	.byte	0x04
	.zero		1


	//   ....[86]....
        /*0664*/ 	.word	0x00000bd0
        /*0668*/ 	.word	0x000000ff
        /*066c*/ 	.word	0x00000158
        /*0670*/ 	.short	0x0100
        /*0672*/ 	.byte	0x04
	.zero		1


	//   ....[87]....
        /*0674*/ 	.word	0x00000be0
        /*0678*/ 	.word	0x000000ff
        /*067c*/ 	.word	0x000002f8
        /*0680*/ 	.short	0x0100
        /*0682*/ 	.byte	0x04
	.zero		1


	//   ....[88]....
        /*0684*/ 	.word	0x00000bf0
        /*0688*/ 	.word	0x000000ff
        /*068c*/ 	.word	0x00000160
        /*0690*/ 	.short	0x0100
        /*0692*/ 	.byte	0x04
	.zero		1


	//   ....[89]....
        /*0694*/ 	.word	0x00000c00
        /*0698*/ 	.word	0x000000ff
        /*069c*/ 	.word	0x00000300
        /*06a0*/ 	.short	0x0100
        /*06a2*/ 	.byte	0x04
	.zero		1


	//   ....[90]....
        /*06a4*/ 	.word	0x00000c10
        /*06a8*/ 	.word	0x000000ff
        /*06ac*/ 	.word	0x00000168
        /*06b0*/ 	.short	0x0100
        /*06b2*/ 	.byte	0x04
	.zero		1


	//   ....[91]....
        /*06b4*/ 	.word	0x00000c20
        /*06b8*/ 	.word	0x000000ff
        /*06bc*/ 	.word	0x00000308
        /*06c0*/ 	.short	0x0100
        /*06c2*/ 	.byte	0x04
	.zero		1


	//   ....[92]....
        /*06c4*/ 	.word	0x00000c30
        /*06c8*/ 	.word	0x000000ff
        /*06cc*/ 	.word	0x00000170
        /*06d0*/ 	.short	0x0100
        /*06d2*/ 	.byte	0x04
	.zero		1


	//   ....[93]....
        /*06d4*/ 	.word	0x00000c40
        /*06d8*/ 	.word	0x000000ff
        /*06dc*/ 	.word	0x00000310
        /*06e0*/ 	.short	0x0100
        /*06e2*/ 	.byte	0x04
	.zero		1


	//   ....[94]....
        /*06e4*/ 	.word	0x00000c50
        /*06e8*/ 	.word	0x000000ff
        /*06ec*/ 	.word	0x00000178
        /*06f0*/ 	.short	0x0100
        /*06f2*/ 	.byte	0x04
	.zero		1


	//   ....[95]....
        /*06f4*/ 	.word	0x00000c60
        /*06f8*/ 	.word	0x000000ff
        /*06fc*/ 	.word	0x00000318
        /*0700*/ 	.short	0x0100
        /*0702*/ 	.byte	0x04
	.zero		1


	//   ....[96]....
        /*0704*/ 	.word	0x00000c70
        /*0708*/ 	.word	0x000000ff
        /*070c*/ 	.word	0x00000180
        /*0710*/ 	.short	0x0100
        /*0712*/ 	.byte	0x04
	.zero		1


	//   ....[97]....
        /*0714*/ 	.word	0x00000c80
        /*0718*/ 	.word	0x000000ff
        /*071c*/ 	.word	0x00000320
        /*0720*/ 	.short	0x0100
        /*0722*/ 	.byte	0x04
	.zero		1


	//   ....[98]....
        /*0724*/ 	.word	0x00000c90
        /*0728*/ 	.word	0x000000ff
        /*072c*/ 	.word	0x00000188
        /*0730*/ 	.short	0x0100
        /*0732*/ 	.byte	0x04
	.zero		1


	//   ....[99]....
        /*0734*/ 	.word	0x00000ca0
        /*0738*/ 	.word	0x000000ff
        /*073c*/ 	.word	0x00000328
        /*0740*/ 	.short	0x0100
        /*0742*/ 	.byte	0x04
	.zero		1


	//   ....[100]....
        /*0744*/ 	.word	0x00000cb0
        /*0748*/ 	.word	0x000000ff
        /*074c*/ 	.word	0x00000190
        /*0750*/ 	.short	0x0100
        /*0752*/ 	.byte	0x04
	.zero		1


	//   ....[101]....
        /*0754*/ 	.word	0x00000cc0
        /*0758*/ 	.word	0x000000ff
        /*075c*/ 	.word	0x00000330
        /*0760*/ 	.short	0x0100
        /*0762*/ 	.byte	0x04
	.zero		1


	//   ....[102]....
        /*0764*/ 	.word	0x00000cd0
        /*0768*/ 	.word	0x000000ff
        /*076c*/ 	.word	0x00000198
        /*0770*/ 	.short	0x0100
        /*0772*/ 	.byte	0x04
	.zero		1


	//   ....[103]....
        /*0774*/ 	.word	0x00000ce0
        /*0778*/ 	.word	0x000000ff
        /*077c*/ 	.word	0x00000338
        /*0780*/ 	.short	0x0100
        /*0782*/ 	.byte	0x04
	.zero		1


	//   ....[104]....
        /*0784*/ 	.word	0x00000e10
        /*0788*/ 	.word	0x000000ff
        /*078c*/ 	.word	0x00000340
        /*0790*/ 	.short	0x0100
        /*0792*/ 	.byte	0x04
	.zero		1


	//   ....[105]....
        /*0794*/ 	.word	0x00000e20
        /*0798*/ 	.word	0x000000ff
        /*079c*/ 	.word	0x00000350
        /*07a0*/ 	.short	0x0100
        /*07a2*/ 	.byte	0x04
	.zero		1


	//   ....[106]....
        /*07a4*/ 	.word	0x00000e30
        /*07a8*/ 	.word	0x000000ff
        /*07ac*/ 	.word	0x00000348
        /*07b0*/ 	.short	0x0100
        /*07b2*/ 	.byte	0x04
	.zero		1


	//   ....[107]....
        /*07b4*/ 	.word	0x00000e40
        /*07b8*/ 	.word	0x000000ff
        /*07bc*/ 	.word	0x00000358
        /*07c0*/ 	.short	0x0100
        /*07c2*/ 	.byte	0x04
	.zero		1


	//   ....[108]....
        /*07c4*/ 	.word	0x00000f20
        /*07c8*/ 	.word	0x000000ff
        /*07cc*/ 	.word	0x00000360
        /*07d0*/ 	.short	0x0100
        /*07d2*/ 	.byte	0x06
	.zero		1


	//   ....[109]....
        /*07d4*/ 	.word	0x00000f30
        /*07d8*/ 	.word	0x000000ff
        /*07dc*/ 	.word	0x00000368
        /*07e0*/ 	.short	0x0100
        /*07e2*/ 	.byte	0x06
	.zero		1


	//   ....[110]....
        /*07e4*/ 	.word	0x00001060
        /*07e8*/ 	.word	0x000000ff
        /*07ec*/ 	.word	0x00000370
        /*07f0*/ 	.short	0x0100
        /*07f2*/ 	.byte	0x06
	.zero		1


	//   ....[111]....
        /*07f4*/ 	.word	0x00001070
        /*07f8*/ 	.word	0x000000ff
        /*07fc*/ 	.word	0x00000380
        /*0800*/ 	.short	0x0100
        /*0802*/ 	.byte	0x06
	.zero		1


	//   ....[112]....
        /*0804*/ 	.word	0x00001080
        /*0808*/ 	.word	0x000000ff
        /*080c*/ 	.word	0x00000378
        /*0810*/ 	.short	0x0100
        /*0812*/ 	.byte	0x06
	.zero		1


	//   ....[113]....
        /*0814*/ 	.word	0x00001090
        /*0818*/ 	.word	0x000000ff
        /*081c*/ 	.word	0x00000388
        /*0820*/ 	.short	0x0100
        /*0822*/ 	.byte	0x06
	.zero		1


	//   ....[114]....
        /*0824*/ 	.word	0x000011b0
        /*0828*/ 	.word	0x000000ff
        /*082c*/ 	.word	0x00000390
        /*0830*/ 	.short	0x0100
        /*0832*/ 	.byte	0x04
	.zero		1


	//   ....[115]....
        /*0834*/ 	.word	0x000011c0
        /*0838*/ 	.word	0x000000ff
        /*083c*/ 	.word	0x000003b0
        /*0840*/ 	.short	0x0100
        /*0842*/ 	.byte	0x04
	.zero		1


	//   ....[116]....
        /*0844*/ 	.word	0x000011d0
        /*0848*/ 	.word	0x000000ff
        /*084c*/ 	.word	0x00000398
        /*0850*/ 	.short	0x0100
        /*0852*/ 	.byte	0x04
	.zero		1


	//   ....[117]....
        /*0854*/ 	.word	0x000011e0
        /*0858*/ 	.word	0x000000ff
        /*085c*/ 	.word	0x000003b8
        /*0860*/ 	.short	0x0100
        /*0862*/ 	.byte	0x04
	.zero		1


	//   ....[118]....
        /*0864*/ 	.word	0x000011f0
        /*0868*/ 	.word	0x000000ff
        /*086c*/ 	.word	0x000003a0
        /*0870*/ 	.short	0x0100
        /*0872*/ 	.byte	0x04
	.zero		1


	//   ....[119]....
        /*0874*/ 	.word	0x00001200
        /*0878*/ 	.word	0x000000ff
        /*087c*/ 	.word	0x000003c0
        /*0880*/ 	.short	0x0100
        /*0882*/ 	.byte	0x04
	.zero		1


	//   ....[120]....
        /*0884*/ 	.word	0x00001210
        /*0888*/ 	.word	0x000000ff
        /*088c*/ 	.word	0x000003a8
        /*0890*/ 	.short	0x0100
        /*0892*/ 	.byte	0x04
	.zero		1


	//   ....[121]....
        /*0894*/ 	.word	0x00001220
        /*0898*/ 	.word	0x000000ff
        /*089c*/ 	.word	0x000003c8
        /*08a0*/ 	.short	0x0100
        /*08a2*/ 	.byte	0x04
	.zero		1


	//   ....[122]....
        /*08a4*/ 	.word	0x00001310
        /*08a8*/ 	.word	0x000000ff
        /*08ac*/ 	.word	0x000003d0
        /*08b0*/ 	.short	0x0100
        /*08b2*/ 	.byte	0x04
	.zero		1


	//   ....[123]....
        /*08b4*/ 	.word	0x00001320
        /*08b8*/ 	.word	0x000000ff
        /*08bc*/ 	.word	0x000003e0
        /*08c0*/ 	.short	0x0100
        /*08c2*/ 	.byte	0x04
	.zero		1


	//   ....[124]....
        /*08c4*/ 	.word	0x00001330
        /*08c8*/ 	.word	0x000000ff
        /*08cc*/ 	.word	0x000003d8
        /*08d0*/ 	.short	0x0100
        /*08d2*/ 	.byte	0x04
	.zero		1


	//   ....[125]....
        /*08d4*/ 	.word	0x00001340
        /*08d8*/ 	.word	0x000000ff
        /*08dc*/ 	.word	0x000003e8
        /*08e0*/ 	.short	0x0100
        /*08e2*/ 	.byte	0x04
	.zero		1


	//   ....[126]....
        /*08e4*/ 	.word	0x00001440
        /*08e8*/ 	.word	0x000000ff
        /*08ec*/ 	.word	0x000003f0
        /*08f0*/ 	.short	0x0100
        /*08f2*/ 	.byte	0x06
	.zero		1


	//   ....[127]....
        /*08f4*/ 	.word	0x00001ff0
        /*08f8*/ 	.word	0x00000003
        /*08fc*/ 	.word	0x000003e0
        /*0900*/ 	.short	0x010a
        /*0902*/ 	.byte	0xff
	.zero		1


	//   ....[128]....
        /*0904*/ 	.word	0x00002020
        /*0908*/ 	.word	0x00000003
        /*090c*/ 	.word	0x000003d0
        /*0910*/ 	.short	0x0101
        /*0912*/ 	.byte	0xff
	.zero		1


	//   ....[129]....
        /*0914*/ 	.word	0x000020e0
        /*0918*/ 	.word	0x000000ff
        /*091c*/ 	.word	0x000001a0
        /*0920*/ 	.short	0x010a
        /*0922*/ 	.byte	0x04
	.zero		1


	//   ....[130]....
        /*0924*/ 	.word	0x000021b0
        /*0928*/ 	.word	0x000000ff
        /*092c*/ 	.word	0x000001a0
        /*0930*/ 	.short	0x010a
        /*0932*/ 	.byte	0x21
	.zero		1


	//   ....[131]....
        /*0934*/ 	.word	0x00002360
        /*0938*/ 	.word	0x000000ff
        /*093c*/ 	.word	0x000001a0
        /*0940*/ 	.short	0x010a
        /*0942*/ 	.byte	0x05
	.zero		1


	//   ....[132]....
        /*0944*/ 	.word	0x00002470
        /*0948*/ 	.word	0x000000ff
        /*094c*/ 	.word	0x00000368
        /*0950*/ 	.short	0x0101
        /*0952*/ 	.byte	0x06
	.zero		1


	//   ....[133]....
        /*0954*/ 	.word	0x00002490
        /*0958*/ 	.word	0x000000ff
        /*095c*/ 	.word	0x000001a0
        /*0960*/ 	.short	0x010a
        /*0962*/ 	.byte	0x04
	.zero		1


	//   ....[134]....
        /*0964*/ 	.word	0x00002510
        /*0968*/ 	.word	0x000000ff
        /*096c*/ 	.word	0x000001a0
        /*0970*/ 	.short	0x010a
        /*0972*/ 	.byte	0x11
	.zero		1


	//   ....[135]....
        /*0974*/ 	.word	0x000026a0
        /*0978*/ 	.word	0x000000ff
        /*097c*/ 	.word	0x000001a0
        /*0980*/ 	.short	0x010a
        /*0982*/ 	.byte	0x05
	.zero		1


	//   ....[136]....
        /*0984*/ 	.word	0x00002800
        /*0988*/ 	.word	0x00000003
        /*098c*/ 	.word	0x00000370
        /*0990*/ 	.short	0x010a
        /*0992*/ 	.byte	0xff
	.zero		1


	//   ....[137]....
        /*0994*/ 	.word	0x00002950
        /*0998*/ 	.word	0x00000000
        /*099c*/ 	.word	0x00000000
        /*09a0*/ 	.short	0x0101
        /*09a2*/ 	.byte	0xff
	.zero		1


	//   ....[138]....
        /*09a4*/ 	.word	0x00002f00
        /*09a8*/ 	.word	0x000000ff
        /*09ac*/ 	.word	0x00000000
        /*09b0*/ 	.short	0x010a
        /*09b2*/ 	.byte	0x04
	.zero		1


	//   ....[139]....
        /*09b4*/ 	.word	0x00002f90
        /*09b8*/ 	.word	0x000000ff
        /*09bc*/ 	.word	0x00000000
        /*09c0*/ 	.short	0x010a
        /*09c2*/ 	.byte	0x05
	.zero		1


	//   ....[140]....
        /*09c4*/ 	.word	0x00003020
        /*09c8*/ 	.word	0x000000ff
        /*09cc*/ 	.word	0x00000000
        /*09d0*/ 	.short	0x010a
        /*09d2*/ 	.byte	0x05
	.zero		1


	//   ....[141]....
        /*09d4*/ 	.word	0x000030b0
        /*09d8*/ 	.word	0x000000ff
        /*09dc*/ 	.word	0x00000000
        /*09e0*/ 	.short	0x010a
        /*09e2*/ 	.byte	0x05
	.zero		1


	//   ....[142]....
        /*09e4*/ 	.word	0x00003140
        /*09e8*/ 	.word	0x000000ff
        /*09ec*/ 	.word	0x00000000
        /*09f0*/ 	.short	0x010a
        /*09f2*/ 	.byte	0x05
	.zero		1


	//   ....[143]....
        /*09f4*/ 	.word	0x000031d0
        /*09f8*/ 	.word	0x000000ff
        /*09fc*/ 	.word	0x00000000
        /*0a00*/ 	.short	0x010a
        /*0a02*/ 	.byte	0x05
	.zero		1


	//   ....[144]....
        /*0a04*/ 	.word	0x00003260
        /*0a08*/ 	.word	0x000000ff
        /*0a0c*/ 	.word	0x00000000
        /*0a10*/ 	.short	0x010a
        /*0a12*/ 	.byte	0x05
	.zero		1


	//   ....[145]....
        /*0a14*/ 	.word	0x000032f0
        /*0a18*/ 	.word	0x000000ff
        /*0a1c*/ 	.word	0x00000000
        /*0a20*/ 	.short	0x010a
        /*0a22*/ 	.byte	0x05
	.zero		1


	//   ....[146]....
        /*0a24*/ 	.word	0x00003380
        /*0a28*/ 	.word	0x000000ff
        /*0a2c*/ 	.word	0x00000000
        /*0a30*/ 	.short	0x010a
        /*0a32*/ 	.byte	0x05
	.zero		1


	//   ....[147]....
        /*0a34*/ 	.word	0x00003410
        /*0a38*/ 	.word	0x000000ff
        /*0a3c*/ 	.word	0x00000000
        /*0a40*/ 	.short	0x010a
        /*0a42*/ 	.byte	0x05
	.zero		1


	//   ....[148]....
        /*0a44*/ 	.word	0x000034a0
        /*0a48*/ 	.word	0x000000ff
        /*0a4c*/ 	.word	0x00000000
        /*0a50*/ 	.short	0x010a
        /*0a52*/ 	.byte	0x05
	.zero		1


	//   ....[149]....
        /*0a54*/ 	.word	0x00003530
        /*0a58*/ 	.word	0x000000ff
        /*0a5c*/ 	.word	0x00000000
        /*0a60*/ 	.short	0x010a
        /*0a62*/ 	.byte	0x05
	.zero		1


	//   ....[150]....
        /*0a64*/ 	.word	0x000035c0
        /*0a68*/ 	.word	0x000000ff
        /*0a6c*/ 	.word	0x00000000
        /*0a70*/ 	.short	0x010a
        /*0a72*/ 	.byte	0x05
	.zero		1


	//   ....[151]....
        /*0a74*/ 	.word	0x00003650
        /*0a78*/ 	.word	0x000000ff
        /*0a7c*/ 	.word	0x00000000
        /*0a80*/ 	.short	0x010a
        /*0a82*/ 	.byte	0x05
	.zero		1


	//   ....[152]....
        /*0a84*/ 	.word	0x000036e0
        /*0a88*/ 	.word	0x000000ff
        /*0a8c*/ 	.word	0x00000000
        /*0a90*/ 	.short	0x010a
        /*0a92*/ 	.byte	0x05
	.zero		1


	//   ....[153]....
        /*0a94*/ 	.word	0x00003770
        /*0a98*/ 	.word	0x000000ff
        /*0a9c*/ 	.word	0x00000000
        /*0aa0*/ 	.short	0x010a
        /*0aa2*/ 	.byte	0x05
	.zero		1


	//   ....[154]....
        /*0aa4*/ 	.word	0x00003800
        /*0aa8*/ 	.word	0x000000ff
        /*0aac*/ 	.word	0x00000000
        /*0ab0*/ 	.short	0x010a
        /*0ab2*/ 	.byte	0x05
	.zero		1


	//   ....[155]....
        /*0ab4*/ 	.word	0x00003890
        /*0ab8*/ 	.word	0x000000ff
        /*0abc*/ 	.word	0x00000000
        /*0ac0*/ 	.short	0x010a
        /*0ac2*/ 	.byte	0x05
	.zero		1


	//   ....[156]....
        /*0ac4*/ 	.word	0x00003920
        /*0ac8*/ 	.word	0x000000ff
        /*0acc*/ 	.word	0x00000000
        /*0ad0*/ 	.short	0x010a
        /*0ad2*/ 	.byte	0x05
	.zero		1


	//   ....[157]....
        /*0ad4*/ 	.word	0x000039b0
        /*0ad8*/ 	.word	0x000000ff
        /*0adc*/ 	.word	0x00000000
        /*0ae0*/ 	.short	0x010a
        /*0ae2*/ 	.byte	0x05
	.zero		1


	//   ....[158]....
        /*0ae4*/ 	.word	0x00003a40
        /*0ae8*/ 	.word	0x000000ff
        /*0aec*/ 	.word	0x00000000
        /*0af0*/ 	.short	0x010a
        /*0af2*/ 	.byte	0x05
	.zero		1


	//   ....[159]....
        /*0af4*/ 	.word	0x00003ad0
        /*0af8*/ 	.word	0x000000ff
        /*0afc*/ 	.word	0x00000000
        /*0b00*/ 	.short	0x010a
        /*0b02*/ 	.byte	0x05
	.zero		1


	//   ....[160]....
        /*0b04*/ 	.word	0x00003b60
        /*0b08*/ 	.word	0x000000ff
        /*0b0c*/ 	.word	0x00000000
        /*0b10*/ 	.short	0x010a
        /*0b12*/ 	.byte	0x05
	.zero		1


	//   ....[161]....
        /*0b14*/ 	.word	0x00003bf0
        /*0b18*/ 	.word	0x000000ff
        /*0b1c*/ 	.word	0x00000000
        /*0b20*/ 	.short	0x010a
        /*0b22*/ 	.byte	0x05
	.zero		1


	//   ....[162]....
        /*0b24*/ 	.word	0x00003c80
        /*0b28*/ 	.word	0x000000ff
        /*0b2c*/ 	.word	0x00000000
        /*0b30*/ 	.short	0x010a
        /*0b32*/ 	.byte	0x05
	.zero		1


	//   ....[163]....
        /*0b34*/ 	.word	0x00003d10
        /*0b38*/ 	.word	0x000000ff
        /*0b3c*/ 	.word	0x00000000
        /*0b40*/ 	.short	0x010a
        /*0b42*/ 	.byte	0x05
	.zero		1


	//   ....[164]....
        /*0b44*/ 	.word	0x00003da0
        /*0b48*/ 	.word	0x000000ff
        /*0b4c*/ 	.word	0x00000000
        /*0b50*/ 	.short	0x010a
        /*0b52*/ 	.byte	0x05
	.zero		1


	//   ....[165]....
        /*0b54*/ 	.word	0x00003e30
        /*0b58*/ 	.word	0x000000ff
        /*0b5c*/ 	.word	0x00000000
        /*0b60*/ 	.short	0x010a
        /*0b62*/ 	.byte	0x05
	.zero		1


	//   ....[166]....
        /*0b64*/ 	.word	0x00003ec0
        /*0b68*/ 	.word	0x000000ff
        /*0b6c*/ 	.word	0x00000000
        /*0b70*/ 	.short	0x010a
        /*0b72*/ 	.byte	0x05
	.zero		1


	//   ....[167]....
        /*0b74*/ 	.word	0x00003f50
        /*0b78*/ 	.word	0x000000ff
        /*0b7c*/ 	.word	0x00000000
        /*0b80*/ 	.short	0x010a
        /*0b82*/ 	.byte	0x05
	.zero		1


	//   ....[168]....
        /*0b84*/ 	.word	0x00003fe0
        /*0b88*/ 	.word	0x000000ff
        /*0b8c*/ 	.word	0x00000000
        /*0b90*/ 	.short	0x010a
        /*0b92*/ 	.byte	0x05
	.zero		1


	//   ....[169]....
        /*0b94*/ 	.word	0x00004070
        /*0b98*/ 	.word	0x000000ff
        /*0b9c*/ 	.word	0x00000000
        /*0ba0*/ 	.short	0x010a
        /*0ba2*/ 	.byte	0x05
	.zero		1


	//   ....[170]....
        /*0ba4*/ 	.word	0x00004100
        /*0ba8*/ 	.word	0x000000ff
        /*0bac*/ 	.word	0x00000000
        /*0bb0*/ 	.short	0x010a
        /*0bb2*/ 	.byte	0x05
	.zero		1


	//   ....[171]....
        /*0bb4*/ 	.word	0x00004190
        /*0bb8*/ 	.word	0x000000ff
        /*0bbc*/ 	.word	0x00000000
        /*0bc0*/ 	.short	0x010a
        /*0bc2*/ 	.byte	0x05
	.zero		1


	//   ....[172]....
        /*0bc4*/ 	.word	0x00004220
        /*0bc8*/ 	.word	0x000000ff
        /*0bcc*/ 	.word	0x00000000
        /*0bd0*/ 	.short	0x010a
        /*0bd2*/ 	.byte	0x05
	.zero		1


	//   ....[173]....
        /*0bd4*/ 	.word	0x000042b0
        /*0bd8*/ 	.word	0x000000ff
        /*0bdc*/ 	.word	0x00000000
        /*0be0*/ 	.short	0x010a
        /*0be2*/ 	.byte	0x05
	.zero		1


	//   ....[174]....
        /*0be4*/ 	.word	0x00004340
        /*0be8*/ 	.word	0x000000ff
        /*0bec*/ 	.word	0x00000000
        /*0bf0*/ 	.short	0x010a
        /*0bf2*/ 	.byte	0x05
	.zero		1


	//   ....[175]....
        /*0bf4*/ 	.word	0x000043d0
        /*0bf8*/ 	.word	0x000000ff
        /*0bfc*/ 	.word	0x00000000
        /*0c00*/ 	.short	0x010a
        /*0c02*/ 	.byte	0x05
	.zero		1


	//   ....[176]....
        /*0c04*/ 	.word	0x00004460
        /*0c08*/ 	.word	0x000000ff
        /*0c0c*/ 	.word	0x00000000
        /*0c10*/ 	.short	0x010a
        /*0c12*/ 	.byte	0x05
	.zero		1


	//   ....[177]....
        /*0c14*/ 	.word	0x000044f0
        /*0c18*/ 	.word	0x000000ff
        /*0c1c*/ 	.word	0x00000000
        /*0c20*/ 	.short	0x010a
        /*0c22*/ 	.byte	0x05
	.zero		1


	//   ....[178]....
        /*0c24*/ 	.word	0x00004580
        /*0c28*/ 	.word	0x000000ff
        /*0c2c*/ 	.word	0x00000000
        /*0c30*/ 	.short	0x010a
        /*0c32*/ 	.byte	0x05
	.zero		1


	//   ....[179]....
        /*0c34*/ 	.word	0x00004610
        /*0c38*/ 	.word	0x000000ff
        /*0c3c*/ 	.word	0x00000000
        /*0c40*/ 	.short	0x010a
        /*0c42*/ 	.byte	0x05
	.zero		1


	//   ....[180]....
        /*0c44*/ 	.word	0x000046a0
        /*0c48*/ 	.word	0x000000ff
        /*0c4c*/ 	.word	0x00000000
        /*0c50*/ 	.short	0x010a
        /*0c52*/ 	.byte	0x05
	.zero		1


	//   ....[181]....
        /*0c54*/ 	.word	0x00004730
        /*0c58*/ 	.word	0x000000ff
        /*0c5c*/ 	.word	0x00000000
        /*0c60*/ 	.short	0x010a
        /*0c62*/ 	.byte	0x05
	.zero		1


	//   ....[182]....
        /*0c64*/ 	.word	0x000047c0
        /*0c68*/ 	.word	0x000000ff
        /*0c6c*/ 	.word	0x00000000
        /*0c70*/ 	.short	0x010a
        /*0c72*/ 	.byte	0x05
	.zero		1


	//   ....[183]....
        /*0c74*/ 	.word	0x00004850
        /*0c78*/ 	.word	0x000000ff
        /*0c7c*/ 	.word	0x00000000
        /*0c80*/ 	.short	0x010a
        /*0c82*/ 	.byte	0x05
	.zero		1


	//   ....[184]....
        /*0c84*/ 	.word	0x000048e0
        /*0c88*/ 	.word	0x000000ff
        /*0c8c*/ 	.word	0x00000000
        /*0c90*/ 	.short	0x010a
        /*0c92*/ 	.byte	0x05
	.zero		1


	//   ....[185]....
        /*0c94*/ 	.word	0x00004970
        /*0c98*/ 	.word	0x000000ff
        /*0c9c*/ 	.word	0x00000000
        /*0ca0*/ 	.short	0x010a
        /*0ca2*/ 	.byte	0x05
	.zero		1


	//   ....[186]....
        /*0ca4*/ 	.word	0x00004a00
        /*0ca8*/ 	.word	0x000000ff
        /*0cac*/ 	.word	0x00000000
        /*0cb0*/ 	.short	0x010a
        /*0cb2*/ 	.byte	0x05
	.zero		1


	//   ....[187]....
        /*0cb4*/ 	.word	0x00004a90
        /*0cb8*/ 	.word	0x000000ff
        /*0cbc*/ 	.word	0x00000000
        /*0cc0*/ 	.short	0x010a
        /*0cc2*/ 	.byte	0x05
	.zero		1


	//   ....[188]....
        /*0cc4*/ 	.word	0x00004b20
        /*0cc8*/ 	.word	0x000000ff
        /*0ccc*/ 	.word	0x00000000
        /*0cd0*/ 	.short	0x010a
        /*0cd2*/ 	.byte	0x05
	.zero		1


	//   ....[189]....
        /*0cd4*/ 	.word	0x00004bc0
        /*0cd8*/ 	.word	0x00000000
        /*0cdc*/ 	.word	0x00000000
        /*0ce0*/ 	.short	0x010a
        /*0ce2*/ 	.byte	0xff
	.zero		1


	//   ....[190]....
        /*0ce4*/ 	.word	0x00004ce0
        /*0ce8*/ 	.word	0x00000002
        /*0cec*/ 	.word	0x000003d0
        /*0cf0*/ 	.short	0x010a
        /*0cf2*/ 	.byte	0xff
	.zero		1


	//   ....[191]....
        /*0cf4*/ 	.word	0x00004d40
        /*0cf8*/ 	.word	0x00000004
        /*0cfc*/ 	.word	0x00000000
        /*0d00*/ 	.short	0x0101
        /*0d02*/ 	.byte	0xff
	.zero		1


	//   ....[192]....
        /*0d04*/ 	.word	0x00004d60
        /*0d08*/ 	.word	0x000000ff
        /*0d0c*/ 	.word	0x00000380
        /*0d10*/ 	.short	0x010a
        /*0d12*/ 	.byte	0x04
	.zero		1


	//   ....[193]....
        /*0d14*/ 	.word	0x00004e80
        /*0d18*/ 	.word	0x00000002
        /*0d1c*/ 	.word	0x00000370
        /*0d20*/ 	.short	0x010a
        /*0d22*/ 	.byte	0xff
	.zero		1


	//   ....[194]....
        /*0d24*/ 	.word	0x00004f90
        /*0d28*/ 	.word	0x00000002
        /*0d2c*/ 	.word	0x00000000
        /*0d30*/ 	.short	0x0101
        /*0d32*/ 	.byte	0xff
	.zero		1


	//   ....[195]....
        /*0d34*/ 	.word	0x00005020
        /*0d38*/ 	.word	0x000000ff
        /*0d3c*/ 	.word	0x00000380
        /*0d40*/ 	.short	0x0106
        /*0d42*/ 	.byte	0x04
	.zero		1


	//   ....[196]....
        /*0d44*/ 	.word	0x00005040
        /*0d48*/ 	.word	0x000000ff
        /*0d4c*/ 	.word	0x00000380
        /*0d50*/ 	.short	0x010a
        /*0d52*/ 	.byte	0x04
	.zero		1


	//   ....[197]....
        /*0d54*/ 	.word	0x000050d0
        /*0d58*/ 	.word	0x000000ff
        /*0d5c*/ 	.word	0x00000380
        /*0d60*/ 	.short	0x0106
        /*0d62*/ 	.byte	0x07
	.zero		1


	//   ....[198]....
        /*0d64*/ 	.word	0x00005110
        /*0d68*/ 	.word	0x00000000
        /*0d6c*/ 	.word	0x00000380
        /*0d70*/ 	.short	0x010a
        /*0d72*/ 	.byte	0xff
	.zero		1


	//   ....[199]....
        /*0d74*/ 	.word	0x00005350
        /*0d78*/ 	.word	0x000000ff
        /*0d7c*/ 	.word	0x00000008
        /*0d80*/ 	.short	0x010a
        /*0d82*/ 	.byte	0x05
	.zero		1


	//   ....[200]....
        /*0d84*/ 	.word	0x00005370
        /*0d88*/ 	.word	0x000000ff
        /*0d8c*/ 	.word	0x00000008
        /*0d90*/ 	.short	0x010a
        /*0d92*/ 	.byte	0x05
	.zero		1


	//   ....[201]....
        /*0d94*/ 	.word	0x00005500
        /*0d98*/ 	.word	0x000000ff
        /*0d9c*/ 	.word	0x00000008
        /*0da0*/ 	.short	0x010a
        /*0da2*/ 	.byte	0x05
	.zero		1


	//   ....[202]....
        /*0da4*/ 	.word	0x00005520
        /*0da8*/ 	.word	0x000000ff
        /*0dac*/ 	.word	0x00000008
        /*0db0*/ 	.short	0x010a
        /*0db2*/ 	.byte	0x05
	.zero		1


	//   ....[203]....
        /*0db4*/ 	.word	0x000055e0
        /*0db8*/ 	.word	0x000000ff
        /*0dbc*/ 	.word	0x00000000
        /*0dc0*/ 	.short	0x0101
        /*0dc2*/ 	.byte	0x04
	.zero		1


	//   ....[204]....
        /*0dc4*/ 	.word	0x000058c0
        /*0dc8*/ 	.word	0x00000000
        /*0dcc*/ 	.word	0x00000370
        /*0dd0*/ 	.short	0x010a
        /*0dd2*/ 	.byte	0xff
	.zero		1


	//   ....[205]....
        /*0dd4*/ 	.word	0x00005980
        /*0dd8*/ 	.word	0x00000000
        /*0ddc*/ 	.word	0x00000000
        /*0de0*/ 	.short	0x0101
        /*0de2*/ 	.byte	0xff
	.zero		1


	//   ....[206]....
        /*0de4*/ 	.word	0x00005a30
        /*0de8*/ 	.word	0x000000ff
        /*0dec*/ 	.word	0x00000000
        /*0df0*/ 	.short	0x010a
        /*0df2*/ 	.byte	0x04
	.zero		1


	//   ....[207]....
        /*0df4*/ 	.word	0x00005a40
        /*0df8*/ 	.word	0x000000ff
        /*0dfc*/ 	.word	0x000003b0
        /*0e00*/ 	.short	0x010a
        /*0e02*/ 	.byte	0x13
	.zero		1


	//   ....[208]....
        /*0e04*/ 	.word	0x00005b00
        /*0e08*/ 	.word	0x000000ff
        /*0e0c*/ 	.word	0x00000000
        /*0e10*/ 	.short	0x010a
        /*0e12*/ 	.byte	0x06
	.zero		1


	//   ....[209]....
        /*0e14*/ 	.word	0x00005c20
        /*0e18*/ 	.word	0x000000ff
        /*0e1c*/ 	.word	0x00000000
        /*0e20*/ 	.short	0x010a
        /*0e22*/ 	.byte	0x04
	.zero		1


	//   ....[210]....
        /*0e24*/ 	.word	0x00005e40
        /*0e28*/ 	.word	0x000000ff
        /*0e2c*/ 	.word	0x00000000
        /*0e30*/ 	.short	0x010a
        /*0e32*/ 	.byte	0x04
	.zero		1


	//   ....[211]....
        /*0e34*/ 	.word	0x00005ed0
        /*0e38*/ 	.word	0x000000ff
        /*0e3c*/ 	.word	0x00000000
        /*0e40*/ 	.short	0x010a
        /*0e42*/ 	.byte	0x05
	.zero		1


	//   ....[212]....
        /*0e44*/ 	.word	0x00005f60
        /*0e48*/ 	.word	0x000000ff
        /*0e4c*/ 	.word	0x00000000
        /*0e50*/ 	.short	0x010a
        /*0e52*/ 	.byte	0x05
	.zero		1


	//   ....[213]....
        /*0e54*/ 	.word	0x00006000
        /*0e58*/ 	.word	0x00000000
        /*0e5c*/ 	.word	0x00000000
        /*0e60*/ 	.short	0x010a
        /*0e62*/ 	.byte	0xff
	.zero		1


	//   ....[214]....
        /*0e64*/ 	.word	0x00006040
        /*0e68*/ 	.word	0x00000000
        /*0e6c*/ 	.word	0x00000000
        /*0e70*/ 	.short	0x010a
        /*0e72*/ 	.byte	0xff
	.zero		1


	//   ....[215]....
        /*0e74*/ 	.word	0x000060b0
        /*0e78*/ 	.word	0x000000ff
        /*0e7c*/ 	.word	0x00000000
        /*0e80*/ 	.short	0x0101
        /*0e82*/ 	.byte	0x04
	.zero		1


	//   ....[216]....
        /*0e84*/ 	.word	0x000060f0
        /*0e88*/ 	.word	0x000000ff
        /*0e8c*/ 	.word	0x000003f0
        /*0e90*/ 	.short	0x010a
        /*0e92*/ 	.byte	0x0d
	.zero		1


	//   ....[217]....
        /*0e94*/ 	.word	0x00006140
        /*0e98*/ 	.word	0x000000ff
        /*0e9c*/ 	.word	0x00000000
        /*0ea0*/ 	.short	0x0101
        /*0ea2*/ 	.byte	0x04
	.zero		1


	//   ....[218]....
        /*0ea4*/ 	.word	0x000065c0
        /*0ea8*/ 	.word	0x0000000c
        /*0eac*/ 	.word	0x00000370
        /*0eb0*/ 	.short	0x010a
        /*0eb2*/ 	.byte	0xff
	.zero		1


	//   ....[219]....
        /*0eb4*/ 	.word	0x00006730
        /*0eb8*/ 	.word	0x00000000
        /*0ebc*/ 	.word	0x00000000
        /*0ec0*/ 	.short	0x0101
        /*0ec2*/ 	.byte	0xff
	.zero		1


	//   ....[220]....
        /*0ec4*/ 	.word	0x00006bc0
        /*0ec8*/ 	.word	0x000000ff
        /*0ecc*/ 	.word	0x00000368
        /*0ed0*/ 	.short	0x010a
        /*0ed2*/ 	.byte	0x15
	.zero		1


	//   ....[221]....
        /*0ed4*/ 	.word	0x00006d40
        /*0ed8*/ 	.word	0x000000ff
        /*0edc*/ 	.word	0x00000350
        /*0ee0*/ 	.short	0x010a
        /*0ee2*/ 	.byte	0x15
	.zero		1


	//   ....[222]....
        /*0ee4*/ 	.word	0x00006f30
        /*0ee8*/ 	.word	0x000000ff
        /*0eec*/ 	.word	0x00000340
        /*0ef0*/ 	.short	0x010b
        /*0ef2*/ 	.byte	0x15
	.zero		1


	//   ....[223]....
        /*0ef4*/ 	.word	0x00006f40
        /*0ef8*/ 	.word	0x000000ff
        /*0efc*/ 	.word	0x00000000
        /*0f00*/ 	.short	0x0101
        /*0f02*/ 	.byte	0x06
	.zero		1


	//   ....[224]....
        /*0f04*/ 	.word	0x00006f50
        /*0f08*/ 	.word	0x000000ff
        /*0f0c*/ 	.word	0x00000358
        /*0f10*/ 	.short	0x010a
        /*0f12*/ 	.byte	0x15
	.zero		1


	//   ....[225]....
        /*0f14*/ 	.word	0x00007190
        /*0f18*/ 	.word	0x000000ff
        /*0f1c*/ 	.word	0x00000348
        /*0f20*/ 	.short	0x010b
        /*0f22*/ 	.byte	0x15
	.zero		1


	//   ....[226]....
        /*0f24*/ 	.word	0x000071a0
        /*0f28*/ 	.word	0x000000ff
        /*0f2c*/ 	.word	0x00000000
        /*0f30*/ 	.short	0x0101
        /*0f32*/ 	.byte	0x25
	.zero		1


	//   ....[227]....
        /*0f34*/ 	.word	0x000071e0
        /*0f38*/ 	.word	0x000000ff
        /*0f3c*/ 	.word	0x00000350
        /*0f40*/ 	.short	0x010a
        /*0f42*/ 	.byte	0x15
	.zero		1


	//   ....[228]....
        /*0f44*/ 	.word	0x00007220
        /*0f48*/ 	.word	0x00000000
        /*0f4c*/ 	.word	0x00000358
        /*0f50*/ 	.short	0x010a
        /*0f52*/ 	.byte	0xff
	.zero		1


	//   ....[229]....
        /*0f54*/ 	.word	0x00007520
        /*0f58*/ 	.word	0x00000003
        /*0f5c*/ 	.word	0x00000370
        /*0f60*/ 	.short	0x010a
        /*0f62*/ 	.byte	0xff
	.zero		1


	//   ....[230]....
        /*0f64*/ 	.word	0x000076a0
        /*0f68*/ 	.word	0x00000000
        /*0f6c*/ 	.word	0x00000000
        /*0f70*/ 	.short	0x0101
        /*0f72*/ 	.byte	0xff
	.zero		1


	//   ....[231]....
        /*0f74*/ 	.word	0x000081b0
        /*0f78*/ 	.word	0x00000003
        /*0f7c*/ 	.word	0x00000340
        /*0f80*/ 	.short	0x010a
        /*0f82*/ 	.byte	0xff
	.zero		1


	//   ....[232]....
        /*0f84*/ 	.word	0x000081f0
        /*0f88*/ 	.word	0x0000005a
        /*0f8c*/ 	.word	0x00000390
        /*0f90*/ 	.short	0x010a
        /*0f92*/ 	.byte	0xff
	.zero		1


	//   ....[233]....
        /*0f94*/ 	.word	0x00008320
        /*0f98*/ 	.word	0x00000003
        /*0f9c*/ 	.word	0x00000340
        /*0fa0*/ 	.short	0x010a
        /*0fa2*/ 	.byte	0xff
	.zero		1


	//   ....[234]....
        /*0fa4*/ 	.word	0x00008460
        /*0fa8*/ 	.word	0x00000000
        /*0fac*/ 	.word	0x00000000
        /*0fb0*/ 	.short	0x0101
        /*0fb2*/ 	.byte	0xff
	.zero		1


	//   ....[235]....
        /*0fb4*/ 	.word	0x000084c0
        /*0fb8*/ 	.word	0x0000005a
        /*0fbc*/ 	.word	0x00000390
        /*0fc0*/ 	.short	0x010a
        /*0fc2*/ 	.byte	0xff
	.zero		1


	//   ....[236]....
        /*0fc4*/ 	.word	0x00009070
        /*0fc8*/ 	.word	0x0000006d
        /*0fcc*/ 	.word	0x00000340
        /*0fd0*/ 	.short	0x010a
        /*0fd2*/ 	.byte	0xff
	.zero		1


	//   ....[237]....
        /*0fd4*/ 	.word	0x00009130
        /*0fd8*/ 	.word	0x0000006d
        /*0fdc*/ 	.word	0x00000340
        /*0fe0*/ 	.short	0x010a
        /*0fe2*/ 	.byte	0xff
	.zero		1


	//   ....[238]....
        /*0fe4*/ 	.word	0x00009270
        /*0fe8*/ 	.word	0x00000002
        /*0fec*/ 	.word	0x00000000
        /*0ff0*/ 	.short	0x0101
        /*0ff2*/ 	.byte	0xff
	.zero		1


	//   ....[239]....
        /*0ff4*/ 	.word	0x00009550
        /*0ff8*/ 	.word	0x0000005a
        /*0ffc*/ 	.word	0x00000000
        /*1000*/ 	.short	0x0101
        /*1002*/ 	.byte	0xff
	.zero		1


	//   ....[240]....
        /*1004*/ 	.word	0x00009f20
        /*1008*/ 	.word	0x00000003
        /*100c*/ 	.word	0x000003e0
        /*1010*/ 	.short	0x010a
        /*1012*/ 	.byte	0xff
	.zero		1


	//   ....[241]....
        /*1014*/ 	.word	0x00009f80
        /*1018*/ 	.word	0x00000000
        /*101c*/ 	.word	0x000001a0
        /*1020*/ 	.short	0x010a
        /*1022*/ 	.byte	0xff
	.zero		1


	//   ....[242]....
        /*1024*/ 	.word	0x00009fe0
        /*1028*/ 	.word	0x00000000
        /*102c*/ 	.word	0x000001a0
        /*1030*/ 	.short	0x010a
        /*1032*/ 	.byte	0xff
	.zero		1


	//   ....[243]....
        /*1034*/ 	.word	0x0000a030
        /*1038*/ 	.word	0x00000003
        /*103c*/ 	.word	0x00000370
        /*1040*/ 	.short	0x010a
        /*1042*/ 	.byte	0xff
	.zero		1


	//   ....[244]....
        /*1044*/ 	.word	0x0000a090
        /*1048*/ 	.word	0x00000000
        /*104c*/ 	.word	0x00000000
        /*1050*/ 	.short	0x010a
        /*1052*/ 	.byte	0xff
	.zero		1


	//   ....[245]....
        /*1054*/ 	.word	0x0000a0f0
        /*1058*/ 	.word	0x00000000
        /*105c*/ 	.word	0x00000000
        /*1060*/ 	.short	0x010a
        /*1062*/ 	.byte	0xff
	.zero		1


	//   ....[246]....
        /*1064*/ 	.word	0x0000a150
        /*1068*/ 	.word	0x00000000
        /*106c*/ 	.word	0x00000000
        /*1070*/ 	.short	0x010a
        /*1072*/ 	.byte	0xff
	.zero		1


	//   ....[247]....
        /*1074*/ 	.word	0x0000a1b0
        /*1078*/ 	.word	0x00000000
        /*107c*/ 	.word	0x00000000
        /*1080*/ 	.short	0x010a
        /*1082*/ 	.byte	0xff
	.zero		1


	//   ....[248]....
        /*1084*/ 	.word	0x0000a210
        /*1088*/ 	.word	0x00000000
        /*108c*/ 	.word	0x00000000
        /*1090*/ 	.short	0x010a
        /*1092*/ 	.byte	0xff
	.zero		1


	//   ....[249]....
        /*1094*/ 	.word	0x0000a270
        /*1098*/ 	.word	0x00000000
        /*109c*/ 	.word	0x00000000
        /*10a0*/ 	.short	0x010a
        /*10a2*/ 	.byte	0xff
	.zero		1


	//   ....[250]....
        /*10a4*/ 	.word	0x0000a2d0
        /*10a8*/ 	.word	0x00000000
        /*10ac*/ 	.word	0x00000000
        /*10b0*/ 	.short	0x010a
        /*10b2*/ 	.byte	0xff
	.zero		1


	//   ....[251]....
        /*10b4*/ 	.word	0x0000a330
        /*10b8*/ 	.word	0x00000000
        /*10bc*/ 	.word	0x00000000
        /*10c0*/ 	.short	0x010a
        /*10c2*/ 	.byte	0xff
	.zero		1


	//   ....[252]....
        /*10c4*/ 	.word	0x0000a390
        /*10c8*/ 	.word	0x00000000
        /*10cc*/ 	.word	0x00000000
        /*10d0*/ 	.short	0x010a
        /*10d2*/ 	.byte	0xff
	.zero		1


	//   ....[253]....
        /*10d4*/ 	.word	0x0000a3f0
        /*10d8*/ 	.word	0x00000000
        /*10dc*/ 	.word	0x00000000
        /*10e0*/ 	.short	0x010a
        /*10e2*/ 	.byte	0xff
	.zero		1


	//   ....[254]....
        /*10e4*/ 	.word	0x0000a450
        /*10e8*/ 	.word	0x00000000
        /*10ec*/ 	.word	0x00000000
        /*10f0*/ 	.short	0x010a
        /*10f2*/ 	.byte	0xff
	.zero		1


	//   ....[255]....
        /*10f4*/ 	.word	0x0000a4b0
        /*10f8*/ 	.word	0x00000000
        /*10fc*/ 	.word	0x00000000
        /*1100*/ 	.short	0x010a
        /*1102*/ 	.byte	0xff
	.zero		1


	//   ....[0]....
        /*1104*/ 	.word	0x0000a510
        /*1108*/ 	.word	0x00000000
        /*110c*/ 	.word	0x00000000
        /*1110*/ 	.short	0x010a
        /*1112*/ 	.byte	0xff
	.zero		1


	//   ....[1]....
        /*1114*/ 	.word	0x0000a570
        /*1118*/ 	.word	0x00000000
        /*111c*/ 	.word	0x00000000
        /*1120*/ 	.short	0x010a
        /*1122*/ 	.byte	0xff
	.zero		1


	//   ....[2]....
        /*1124*/ 	.word	0x0000a5d0
        /*1128*/ 	.word	0x00000000
        /*112c*/ 	.word	0x00000000
        /*1130*/ 	.short	0x010a
        /*1132*/ 	.byte	0xff
	.zero		1


	//   ....[3]....
        /*1134*/ 	.word	0x0000a630
        /*1138*/ 	.word	0x00000000
        /*113c*/ 	.word	0x00000000
        /*1140*/ 	.short	0x010a
        /*1142*/ 	.byte	0xff
	.zero		1


	//   ....[4]....
        /*1144*/ 	.word	0x0000a690
        /*1148*/ 	.word	0x00000000
        /*114c*/ 	.word	0x00000000
        /*1150*/ 	.short	0x010a
        /*1152*/ 	.byte	0xff
	.zero		1


	//   ....[5]....
        /*1154*/ 	.word	0x0000a6f0
        /*1158*/ 	.word	0x00000000
        /*115c*/ 	.word	0x00000000
        /*1160*/ 	.short	0x010a
        /*1162*/ 	.byte	0xff
	.zero		1


	//   ....[6]....
        /*1164*/ 	.word	0x0000a750
        /*1168*/ 	.word	0x00000000
        /*116c*/ 	.word	0x00000000
        /*1170*/ 	.short	0x010a
        /*1172*/ 	.byte	0xff
	.zero		1


	//   ....[7]....
        /*1174*/ 	.word	0x0000a7b0
        /*1178*/ 	.word	0x00000000
        /*117c*/ 	.word	0x00000000
        /*1180*/ 	.short	0x010a
        /*1182*/ 	.byte	0xff
	.zero		1


	//   ....[8]....
        /*1184*/ 	.word	0x0000a810
        /*1188*/ 	.word	0x00000000
        /*118c*/ 	.word	0x00000000
        /*1190*/ 	.short	0x010a
        /*1192*/ 	.byte	0xff
	.zero		1


	//   ....[9]....
        /*1194*/ 	.word	0x0000a870
        /*1198*/ 	.word	0x00000000
        /*119c*/ 	.word	0x00000000
        /*11a0*/ 	.short	0x010a
        /*11a2*/ 	.byte	0xff
	.zero		1


	//   ....[10]....
        /*11a4*/ 	.word	0x0000a8d0
        /*11a8*/ 	.word	0x00000000
        /*11ac*/ 	.word	0x00000000
        /*11b0*/ 	.short	0x010a
        /*11b2*/ 	.byte	0xff
	.zero		1


	//   ....[11]....
        /*11b4*/ 	.word	0x0000a930
        /*11b8*/ 	.word	0x00000000
        /*11bc*/ 	.word	0x00000000
        /*11c0*/ 	.short	0x010a
        /*11c2*/ 	.byte	0xff
	.zero		1


	//   ....[12]....
        /*11c4*/ 	.word	0x0000a990
        /*11c8*/ 	.word	0x00000000
        /*11cc*/ 	.word	0x00000000
        /*11d0*/ 	.short	0x010a
        /*11d2*/ 	.byte	0xff
	.zero		1


	//   ....[13]....
        /*11d4*/ 	.word	0x0000a9f0
        /*11d8*/ 	.word	0x00000000
        /*11dc*/ 	.word	0x00000000
        /*11e0*/ 	.short	0x010a
        /*11e2*/ 	.byte	0xff
	.zero		1


	//   ....[14]....
        /*11e4*/ 	.word	0x0000aa50
        /*11e8*/ 	.word	0x00000000
        /*11ec*/ 	.word	0x00000000
        /*11f0*/ 	.short	0x010a
        /*11f2*/ 	.byte	0xff
	.zero		1


	//   ....[15]....
        /*11f4*/ 	.word	0x0000aab0
        /*11f8*/ 	.word	0x00000000
        /*11fc*/ 	.word	0x00000000
        /*1200*/ 	.short	0x010a
        /*1202*/ 	.byte	0xff
	.zero		1


	//   ....[16]....
        /*1204*/ 	.word	0x0000ab10
        /*1208*/ 	.word	0x00000000
        /*120c*/ 	.word	0x00000000
        /*1210*/ 	.short	0x010a
        /*1212*/ 	.byte	0xff
	.zero		1


	//   ....[17]....
        /*1214*/ 	.word	0x0000ab70
        /*1218*/ 	.word	0x00000000
        /*121c*/ 	.word	0x00000000
        /*1220*/ 	.short	0x010a
        /*1222*/ 	.byte	0xff
	.zero		1


	//   ....[18]....
        /*1224*/ 	.word	0x0000abd0
        /*1228*/ 	.word	0x00000000
        /*122c*/ 	.word	0x00000000
        /*1230*/ 	.short	0x010a
        /*1232*/ 	.byte	0xff
	.zero		1


	//   ....[19]....
        /*1234*/ 	.word	0x0000ac30
        /*1238*/ 	.word	0x00000000
        /*123c*/ 	.word	0x00000000
        /*1240*/ 	.short	0x010a
        /*1242*/ 	.byte	0xff
	.zero		1


	//   ....[20]....
        /*1244*/ 	.word	0x0000ac90
        /*1248*/ 	.word	0x00000000
        /*124c*/ 	.word	0x00000000
        /*1250*/ 	.short	0x010a
        /*1252*/ 	.byte	0xff
	.zero		1


	//   ....[21]....
        /*1254*/ 	.word	0x0000acf0
        /*1258*/ 	.word	0x00000000
        /*125c*/ 	.word	0x00000000
        /*1260*/ 	.short	0x010a
        /*1262*/ 	.byte	0xff
	.zero		1


	//   ....[22]....
        /*1264*/ 	.word	0x0000ad50
        /*1268*/ 	.word	0x00000000
        /*126c*/ 	.word	0x00000000
        /*1270*/ 	.short	0x010a
        /*1272*/ 	.byte	0xff
	.zero		1


	//   ....[23]....
        /*1274*/ 	.word	0x0000adb0
        /*1278*/ 	.word	0x00000000
        /*127c*/ 	.word	0x00000000
        /*1280*/ 	.short	0x010a
        /*1282*/ 	.byte	0xff
	.zero		1


	//   ....[24]....
        /*1284*/ 	.word	0x0000ae10
        /*1288*/ 	.word	0x00000000
        /*128c*/ 	.word	0x00000000
        /*1290*/ 	.short	0x010a
        /*1292*/ 	.byte	0xff
	.zero		1


	//   ....[25]....
        /*1294*/ 	.word	0x0000ae70
        /*1298*/ 	.word	0x00000000
        /*129c*/ 	.word	0x00000000
        /*12a0*/ 	.short	0x010a
        /*12a2*/ 	.byte	0xff
	.zero		1


	//   ....[26]....
        /*12a4*/ 	.word	0x0000aed0
        /*12a8*/ 	.word	0x00000000
        /*12ac*/ 	.word	0x00000000
        /*12b0*/ 	.short	0x010a
        /*12b2*/ 	.byte	0xff
	.zero		1


	//   ....[27]....
        /*12b4*/ 	.word	0x0000af30
        /*12b8*/ 	.word	0x00000000
        /*12bc*/ 	.word	0x00000000
        /*12c0*/ 	.short	0x010a
        /*12c2*/ 	.byte	0xff
	.zero		1


	//   ....[28]....
        /*12c4*/ 	.word	0x0000af90
        /*12c8*/ 	.word	0x00000000
        /*12cc*/ 	.word	0x00000000
        /*12d0*/ 	.short	0x010a
        /*12d2*/ 	.byte	0xff
	.zero		1


	//   ....[29]....
        /*12d4*/ 	.word	0x0000aff0
        /*12d8*/ 	.word	0x00000000
        /*12dc*/ 	.word	0x00000000
        /*12e0*/ 	.short	0x010a
        /*12e2*/ 	.byte	0xff
	.zero		1


	//   ....[30]....
        /*12e4*/ 	.word	0x0000b050
        /*12e8*/ 	.word	0x00000000
        /*12ec*/ 	.word	0x00000000
        /*12f0*/ 	.short	0x010a
        /*12f2*/ 	.byte	0xff
	.zero		1


	//   ....[31]....
        /*12f4*/ 	.word	0x0000b0b0
        /*12f8*/ 	.word	0x00000000
        /*12fc*/ 	.word	0x00000000
        /*1300*/ 	.short	0x010a
        /*1302*/ 	.byte	0xff
	.zero		1


	//   ....[32]....
        /*1304*/ 	.word	0x0000b110
        /*1308*/ 	.word	0x00000000
        /*130c*/ 	.word	0x00000000
        /*1310*/ 	.short	0x010a
        /*1312*/ 	.byte	0xff
	.zero		1


	//   ....[33]....
        /*1314*/ 	.word	0x0000b170
        /*1318*/ 	.word	0x00000000
        /*131c*/ 	.word	0x00000000
        /*1320*/ 	.short	0x010a
        /*1322*/ 	.byte	0xff
	.zero		1


	//   ....[34]....
        /*1324*/ 	.word	0x0000b1d0
        /*1328*/ 	.word	0x00000000
        /*132c*/ 	.word	0x00000000
        /*1330*/ 	.short	0x010a
        /*1332*/ 	.byte	0xff
	.zero		1


	//   ....[35]....
        /*1334*/ 	.word	0x0000b230
        /*1338*/ 	.word	0x00000000
        /*133c*/ 	.word	0x00000000
        /*1340*/ 	.short	0x010a
        /*1342*/ 	.byte	0xff
	.zero		1


	//   ....[36]....
        /*1344*/ 	.word	0x0000b290
        /*1348*/ 	.word	0x00000000
        /*134c*/ 	.word	0x00000000
        /*1350*/ 	.short	0x010a
        /*1352*/ 	.byte	0xff
	.zero		1


	//   ....[37]....
        /*1354*/ 	.word	0x0000b2f0
        /*1358*/ 	.word	0x00000000
        /*135c*/ 	.word	0x00000000
        /*1360*/ 	.short	0x010a
        /*1362*/ 	.byte	0xff
	.zero		1


	//   ....[38]....
        /*1364*/ 	.word	0x0000b350
        /*1368*/ 	.word	0x00000000
        /*136c*/ 	.word	0x00000000
        /*1370*/ 	.short	0x010a
        /*1372*/ 	.byte	0xff
	.zero		1


	//   ....[39]....
        /*1374*/ 	.word	0x0000b3a0
        /*1378*/ 	.word	0x00000002
        /*137c*/ 	.word	0x000003d0
        /*1380*/ 	.short	0x010a
        /*1382*/ 	.byte	0xff
	.zero		1


	//   ....[40]....
        /*1384*/ 	.word	0x0000b400
        /*1388*/ 	.word	0x00000002
        /*138c*/ 	.word	0x00000380
        /*1390*/ 	.short	0x010a
        /*1392*/ 	.byte	0xff
	.zero		1


	//   ....[41]....
        /*1394*/ 	.word	0x0000b450
        /*1398*/ 	.word	0x00000002
        /*139c*/ 	.word	0x00000370
        /*13a0*/ 	.short	0x010a
        /*13a2*/ 	.byte	0xff
	.zero		1


	//   ....[42]....
        /*13a4*/ 	.word	0x0000b4b0
        /*13a8*/ 	.word	0x00000000
        /*13ac*/ 	.word	0x00000380
        /*13b0*/ 	.short	0x010a
        /*13b2*/ 	.byte	0xff
	.zero		1


	//   ....[43]....
        /*13b4*/ 	.word	0x0000b510
        /*13b8*/ 	.word	0x00000000
        /*13bc*/ 	.word	0x00000008
        /*13c0*/ 	.short	0x010a
        /*13c2*/ 	.byte	0xff
	.zero		1


	//   ....[44]....
        /*13c4*/ 	.word	0x0000b5f0
        /*13c8*/ 	.word	0x00000000
        /*13cc*/ 	.word	0x00000008
        /*13d0*/ 	.short	0x010a
        /*13d2*/ 	.byte	0xff
	.zero		1


	//   ....[45]....
        /*13d4*/ 	.word	0x0000b640
        /*13d8*/ 	.word	0x00000000
        /*13dc*/ 	.word	0x00000370
        /*13e0*/ 	.short	0x010a
        /*13e2*/ 	.byte	0xff
	.zero		1


	//   ....[46]....
        /*13e4*/ 	.word	0x0000b6a0
        /*13e8*/ 	.word	0x00000000
        /*13ec*/ 	.word	0x000003b0
        /*13f0*/ 	.short	0x010a
        /*13f2*/ 	.byte	0xff
	.zero		1


	//   ....[47]....
        /*13f4*/ 	.word	0x0000b700
        /*13f8*/ 	.word	0x00000000
        /*13fc*/ 	.word	0x00000000
        /*1400*/ 	.short	0x010a
        /*1402*/ 	.byte	0xff
	.zero		1


	//   ....[48]....
        /*1404*/ 	.word	0x0000b760
        /*1408*/ 	.word	0x00000000
        /*140c*/ 	.word	0x00000000
        /*1410*/ 	.short	0x010a
        /*1412*/ 	.byte	0xff
	.zero		1


	//   ....[49]....
        /*1414*/ 	.word	0x0000b7c0
        /*1418*/ 	.word	0x00000000
        /*141c*/ 	.word	0x00000000
        /*1420*/ 	.short	0x010a
        /*1422*/ 	.byte	0xff
	.zero		1


	//   ....[50]....
        /*1424*/ 	.word	0x0000b820
        /*1428*/ 	.word	0x00000000
        /*142c*/ 	.word	0x00000000
        /*1430*/ 	.short	0x010a
        /*1432*/ 	.byte	0xff
	.zero		1


	//   ....[51]....
        /*1434*/ 	.word	0x0000b880
        /*1438*/ 	.word	0x00000000
        /*143c*/ 	.word	0x000003f0
        /*1440*/ 	.short	0x010a
        /*1442*/ 	.byte	0xff
	.zero		1


	//   ....[52]....
        /*1444*/ 	.word	0x0000b8d0
        /*1448*/ 	.word	0x0000000c
        /*144c*/ 	.word	0x00000370
        /*1450*/ 	.short	0x010a
        /*1452*/ 	.byte	0xff
	.zero		1


	//   ....[53]....
        /*1454*/ 	.word	0x0000b930
        /*1458*/ 	.word	0x00000000
        /*145c*/ 	.word	0x00000368
        /*1460*/ 	.short	0x010a
        /*1462*/ 	.byte	0xff
	.zero		1


	//   ....[54]....
        /*1464*/ 	.word	0x0000b990
        /*1468*/ 	.word	0x00000000
        /*146c*/ 	.word	0x00000350
        /*1470*/ 	.short	0x010a
        /*1472*/ 	.byte	0xff
	.zero		1


	//   ....[55]....
        /*1474*/ 	.word	0x0000b9f0
        /*1478*/ 	.word	0x00000000
        /*147c*/ 	.word	0x00000358
        /*1480*/ 	.short	0x010a
        /*1482*/ 	.byte	0xff
	.zero		1


	//   ....[56]....
        /*1484*/ 	.word	0x0000ba50
        /*1488*/ 	.word	0x00000000
        /*148c*/ 	.word	0x00000350
        /*1490*/ 	.short	0x010a
        /*1492*/ 	.byte	0xff
	.zero		1


	//   ....[57]....
        /*1494*/ 	.word	0x0000baa0
        /*1498*/ 	.word	0x00000003
        /*149c*/ 	.word	0x00000370
        /*14a0*/ 	.short	0x010a
        /*14a2*/ 	.byte	0xff
	.zero		1


	//   ....[58]....
        /*14a4*/ 	.word	0x0000baf0
        /*14a8*/ 	.word	0x00000003
        /*14ac*/ 	.word	0x00000340
        /*14b0*/ 	.short	0x010a
        /*14b2*/ 	.byte	0xff
	.zero		1


	//   ....[59]....
        /*14b4*/ 	.word	0x0000bb40
        /*14b8*/ 	.word	0x0000005a
        /*14bc*/ 	.word	0x00000390
        /*14c0*/ 	.short	0x010a
        /*14c2*/ 	.byte	0xff
	.zero		1


	//   ....[60]....
        /*14c4*/ 	.word	0x0000bb90
        /*14c8*/ 	.word	0x0000006d
        /*14cc*/ 	.word	0x00000340
        /*14d0*/ 	.short	0x010a
        /*14d2*/ 	.byte	0xff
	.zero		1


	//----- nvinfo : EIATTR_NUM_MBARRIERS
	.align		4
.L_47:
        /*14d4*/ 	.byte	0x03, 0x38
        /*14d6*/ 	.short	0x007f


	//----- nvinfo : EIATTR_EXIT_INSTR_OFFSETS
	.align		4
        /*14d8*/ 	.byte	0x04, 0x1c
        /*14da*/ 	.short	(.L_49 - .L_48)


	//   ....[0]....
.L_48:
        /*14dc*/ 	.word	0x00004bf0


	//   ....[1]....
        /*14e0*/ 	.word	0x000050e0


	//   ....[2]....
        /*14e4*/ 	.word	0x00005140


	//   ....[3]....
        /*14e8*/ 	.word	0x00006370


	//   ....[4]....
        /*14ec*/ 	.word	0x00007250


	//   ....[5]....
        /*14f0*/ 	.word	0x00007290


	//   ....[6]....
        /*14f4*/ 	.word	0x00009f10


	//----- nvinfo : EIATTR_MAX_THREADS
	.align		4
.L_49:
        /*14f8*/ 	.byte	0x04, 0x05
        /*14fa*/ 	.short	(.L_51 - .L_50)
.L_50:
        /*14fc*/ 	.word	0x00000100
        /*1500*/ 	.word	0x00000001
        /*1504*/ 	.word	0x00000001


	//----- nvinfo : EIATTR_CRS_STACK_SIZE
	.align		4
.L_51:
        /*1508*/ 	.byte	0x04, 0x1e
        /*150a*/ 	.short	(.L_53 - .L_52)
.L_52:
        /*150c*/ 	.word	0x00000000


	//----- nvinfo : EIATTR_CBANK_PARAM_SIZE
	.align		4
.L_53:
        /*1510*/ 	.byte	0x03, 0x19
        /*1512*/ 	.short	0x0800


	//----- nvinfo : EIATTR_PARAM_CBANK
	.align		4
        /*1514*/ 	.byte	0x04, 0x0a
        /*1516*/ 	.short	(.L_55 - .L_54)
	.align		4
.L_54:
        /*1518*/ 	.word	index@(.nv.constant0._ZN7cutlass13device_kernelINS_4gemm6kernel13GemmUniversalIN4cute5tupleIJiiiiEEENS1_10collective13CollectiveMmaINS1_35MainloopSm100TmaUmmaWarpSpecializedILi52ELi2ELi4ENS5_IJNS4_1CILi2EEESB_NSA_ILi1EEEEEEEENS5_IJNSA_ILi128EEESF_NSA_ILi32EEEEEENS_12float_e4m3_tENS5_IJlSC_lEEESI_SJ_NS4_8TiledMMAINS4_8MMA_AtomIJNS4_10MMA_TraitsINS4_25SM100_MMA_F8F6F4_2x1SM_SSEJSI_SI_fSF_SF_NS4_17integral_constantINS4_4UMMA5MajorELSQ_0EEESR_NSO_INSP_7ScaleInELSS_0EEEST_EEEEEENS4_6LayoutINS5_IJSC_SC_SC_EEENS5_IJNSA_ILi0EEESY_SY_EEEEENS5_IJNS4_10UnderscoreES11_S11_EEEEENS4_28SM100_TMA_2SM_LOAD_MULTICASTENS4_14ComposedLayoutINS4_7SwizzleILi1ELi4ELi3EEENS4_18smem_ptr_flag_bitsILi8EEENSW_INS5_IJNSA_ILi8EEESG_EEENS5_IJSG_SC_EEEEEEEvNS4_8identityENS4_18SM100_TMA_2SM_LOADES1E_vS1F_EENS_8epilogue10collective18CollectiveEpilogueINS1I_23Sm100TmaWarpSpecializedILi2ELi2ELi32ELb0ELb0EEEJNS5_IJNSA_ILi64EEESF_SG_EEENS5_IJNSW_IS1N_SC_EENSW_INS5_IJSG_SB_EEENS5_IJSC_S1N_EEEEEEEESI_SJ_SI_SJ_NS1I_6fusion15FusionCallbacksIS1M_NS1U_17LinearCombinationISI_fSI_fLNS_15FloatRoundStyleE2EEES1O_S1T_JEEENS4_5SM1004TMEM4LOAD26SM100_TMEM_LOAD_32dp32b32xENS4_13SM90_TMA_LOADES1E_NS4_39AutoVectorizingCopyWithAssumedAlignmentILi128EEENS4_14SM90_TMA_STOREES1E_S26_S26_EEEvvEEEEvNT_6ParamsE)
        /*151c*/ 	.short	0x0380
        /*151e*/ 	.short	0x0800


	//----- nvinfo : EIATTR_SW_WAR
	.align		4
.L_55:
        /*1520*/ 	.byte	0x04, 0x36
        /*1522*/ 	.short	(.L_57 - .L_56)
.L_56:
        /*1524*/ 	.word	0x00000008
.L_57:


//--------------------- .nv.callgraph             --------------------------
	.section	.nv.callgraph,"",@"SHT_CUDA_CALLGRAPH"
	.align	4
	.sectionentsize	8
	.align		4
        /*0000*/ 	.word	0x00000000
	.align		4
        /*0004*/ 	.word	0xffffffff
	.align		4
        /*0008*/ 	.word	index@(_ZN7cutlass13device_kernelINS_4gemm6kernel13GemmUniversalIN4cute5tupleIJiiiiEEENS1_10collective13CollectiveMmaINS1_35MainloopSm100TmaUmmaWarpSpecializedILi52ELi2ELi4ENS5_IJNS4_1CILi2EEESB_NSA_ILi1EEEEEEEENS5_IJNSA_ILi128EEESF_NSA_ILi32EEEEEENS_12float_e4m3_tENS5_IJlSC_lEEESI_SJ_NS4_8TiledMMAINS4_8MMA_AtomIJNS4_10MMA_TraitsINS4_25SM100_MMA_F8F6F4_2x1SM_SSEJSI_SI_fSF_SF_NS4_17integral_constantINS4_4UMMA5MajorELSQ_0EEESR_NSO_INSP_7ScaleInELSS_0EEEST_EEEEEENS4_6LayoutINS5_IJSC_SC_SC_EEENS5_IJNSA_ILi0EEESY_SY_EEEEENS5_IJNS4_10UnderscoreES11_S11_EEEEENS4_28SM100_TMA_2SM_LOAD_MULTICASTENS4_14ComposedLayoutINS4_7SwizzleILi1ELi4ELi3EEENS4_18smem_ptr_flag_bitsILi8EEENSW_INS5_IJNSA_ILi8EEESG_EEENS5_IJSG_SC_EEEEEEEvNS4_8identityENS4_18SM100_TMA_2SM_LOADES1E_vS1F_EENS_8epilogue10collective18CollectiveEpilogueINS1I_23Sm100TmaWarpSpecializedILi2ELi2ELi32ELb0ELb0EEEJNS5_IJNSA_ILi64EEESF_SG_EEENS5_IJNSW_IS1N_SC_EENSW_INS5_IJSG_SB_EEENS5_IJSC_S1N_EEEEEEEESI_SJ_SI_SJ_NS1I_6fusion15FusionCallbacksIS1M_NS1U_17LinearCombinationISI_fSI_fLNS_15FloatRoundStyleE2EEES1O_S1T_JEEENS4_5SM1004TMEM4LOAD26SM100_TMEM_LOAD_32dp32b32xENS4_13SM90_TMA_LOADES1E_NS4_39AutoVectorizingCopyWithAssumedAlignmentILi128EEENS4_14SM90_TMA_STOREES1E_S26_S26_EEEvvEEEEvNT_6ParamsE)
	.align		4
        /*000c*/ 	.word	index@(__assertfail)
	.align		4
        /*0010*/ 	.word	0x00000000
	.align		4
        /*0014*/ 	.word	0xfffffffe
	.align		4
        /*0018*/ 	.word	0x00000000
	.align		4
        /*001c*/ 	.word	0xfffffffd
	.align		4
        /*0020*/ 	.word	0x00000000
	.align		4
        /*0024*/ 	.word	0xfffffffc


//--------------------- .nv.constant4             --------------------------
	.section	.nv.constant4,"a",@progbits
	.align	8
	.align		8
.nv.constant4:
        /*0000*/ 	.dword	__assertfail
	.align		8
        /*0008*/ 	.dword	__unnamed_1
	.align		8
        /*0010*/ 	.dword	__unnamed_2
	.align		8
        /*0018*/ 	.dword	_ZN39_INTERNAL_b8f5df99_4_k_cu_b04dca89_81304cuda3std3__45__cpo5beginE
	.align		8
        /*0020*/ 	.dword	_ZN39_INTERNAL_b8f5df99_4_k_cu_b04dca89_81304cuda3std3__45__cpo3endE
	.align		8
        /*0028*/ 	.dword	_ZN39_INTERNAL_b8f5df99_4_k_cu_b04dca89_81304cuda3std3__45__cpo6cbeginE
	.align		8
        /*0030*/ 	.dword	_ZN39_INTERNAL_b8f5df99_4_k_cu_b04dca89_81304cuda3std3__45__cpo4cendE
	.align		8
        /*0038*/ 	.dword	_ZN39_INTERNAL_b8f5df99_4_k_cu_b04dca89_81304cuda3std3__441_GLOBAL__N__b8f5df99_4_k_cu_b04dca89_81306ignoreE
	.align		8
        /*0040*/ 	.dword	_ZN39_INTERNAL_b8f5df99_4_k_cu_b04dca89_81304cuda3std3__419piecewise_constructE
	.align		8
        /*0048*/ 	.dword	_ZN39_INTERNAL_b8f5df99_4_k_cu_b04dca89_81304cuda3std3__48in_placeE
	.align		8
        /*0050*/ 	.dword	_ZN39_INTERNAL_b8f5df99_4_k_cu_b04dca89_81304cuda3std6ranges3__45__cpo4swapE
	.align		8
        /*0058*/ 	.dword	_ZN39_INTERNAL_b8f5df99_4_k_cu_b04dca89_81304cuda3std6ranges3__45__cpo9iter_moveE
	.align		8
        /*0060*/ 	.dword	_ZN39_INTERNAL_b8f5df99_4_k_cu_b04dca89_81304cute7productE
	.align		8
        /*0068*/ 	.dword	_ZN39_INTERNAL_b8f5df99_4_k_cu_b04dca89_81304cute1_E
	.align		8
        /*0070*/ 	.dword	$str$25
	.align		8
        /*0078*/ 	.dword	$str$26
	.align		8
        /*0080*/ 	.dword	$str$27
	.align		8
        /*0088*/ 	.dword	$str$28


//--------------------- .text._ZN7cutlass13device_kernelINS_4gemm6kernel13GemmUniversalIN4cute5tupleIJiiiiEEENS1_10collective13CollectiveMmaINS1_35MainloopSm100TmaUmmaWarpSpecializedILi52ELi2ELi4ENS5_IJNS4_1CILi2EEESB_NSA_ILi1EEEEEEEENS5_IJNSA_ILi128EEESF_NSA_ILi32EEEEEENS_12float_e4m3_tENS5_IJlSC_lEEESI_SJ_NS4_8TiledMMAINS4_8MMA_AtomIJNS4_10MMA_TraitsINS4_25SM100_MMA_F8F6F4_2x1SM_SSEJSI_SI_fSF_SF_NS4_17integral_constantINS4_4UMMA5MajorELSQ_0EEESR_NSO_INSP_7ScaleInELSS_0EEEST_EEEEEENS4_6LayoutINS5_IJSC_SC_SC_EEENS5_IJNSA_ILi0EEESY_SY_EEEEENS5_IJNS4_10UnderscoreES11_S11_EEEEENS4_28SM100_TMA_2SM_LOAD_MULTICASTENS4_14ComposedLayoutINS4_7SwizzleILi1ELi4ELi3EEENS4_18smem_ptr_flag_bitsILi8EEENSW_INS5_IJNSA_ILi8EEESG_EEENS5_IJSG_SC_EEEEEEEvNS4_8identityENS4_18SM100_TMA_2SM_LOADES1E_vS1F_EENS_8epilogue10collective18CollectiveEpilogueINS1I_23Sm100TmaWarpSpecializedILi2ELi2ELi32ELb0ELb0EEEJNS5_IJNSA_ILi64EEESF_SG_EEENS5_IJNSW_IS1N_SC_EENSW_INS5_IJSG_SB_EEENS5_IJSC_S1N_EEEEEEEESI_SJ_SI_SJ_NS1I_6fusion15FusionCallbacksIS1M_NS1U_17LinearCombinationISI_fSI_fLNS_15FloatRoundStyleE2EEES1O_S1T_JEEENS4_5SM1004TMEM4LOAD26SM100_TMEM_LOAD_32dp32b32xENS4_13SM90_TMA_LOADES1E_NS4_39AutoVectorizingCopyWithAssumedAlignmentILi128EEENS4_14SM90_TMA_STOREES1E_S26_S26_EEEvvEEEEvNT_6ParamsE --------------------------
	.section	.text._ZN7cutlass13device_kernelINS_4gemm6kernel13GemmUniversalIN4cute5tupleIJiiiiEEENS1_10collective13CollectiveMmaINS1_35MainloopSm100TmaUmmaWarpSpecializedILi52ELi2ELi4ENS5_IJNS4_1CILi2EEESB_NSA_ILi1EEEEEEEENS5_IJNSA_ILi128EEESF_NSA_ILi32EEEEEENS_12float_e4m3_tENS5_IJlSC_lEEESI_SJ_NS4_8TiledMMAINS4_8MMA_AtomIJNS4_10MMA_TraitsINS4_25SM100_MMA_F8F6F4_2x1SM_SSEJSI_SI_fSF_SF_NS4_17integral_constantINS4_4UMMA5MajorELSQ_0EEESR_NSO_INSP_7ScaleInELSS_0EEEST_EEEEEENS4_6LayoutINS5_IJSC_SC_SC_EEENS5_IJNSA_ILi0EEESY_SY_EEEEENS5_IJNS4_10UnderscoreES11_S11_EEEEENS4_28SM100_TMA_2SM_LOAD_MULTICASTENS4_14ComposedLayoutINS4_7SwizzleILi1ELi4ELi3EEENS4_18smem_ptr_flag_bitsILi8EEENSW_INS5_IJNSA_ILi8EEESG_EEENS5_IJSG_SC_EEEEEEEvNS4_8identityENS4_18SM100_TMA_2SM_LOADES1E_vS1F_EENS_8epilogue10collective18CollectiveEpilogueINS1I_23Sm100TmaWarpSpecializedILi2ELi2ELi32ELb0ELb0EEEJNS5_IJNSA_ILi64EEESF_SG_EEENS5_IJNSW_IS1N_SC_EENSW_INS5_IJSG_SB_EEENS5_IJSC_S1N_EEEEEEEESI_SJ_SI_SJ_NS1I_6fusion15FusionCallbacksIS1M_NS1U_17LinearCombinationISI_fSI_fLNS_15FloatRoundStyleE2EEES1O_S1T_JEEENS4_5SM1004TMEM4LOAD26SM100_TMEM_LOAD_32dp32b32xENS4_13SM90_TMA_LOADES1E_NS4_39AutoVectorizingCopyWithAssumedAlignmentILi128EEENS4_14SM90_TMA_STOREES1E_S26_S26_EEEvvEEEEvNT_6ParamsE,"ax",@progbits
	.align	128
.text._ZN7cutlass13device_kernelINS_4gemm6kernel13GemmUniversalIN4cute5tupleIJiiiiEEENS1_10collective13CollectiveMmaINS1_35MainloopSm100TmaUmmaWarpSpecializedILi52ELi2ELi4ENS5_IJNS4_1CILi2EEESB_NSA_ILi1EEEEEEEENS5_IJNSA_ILi128EEESF_NSA_ILi32EEEEEENS_12float_e4m3_tENS5_IJlSC_lEEESI_SJ_NS4_8TiledMMAINS4_8MMA_AtomIJNS4_10MMA_TraitsINS4_25SM100_MMA_F8F6F4_2x1SM_SSEJSI_SI_fSF_SF_NS4_17integral_constantINS4_4UMMA5MajorELSQ_0EEESR_NSO_INSP_7ScaleInELSS_0EEEST_EEEEEENS4_6LayoutINS5_IJSC_SC_SC_EEENS5_IJNSA_ILi0EEESY_SY_EEEEENS5_IJNS4_10UnderscoreES11_S11_EEEEENS4_28SM100_TMA_2SM_LOAD_MULTICASTENS4_14ComposedLayoutINS4_7SwizzleILi1ELi4ELi3EEENS4_18smem_ptr_flag_bitsILi8EEENSW_INS5_IJNSA_ILi8EEESG_EEENS5_IJSG_SC_EEEEEEEvNS4_8identityENS4_18SM100_TMA_2SM_LOADES1E_vS1F_EENS_8epilogue10collective18CollectiveEpilogueINS1I_23Sm100TmaWarpSpecializedILi2ELi2ELi32ELb0ELb0EEEJNS5_IJNSA_ILi64EEESF_SG_EEENS5_IJNSW_IS1N_SC_EENSW_INS5_IJSG_SB_EEENS5_IJSC_S1N_EEEEEEEESI_SJ_SI_SJ_NS1I_6fusion15FusionCallbacksIS1M_NS1U_17LinearCombinationISI_fSI_fLNS_15FloatRoundStyleE2EEES1O_S1T_JEEENS4_5SM1004TMEM4LOAD26SM100_TMEM_LOAD_32dp32b32xENS4_13SM90_TMA_LOADES1E_NS4_39AutoVectorizingCopyWithAssumedAlignmentILi128EEENS4_14SM90_TMA_STOREES1E_S26_S26_EEEvvEEEEvNT_6ParamsE:
        .type           _ZN7cutlass13device_kernelINS_4gemm6kernel13GemmUniversalIN4cute5tupleIJiiiiEEENS1_10collective13CollectiveMmaINS1_35MainloopSm100TmaUmmaWarpSpecializedILi52ELi2ELi4ENS5_IJNS4_1CILi2EEESB_NSA_ILi1EEEEEEEENS5_IJNSA_ILi128EEESF_NSA_ILi32EEEEEENS_12float_e4m3_tENS5_IJlSC_lEEESI_SJ_NS4_8TiledMMAINS4_8MMA_AtomIJNS4_10MMA_TraitsINS4_25SM100_MMA_F8F6F4_2x1SM_SSEJSI_SI_fSF_SF_NS4_17integral_constantINS4_4UMMA5MajorELSQ_0EEESR_NSO_INSP_7ScaleInELSS_0EEEST_EEEEEENS4_6LayoutINS5_IJSC_SC_SC_EEENS5_IJNSA_ILi0EEESY_SY_EEEEENS5_IJNS4_10UnderscoreES11_S11_EEEEENS4_28SM100_TMA_2SM_LOAD_MULTICASTENS4_14ComposedLayoutINS4_7SwizzleILi1ELi4ELi3EEENS4_18smem_ptr_flag_bitsILi8EEENSW_INS5_IJNSA_ILi8EEESG_EEENS5_IJSG_SC_EEEEEEEvNS4_8identityENS4_18SM100_TMA_2SM_LOADES1E_vS1F_EENS_8epilogue10collective18CollectiveEpilogueINS1I_23Sm100TmaWarpSpecializedILi2ELi2ELi32ELb0ELb0EEEJNS5_IJNSA_ILi64EEESF_SG_EEENS5_IJNSW_IS1N_SC_EENSW_INS5_IJSG_SB_EEENS5_IJSC_S1N_EEEEEEEESI_SJ_SI_SJ_NS1I_6fusion15FusionCallbacksIS1M_NS1U_17LinearCombinationISI_fSI_fLNS_15FloatRoundStyleE2EEES1O_S1T_JEEENS4_5SM1004TMEM4LOAD26SM100_TMEM_LOAD_32dp32b32xENS4_13SM90_TMA_LOADES1E_NS4_39AutoVectorizingCopyWithAssumedAlignmentILi128EEENS4_14SM90_TMA_STOREES1E_S26_S26_EEEvvEEEEvNT_6ParamsE,@function
        .size           _ZN7cutlass13device_kernelINS_4gemm6kernel13GemmUniversalIN4cute5tupleIJiiiiEEENS1_10collective13CollectiveMmaINS1_35MainloopSm100TmaUmmaWarpSpecializedILi52ELi2ELi4ENS5_IJNS4_1CILi2EEESB_NSA_ILi1EEEEEEEENS5_IJNSA_ILi128EEESF_NSA_ILi32EEEEEENS_12float_e4m3_tENS5_IJlSC_lEEESI_SJ_NS4_8TiledMMAINS4_8MMA_AtomIJNS4_10MMA_TraitsINS4_25SM100_MMA_F8F6F4_2x1SM_SSEJSI_SI_fSF_SF_NS4_17integral_constantINS4_4UMMA5MajorELSQ_0EEESR_NSO_INSP_7ScaleInELSS_0EEEST_EEEEEENS4_6LayoutINS5_IJSC_SC_SC_EEENS5_IJNSA_ILi0EEESY_SY_EEEEENS5_IJNS4_10UnderscoreES11_S11_EEEEENS4_28SM100_TMA_2SM_LOAD_MULTICASTENS4_14ComposedLayoutINS4_7SwizzleILi1ELi4ELi3EEENS4_18smem_ptr_flag_bitsILi8EEENSW_INS5_IJNSA_ILi8EEESG_EEENS5_IJSG_SC_EEEEEEEvNS4_8identityENS4_18SM100_TMA_2SM_LOADES1E_vS1F_EENS_8epilogue10collective18CollectiveEpilogueINS1I_23Sm100TmaWarpSpecializedILi2ELi2ELi32ELb0ELb0EEEJNS5_IJNSA_ILi64EEESF_SG_EEENS5_IJNSW_IS1N_SC_EENSW_INS5_IJSG_SB_EEENS5_IJSC_S1N_EEEEEEEESI_SJ_SI_SJ_NS1I_6fusion15FusionCallbacksIS1M_NS1U_17LinearCombinationISI_fSI_fLNS_15FloatRoundStyleE2EEES1O_S1T_JEEENS4_5SM1004TMEM4LOAD26SM100_TMEM_LOAD_32dp32b32xENS4_13SM90_TMA_LOADES1E_NS4_39AutoVectorizingCopyWithAssumedAlignmentILi128EEENS4_14SM90_TMA_STOREES1E_S26_S26_EEEvvEEEEvNT_6ParamsE,(.L_x_308 - _ZN7cutlass13device_kernelINS_4gemm6kernel13GemmUniversalIN4cute5tupleIJiiiiEEENS1_10collective13CollectiveMmaINS1_35MainloopSm100TmaUmmaWarpSpecializedILi52ELi2ELi4ENS5_IJNS4_1CILi2EEESB_NSA_ILi1EEEEEEEENS5_IJNSA_ILi128EEESF_NSA_ILi32EEEEEENS_12float_e4m3_tENS5_IJlSC_lEEESI_SJ_NS4_8TiledMMAINS4_8MMA_AtomIJNS4_10MMA_TraitsINS4_25SM100_MMA_F8F6F4_2x1SM_SSEJSI_SI_fSF_SF_NS4_17integral_constantINS4_4UMMA5MajorELSQ_0EEESR_NSO_INSP_7ScaleInELSS_0EEEST_EEEEEENS4_6LayoutINS5_IJSC_SC_SC_EEENS5_IJNSA_ILi0EEESY_SY_EEEEENS5_IJNS4_10UnderscoreES11_S11_EEEEENS4_28SM100_TMA_2SM_LOAD_MULTICASTENS4_14ComposedLayoutINS4_7SwizzleILi1ELi4ELi3EEENS4_18smem_ptr_flag_bitsILi8EEENSW_INS5_IJNSA_ILi8EEESG_EEENS5_IJSG_SC_EEEEEEEvNS4_8identityENS4_18SM100_TMA_2SM_LOADES1E_vS1F_EENS_8epilogue10collective18CollectiveEpilogueINS1I_23Sm100TmaWarpSpecializedILi2ELi2ELi32ELb0ELb0EEEJNS5_IJNSA_ILi64EEESF_SG_EEENS5_IJNSW_IS1N_SC_EENSW_INS5_IJSG_SB_EEENS5_IJSC_S1N_EEEEEEEESI_SJ_SI_SJ_NS1I_6fusion15FusionCallbacksIS1M_NS1U_17LinearCombinationISI_fSI_fLNS_15FloatRoundStyleE2EEES1O_S1T_JEEENS4_5SM1004TMEM4LOAD26SM100_TMEM_LOAD_32dp32b32xENS4_13SM90_TMA_LOADES1E_NS4_39AutoVectorizingCopyWithAssumedAlignmentILi128EEENS4_14SM90_TMA_STOREES1E_S26_S26_EEEvvEEEEvNT_6ParamsE)
        .other          _ZN7cutlass13device_kernelINS_4gemm6kernel13GemmUniversalIN4cute5tupleIJiiiiEEENS1_10collective13CollectiveMmaINS1_35MainloopSm100TmaUmmaWarpSpecializedILi52ELi2ELi4ENS5_IJNS4_1CILi2EEESB_NSA_ILi1EEEEEEEENS5_IJNSA_ILi128EEESF_NSA_ILi32EEEEEENS_12float_e4m3_tENS5_IJlSC_lEEESI_SJ_NS4_8TiledMMAINS4_8MMA_AtomIJNS4_10MMA_TraitsINS4_25SM100_MMA_F8F6F4_2x1SM_SSEJSI_SI_fSF_SF_NS4_17integral_constantINS4_4UMMA5MajorELSQ_0EEESR_NSO_INSP_7ScaleInELSS_0EEEST_EEEEEENS4_6LayoutINS5_IJSC_SC_SC_EEENS5_IJNSA_ILi0EEESY_SY_EEEEENS5_IJNS4_10UnderscoreES11_S11_EEEEENS4_28SM100_TMA_2SM_LOAD_MULTICASTENS4_14ComposedLayoutINS4_7SwizzleILi1ELi4ELi3EEENS4_18smem_ptr_flag_bitsILi8EEENSW_INS5_IJNSA_ILi8EEESG_EEENS5_IJSG_SC_EEEEEEEvNS4_8identityENS4_18SM100_TMA_2SM_LOADES1E_vS1F_EENS_8epilogue10collective18CollectiveEpilogueINS1I_23Sm100TmaWarpSpecializedILi2ELi2ELi32ELb0ELb0EEEJNS5_IJNSA_ILi64EEESF_SG_EEENS5_IJNSW_IS1N_SC_EENSW_INS5_IJSG_SB_EEENS5_IJSC_S1N_EEEEEEEESI_SJ_SI_SJ_NS1I_6fusion15FusionCallbacksIS1M_NS1U_17LinearCombinationISI_fSI_fLNS_15FloatRoundStyleE2EEES1O_S1T_JEEENS4_5SM1004TMEM4LOAD26SM100_TMEM_LOAD_32dp32b32xENS4_13SM90_TMA_LOADES1E_NS4_39AutoVectorizingCopyWithAssumedAlignmentILi128EEENS4_14SM90_TMA_STOREES1E_S26_S26_EEEvvEEEEvNT_6ParamsE,@"STO_CUDA_ENTRY STV_DEFAULT"
_ZN7cutlass13device_kernelINS_4gemm6kernel13GemmUniversalIN4cute5tupleIJiiiiEEENS1_10collective13CollectiveMmaINS1_35MainloopSm100TmaUmmaWarpSpecializedILi52ELi2ELi4ENS5_IJNS4_1CILi2EEESB_NSA_ILi1EEEEEEEENS5_IJNSA_ILi128EEESF_NSA_ILi32EEEEEENS_12float_e4m3_tENS5_IJlSC_lEEESI_SJ_NS4_8TiledMMAINS4_8MMA_AtomIJNS4_10MMA_TraitsINS4_25SM100_MMA_F8F6F4_2x1SM_SSEJSI_SI_fSF_SF_NS4_17integral_constantINS4_4UMMA5MajorELSQ_0EEESR_NSO_INSP_7ScaleInELSS_0EEEST_EEEEEENS4_6LayoutINS5_IJSC_SC_SC_EEENS5_IJNSA_ILi0EEESY_SY_EEEEENS5_IJNS4_10UnderscoreES11_S11_EEEEENS4_28SM100_TMA_2SM_LOAD_MULTICASTENS4_14ComposedLayoutINS4_7SwizzleILi1ELi4ELi3EEENS4_18smem_ptr_flag_bitsILi8EEENSW_INS5_IJNSA_ILi8EEESG_EEENS5_IJSG_SC_EEEEEEEvNS4_8identityENS4_18SM100_TMA_2SM_LOADES1E_vS1F_EENS_8epilogue10collective18CollectiveEpilogueINS1I_23Sm100TmaWarpSpecializedILi2ELi2ELi32ELb0ELb0EEEJNS5_IJNSA_ILi64EEESF_SG_EEENS5_IJNSW_IS1N_SC_EENSW_INS5_IJSG_SB_EEENS5_IJSC_S1N_EEEEEEEESI_SJ_SI_SJ_NS1I_6fusion15FusionCallbacksIS1M_NS1U_17LinearCombinationISI_fSI_fLNS_15FloatRoundStyleE2EEES1O_S1T_JEEENS4_5SM1004TMEM4LOAD26SM100_TMEM_LOAD_32dp32b32xENS4_13SM90_TMA_LOADES1E_NS4_39AutoVectorizingCopyWithAssumedAlignmentILi128EEENS4_14SM90_TMA_STOREES1E_S26_S26_EEEvvEEEEvNT_6ParamsE:
[----:B------:R-:W1:Y:S01]  /*0000*/  LDC R1, c[0x0][0x37c] ;  /* 0x0000df00ff017b82 */ /* 0x000e620000000800 */
[----:B------:R-:W2:Y:S01]  /*0010*/  S2R R97, SR_TID.X ;  /* 0x0000000000617919 */ /* 0x000ea20000002100 */
[----:B------:R-:W3:Y:S06]  /*0020*/  LDCU.64 UR8, c[0x0][0x890] ;  /* 0x00011200ff0877ac */ /* 0x000eec0008000a00 */
[----:B------:R-:W4:Y:S01]  /*0030*/  S2UR UR46, SR_CgaCtaId ;  /* 0x00000000002e79c3 */ /* 0x000f220000008800 */
[----:B------:R-:W-:Y:S02]  /*0040*/  PRMT R86, RZ, 0x7610, R86 ;  /* 0x00007610ff567816 */ /* 0x000fe40000000056 */
[----:B------:R-:W-:Y:S01]  /*0050*/  ELECT P1, URZ, PT ;  /* 0x0000000000ff782f */ /* 0x000fe20003820000 */
[----:B---3--:R-:W-:-:S04]  /*0060*/  UISETP.NE.U32.AND UP0, UPT, UR8, URZ, UPT ;  /* 0x000000ff0800728c */ /* 0x008fc8000bf05070 */
[----:B------:R-:W-:Y:S02]  /*0070*/  UISETP.NE.AND.EX UP0, UPT, UR9, URZ, UPT, UP0 ;  /* 0x000000ff0900728c */ /* 0x000fe4000bf05300 */
[----:B----4-:R-:W-:Y:S02]  /*0080*/  ULOP3.LUT UR27, UR46, 0x1, URZ, 0xc0, !UPT ;  /* 0x000000012e1b7892 */ /* 0x010fe4000f8ec0ff */
[----:B------:R-:W-:Y:S01]  /*0090*/  ULOP3.LUT UR28, UR46, 0x1, URZ, 0x3c, !UPT ;  /* 0x000000012e1c7892 */ /* 0x000fe2000f8e3cff */
[----:B--2---:R-:W-:-:S05]  /*00a0*/  SHF.R.U32.HI R87, RZ, 0x5, R97 ;  /* 0x00000005ff577819 */ /* 0x004fca0000011661 */
[----:B------:R-:W2:Y:S02]  /*00b0*/  SHFL.IDX PT, R0, R87, RZ, 0x1f ;  /* 0x00001fff57007589 */ /* 0x000ea400000e0000 */
[----:B--2---:R-:W-:Y:S01]  /*00c0*/  R2UR UR25, R0 ;  /* 0x00000000001972ca */ /* 0x004fe200000e0000 */
[----:B-1----:R-:W-:-:S14]  /*00d0*/  BRA.U UP0, `(.L_x_0) ;  /* 0x0000000100307547 */ /* 0x002fdc000b800000 */
[----:B------:R-:W1:Y:S02]  /*00e0*/  LDCU.64 UR4, c[0x0][0x888] ;  /* 0x00011100ff0477ac */ /* 0x000e640008000a00 */
[----:B-1----:R-:W-:-:S04]  /*00f0*/  UISETP.NE.U32.AND UP0, UPT, UR4, URZ, UPT ;  /* 0x000000ff0400728c */ /* 0x002fc8000bf05070 */
[----:B------:R-:W-:-:S09]  /*0100*/  UISETP.NE.AND.EX UP0, UPT, UR5, URZ, UPT, UP0 ;  /* 0x000000ff0500728c */ /* 0x000fd2000bf05300 */
[----:B------:R-:W-:Y:S05]  /*0110*/  BRA.U !UP0, `(.L_x_1) ;  /* 0x0000000108147547 */ /* 0x000fea000b800000 */
[----:B------:R-:W1:Y:S01]  /*0120*/  LDC.64 R2, c[0x0][0x888] ;  /* 0x00022200ff027b82 */ /* 0x000e620000000a00 */
[----:B------:R-:W1:Y:S02]  /*0130*/  LDCU.64 UR4, c[0x0][0x358] ;  /* 0x00006b00ff0477ac */ /* 0x000e640008000a00 */
[----:B-1----:R1:W5:Y:S01]  /*0140*/  LDG.E R41, desc[UR4][R2.64] ;  /* 0x0000000402297981 */ /* 0x002362000c1e1900 */
[----:B------:R-:W-:Y:S01]  /*0150*/  HFMA2 R86, -RZ, RZ, 0, 5.9604644775390625e-08 ;  /* 0x00000001ff567431 */ /* 0x000fe200000001ff */
[----:B------:R-:W-:Y:S05]  /*0160*/  BRA `(.L_x_0) ;  /* 0x00000000000c7947 */ /* 0x000fea0003800000 */
.L_x_1:
[----:B------:R-:W1:Y:S01]  /*0170*/  LDCU UR4, c[0x0][0x880] ;  /* 0x00011000ff0477ac */ /* 0x000e620008000800 */
[----:B------:R-:W-:Y:S01]  /*0180*/  HFMA2 R86, -RZ, RZ, 0, 5.9604644775390625e-08 ;  /* 0x00000001ff567431 */ /* 0x000fe200000001ff */
[----:B-1----:R-:W-:-:S07]  /*0190*/  MOV R41, UR4 ;  /* 0x0000000400297c02 */ /* 0x002fce0008000f00 */
.L_x_0:
[----:B------:R-:W2:Y:S02]  /*01a0*/  LDCU.64 UR4, c[0x0][0x8b0] ;  /* 0x00011600ff0477ac */ /* 0x000ea40008000a00 */
[----:B--2---:R-:W-:-:S04]  /*01b0*/  UISETP.NE.U32.AND UP0, UPT, UR4, URZ, UPT ;  /* 0x000000ff0400728c */ /* 0x004fc8000bf05070 */
[----:B------:R-:W-:-:S09]  /*01c0*/  UISETP.NE.AND.EX UP0, UPT, UR5, URZ, UPT, UP0 ;  /* 0x000000ff0500728c */ /* 0x000fd2000bf05300 */
[----:B------:R-:W-:Y:S05]  /*01d0*/  BRA.U UP0, `(.L_x_2) ;  /* 0x0000000100287547 */ /* 0x000fea000b800000 */
[----:B------:R-:W2:Y:S02]  /*01e0*/  LDCU.64 UR4, c[0x0][0x8a8] ;  /* 0x00011500ff0477ac */ /* 0x000ea40008000a00 */
[----:B--2---:R-:W-:-:S04]  /*01f0*/  UISETP.NE.U32.AND UP0, UPT, UR4, URZ, UPT ;  /* 0x000000ff0400728c */ /* 0x004fc8000bf05070 */
[----:B------:R-:W-:-:S09]  /*0200*/  UISETP.NE.AND.EX UP0, UPT, UR5, URZ, UPT, UP0 ;  /* 0x000000ff0500728c */ /* 0x000fd2000bf05300 */
[----:B------:R-:W-:Y:S05]  /*0210*/  BRA.U !UP0, `(.L_x_3) ;  /* 0x0000000108107547 */ /* 0x000fea000b800000 */
[----:B------:R-:W2:Y:S01]  /*0220*/  LDC.64 R38, c[0x0][0x8a8] ;  /* 0x00022a00ff267b82 */ /* 0x000ea20000000a00 */
[----:B------:R-:W2:Y:S02]  /*0230*/  LDCU.64 UR4, c[0x0][0x358] ;  /* 0x00006b00ff0477ac */ /* 0x000ea40008000a00 */
[----:B--2---:R2:W5:Y:S01]  /*0240*/  LDG.E R38, desc[UR4][R38.64] ;  /* 0x0000000426267981 */ /* 0x004562000c1e1900 */
[----:B------:R-:W-:Y:S05]  /*0250*/  BRA `(.L_x_2) ;  /* 0x0000000000087947 */ /* 0x000fea0003800000 */
.L_x_3:
[----:B------:R-:W2:Y:S02]  /*0260*/  LDCU UR4, c[0x0][0x8a0] ;  /* 0x00011400ff0477ac */ /* 0x000ea40008000800 */
[----:B--2---:R-:W-:Y:S02]  /*0270*/  MOV R38, UR4 ;  /* 0x0000000400267c02 */ /* 0x004fe40008000f00 */
.L_x_2:
[----:B------:R-:W-:Y:S01]  /*0280*/  IMAD.U32 R0, RZ, RZ, UR25 ;  /* 0x00000019ff007e24 */ /* 0x000fe2000f8e00ff */
[----:B------:R-:W-:Y:S04]  /*0290*/  BSSY.RECONVERGENT B0, `(.L_x_4) ;  /* 0x000000c000007945 */ /* 0x000fe80003800200 */
[C---:B------:R-:W-:Y:S02]  /*02a0*/  ISETP.NE.OR P2, PT, R0.reuse, 0x1, !P1 ;  /* 0x000000010000780c */ /* 0x040fe40004f45670 */
[----:B------:R-:W-:-:S11]  /*02b0*/  ISETP.NE.OR P0, PT, R0, 0x3, !P1 ;  /* 0x000000030000780c */ /* 0x000fd60004f05670 */
[----:B------:R-:W-:Y:S05]  /*02c0*/  @P2 BRA `(.L_x_5) ;  /* 0x0000000000202947 */ /* 0x000fea0003800000 */
[----:B------:R-:W3:Y:S02]  /*02d0*/  LDCU.64 UR4, c[0x0][0x348] ;  /* 0x00006900ff0477ac */ /* 0x000ee40008000a00 */
[----:B---3--:R-:W-:Y:S02]  /*02e0*/  UIADD3 UR6, UP1, UPT, UR4, 0x80, URZ ;  /* 0x0000008004067890 */ /* 0x008fe4000ff3e0ff */
[----:B------:R-:W-:Y:S02]  /*02f0*/  UIADD3 UR4, UP0, UPT, UR4, 0x180, URZ ;  /* 0x0000018004047890 */ /* 0x000fe4000ff1e0ff */
[----:B------:R-:W-:Y:S02]  /*0300*/  UIADD3.X UR7, UPT, UPT, URZ, UR5, URZ, UP1, !UPT ;  /* 0x00000005ff077290 */ /* 0x000fe40008ffe4ff */
[----:B------:R-:W-:-:S07]  /*0310*/  UIADD3.X UR5, UPT, UPT, URZ, UR5, URZ, UP0, !UPT ;  /* 0x00000005ff057290 */ /* 0x000fce00087fe4ff */
[----:B------:R3:W-:Y:S02]  /*0320*/  UTMACCTL.PF [UR6] ;  /* 0x00000000060079b9 */ /* 0x0007e40008040000 */
[----:B------:R3:W-:Y:S02]  /*0330*/  UTMACCTL.PF [UR4] ;  /* 0x00000000040079b9 */ /* 0x0007e40008040000 */
[----:B---3--:R-:W-:Y:S01]  /*0340*/  NOP ;  /* 0x0000000000007918 */ /* 0x008fe20000000000 */
.L_x_5:
[----:B------:R-:W-:Y:S05]  /*0350*/  BSYNC.RECONVERGENT B0 ;  /* 0x0000000000007941 */ /* 0x000fea0003800200 */
.L_x_4:
[----:B------:R-:W-:Y:S04]  /*0360*/  BSSY.RECONVERGENT B0, `(.L_x_6) ;  /* 0x000000a000007945 */ /* 0x000fe80003800200 */
        /* <DEDUP_REMOVED lines=9> */
.L_x_7:
[----:B------:R-:W-:Y:S05]  /*0400*/  BSYNC.RECONVERGENT B0 ;  /* 0x0000000000007941 */ /* 0x000fea0003800200 */
.L_x_6:
[----:B------:R-:W3:Y:S01]  /*0410*/  LDCU.64 UR4, c[0x0][0x888] ;  /* 0x00011100ff0477ac */ /* 0x000ee20008000a00 */
[----:B------:R-:W-:Y:S02]  /*0420*/  UISETP.EQ.U32.AND UP1, UPT, UR8, URZ, UPT ;  /* 0x000000ff0800728c */ /* 0x000fe4000bf22070 */
[----:B------:R-:W-:Y:S02]  /*0430*/  UPLOP3.LUT UP3, UPT, UPT, UPT, UPT, 0x80, 0x8 ;  /* 0x000000000008789c */ /* 0x000fe40003f6f070 */
[----:B---3--:R-:W-:-:S04]  /*0440*/  UISETP.NE.U32.AND UP0, UPT, UR4, URZ, UPT ;  /* 0x000000ff0400728c */ /* 0x008fc8000bf05070 */
[----:B------:R-:W-:-:S04]  /*0450*/  UISETP.NE.AND.EX UP0, UPT, UR5, URZ, UPT, UP0 ;  /* 0x000000ff0500728c */ /* 0x000fc8000bf05300 */
[----:B------:R-:W-:-:S04]  /*0460*/  UISETP.EQ.OR.EX UP2, UPT, UR9, URZ, !UP0, UP1 ;  /* 0x000000ff0900728c */ /* 0x000fc8000c742710 */
[----:B------:R-:W-:-:S06]  /*0470*/  UP2UR UR4, UPR, URZ, 0x4 ;  /* 0x00000004ff047883 */ /* 0x000fcc0008000000 */
[----:B------:R-:W-:Y:S01]  /*0480*/  MOV R89, UR4 ;  /* 0x0000000400597c02 */ /* 0x000fe20008000f00 */
[----:B------:R-:W-:Y:S06]  /*0490*/  BRA.U !UP2, `(.L_x_8) ;  /* 0x000000010a207547 */ /* 0x000fec000b800000 */
[----:B------:R-:W-:Y:S01]  /*04a0*/  UISETP.NE.U32.AND UP1, UPT, UR8, URZ, UPT ;  /* 0x000000ff0800728c */ /* 0x000fe2000bf25070 */
[----:B-----5:R-:W-:Y:S01]  /*04b0*/  FSETP.NEU.AND P0, PT, R41, RZ, PT ;  /* 0x000000ff2900720b */ /* 0x020fe20003f0d000 */
[----:B------:R-:W-:Y:S02]  /*04c0*/  USEL UR4, URZ, 0xffffffff, UP0 ;  /* 0xffffffffff047887 */ /* 0x000fe40008000000 */
[----:B------:R-:W-:-:S10]  /*04d0*/  UISETP.NE.AND.EX UP1, UPT, UR9, URZ, UPT, UP1 ;  /* 0x000000ff0900728c */ /* 0x000fd4000bf25310 */
[----:B------:R-:W-:Y:S01]  /*04e0*/  VOTEU.ANY UP0, P0 ;  /* 0x0000000000ff7886 */ /* 0x000fe20000000100 */
[----:B------:R-:W-:-:S04]  /*04f0*/  @!UP1 USEL UR4, URZ, 0xffffffff, UP0 ;  /* 0xffffffffff049887 */ /* 0x000fc80008000000 */
[----:B------:R-:W-:-:S04]  /*0500*/  ULOP3.LUT UR4, UR4, 0x1, URZ, 0xc0, !UPT ;  /* 0x0000000104047892 */ /* 0x000fc8000f8ec0ff */
[----:B------:R-:W-:-:S11]  /*0510*/  UISETP.NE.U32.AND UP3, UPT, UR4, 0x1, UPT ;  /* 0x000000010400788c */ /* 0x000fd6000bf65070 */
.L_x_8:
[----:B------:R-:W3:Y:S01]  /*0520*/  SHFL.IDX PT, R0, R87, RZ, 0x1f ;  /* 0x00001fff57007589 */ /* 0x000ee200000e0000 */
[----:B------:R-:W-:-:S04]  /*0530*/  UISETP.NE.AND UP0, UPT, UR25, 0x2, UPT ;  /* 0x000000021900788c */ /* 0x000fc8000bf05270 */
[----:B------:R-:W-:Y:S02]  /*0540*/  UISETP.EQ.AND UP1, UPT, UR27, URZ, !UP0 ;  /* 0x000000ff1b00728c */ /* 0x000fe4000c722270 */
[----:B------:R-:W-:-:S04]  /*0550*/  USEL UR41, URZ, 0x1, UP0 ;  /* 0x00000001ff297887 */ /* 0x000fc80008000000 */
[----:B------:R-:W-:Y:S02]  /*0560*/  PLOP3.LUT P3, PT, P1, PT, UP1, 0x80, 0x8 ;  /* 0x000000000008781c */ /* 0x000fe40000f6f018 */
[----:B---3--:R-:W-:-:S13]  /*0570*/  ISETP.NE.AND P0, PT, R0, RZ, PT ;  /* 0x000000ff0000720c */ /* 0x008fda0003f05270 */
[----:B------:R-:W-:Y:S05]  /*0580*/  @P0 BRA `(.L_x_9) ;  /* 0x0000000400e00947 */ /* 0x000fea0003800000 */
[----:B------:R-:W-:Y:S01]  /*0590*/  ELECT P0, URZ, PT ;  /* 0x0000000000ff782f */ /* 0x000fe20003800000 */
[----:B------:R-:W-:-:S12]  /*05a0*/  BSSY.RECONVERGENT B0, `(.L_x_9) ;  /* 0x0000076000007945 */ /* 0x000fd80003800200 */
[----:B------:R-:W-:Y:S05]  /*05b0*/  @!P0 BRA `(.L_x_10) ;  /* 0x0000000400d08947 */ /* 0x000fea0003800000 */
[----:B------:R-:W-:Y:S01]  /*05c0*/  UMOV UR4, 0x400 ;  /* 0x0000040000047882 */ /* 0x000fe20000000000 */
[----:B------:R-:W-:Y:S01]  /*05d0*/  UMOV UR8, 0x1 ;  /* 0x0000000100087882 */ /* 0x000fe20000000000 */
[----:B------:R-:W-:Y:S01]  /*05e0*/  UMOV UR6, 0x2 ;  /* 0x0000000200067882 */ /* 0x000fe20000000000 */
[----:B------:R-:W-:Y:S02]  /*05f0*/  ULEA UR4, UR46, UR4, 0x18 ;  /* 0x000000042e047291 */ /* 0x000fe4000f8ec0ff */
[----:B------:R-:W-:-:S04]  /*0600*/  UIADD3 UR8, UPT, UPT, -UR8, 0x100000, URZ ;  /* 0x0010000008087890 */ /* 0x000fc8000fffe1ff */
[----:B------:R-:W-:Y:S02]  /*0610*/  USHF.L.U32 UR9, UR8, 0xb, URZ ;  /* 0x0000000b08097899 */ /* 0x000fe400080006ff */
[----:B------:R-:W-:Y:S02]  /*0620*/  USHF.L.U32 UR8, UR8, 0x1, URZ ;  /* 0x0000000108087899 */ /* 0x000fe400080006ff */
[----:B------:R-:W-:-:S04]  /*0630*/  UIADD3 UR6, UPT, UPT, -UR6, 0x100000, URZ ;  /* 0x0010000006067890 */ /* 0x000fc8000fffe1ff */
[----:B------:R-:W-:Y:S02]  /*0640*/  USHF.L.U32 UR7, UR6, 0xb, URZ ;  /* 0x0000000b06077899 */ /* 0x000fe400080006ff */
[----:B------:R-:W-:Y:S01]  /*0650*/  USHF.L.U32 UR6, UR6, 0x1, URZ ;  /* 0x0000000106067899 */ /* 0x000fe200080006ff */
[----:B------:R-:W3:Y:S03]  /*0660*/  FENCE.VIEW.ASYNC.S ;  /* 0x00000000000073c6 */ /* 0x000ee60000000000 */
[----:B---3--:R3:W4:Y:S08]  /*0670*/  SYNCS.EXCH.64 URZ, [UR4], UR8 ;  /* 0x0000000804ff75b2 */ /* 0x0087300008000100 */
[----:B------:R3:W1:Y:S01]  /*0680*/  SYNCS.EXCH.64 URZ, [UR4+0x1a0], UR6 ;  /* 0x0001a00604ff75b2 */ /* 0x0006620008000100 */
        /* <DEDUP_REMOVED lines=101> */
[----:B------:R3:W1:Y:S02]  /*0ce0*/  SYNCS.EXCH.64 URZ, [UR4+0x338], UR6 ;  /* 0x0003380604ff75b2 */ /* 0x0006640008000100 */
[----:B---34-:R-:W-:Y:S01]  /*0cf0*/  NOP ;  /* 0x0000000000007918 */ /* 0x018fe20000000000 */
.L_x_10:
[----:B------:R-:W-:Y:S05]  /*0d00*/  BSYNC.RECONVERGENT B0 ;  /* 0x0000000000007941 */ /* 0x000fea0003800200 */
.L_x_9:
[----:B------:R-:W3:Y:S01]  /*0d10*/  SHFL.IDX PT, R0, R87, RZ, 0x1f ;  /* 0x00001fff57007589 */ /* 0x000ee200000e0000 */
[----:B------:R-:W-:Y:S01]  /*0d20*/  NOP ;  /* 0x0000000000007918 */ /* 0x000fe20000000000 */
[----:B---3--:R-:W-:-:S13]  /*0d30*/  ISETP.NE.AND P0, PT, R0, 0x1, PT ;  /* 0x000000010000780c */ /* 0x008fda0003f05270 */
[----:B------:R-:W-:Y:S05]  /*0d40*/  @P0 BRA `(.L_x_11) ;  /* 0x0000000000440947 */ /* 0x000fea0003800000 */
        /* <DEDUP_REMOVED lines=10> */
[----:B------:R-:W-:Y:S01]  /*0df0*/  ELECT P0, URZ, PT ;  /* 0x0000000000ff782f */ /* 0x000fe20003800000 */
[----:B------:R-:W3:Y:S02]  /*0e00*/  FENCE.VIEW.ASYNC.S ;  /* 0x00000000000073c6 */ /* 0x000ee40000000000 */
[----:B---3--:R3:W4:Y:S08]  /*0e10*/  SYNCS.EXCH.64 URZ, [UR4+0x340], UR8 ;  /* 0x0003400804ff75b2 */ /* 0x0087300008000100 */
[----:B------:R3:W1:Y:S01]  /*0e20*/  SYNCS.EXCH.64 URZ, [UR4+0x350], UR6 ;  /* 0x0003500604ff75b2 */ /* 0x0006620008000100 */
[----:B------:R3:W1:Y:S01]  /*0e30*/  SYNCS.EXCH.64 URZ, [UR4+0x348], UR8 ;  /* 0x0003480804ff75b2 */ /* 0x0006620008000100 */
[----:B------:R3:W1:Y:S01]  /*0e40*/  SYNCS.EXCH.64 URZ, [UR4+0x358], UR6 ;  /* 0x0003580604ff75b2 */ /* 0x0006620008000100 */
[----:B------:R-:W-:Y:S01]  /*0e50*/  NOP ;  /* 0x0000000000007918 */ /* 0x000fe20000000000 */
.L_x_11:
[----:B------:R-:W2:Y:S01]  /*0e60*/  SHFL.IDX PT, R0, R87, RZ, 0x1f ;  /* 0x00001fff57007589 */ /* 0x000ea200000e0000 */
[----:B------:R-:W-:Y:S01]  /*0e70*/  NOP ;  /* 0x0000000000007918 */ /* 0x000fe20000000000 */
[----:B--2---:R-:W-:-:S13]  /*0e80*/  ISETP.NE.AND P0, PT, R0, 0x3, PT ;  /* 0x000000030000780c */ /* 0x004fda0003f05270 */
[----:B------:R-:W-:Y:S05]  /*0e90*/  @P0 BRA `(.L_x_12) ;  /* 0x00000000002c0947 */ /* 0x000fea0003800000 */
[----:B---3--:R-:W-:Y:S01]  /*0ea0*/  UMOV UR6, 0x400 ;  /* 0x0000040000067882 */ /* 0x008fe20000000000 */
[----:B------:R-:W-:Y:S01]  /*0eb0*/  UMOV UR4, 0x20 ;  /* 0x0000002000047882 */ /* 0x000fe20000000000 */
[----:B------:R-:W-:Y:S02]  /*0ec0*/  ULEA UR6, UR46, UR6, 0x18 ;  /* 0x000000062e067291 */ /* 0x000fe4000f8ec0ff */
[----:B------:R-:W-:-:S04]  /*0ed0*/  UIADD3 UR4, UPT, UPT, -UR4, 0x100000, URZ ;  /* 0x0010000004047890 */ /* 0x000fc8000fffe1ff */
[----:B------:R-:W-:Y:S02]  /*0ee0*/  USHF.L.U32 UR5, UR4, 0xb, URZ ;  /* 0x0000000b04057899 */ /* 0x000fe400080006ff */
[----:B------:R-:W-:Y:S01]  /*0ef0*/  USHF.L.U32 UR4, UR4, 0x1, URZ ;  /* 0x0000000104047899 */ /* 0x000fe200080006ff */
[----:B------:R-:W-:Y:S01]  /*0f00*/  ELECT P0, URZ, PT ;  /* 0x0000000000ff782f */ /* 0x000fe20003800000 */
[----:B------:R-:W2:Y:S10]  /*0f10*/  FENCE.VIEW.ASYNC.S ;  /* 0x00000000000073c6 */ /* 0x000eb40000000000 */
[----:B--2---:R2:W3:Y:S01]  /*0f20*/  SYNCS.EXCH.64 URZ, [UR6+0x360], UR4 ;  /* 0x0003600406ff75b2 */ /* 0x0044e20008000100 */
[----:B------:R2:W1:Y:S01]  /*0f30*/  SYNCS.EXCH.64 URZ, [UR6+0x368], UR4 ;  /* 0x0003680406ff75b2 */ /* 0x0004620008000100 */
[----:B------:R-:W-:Y:S01]  /*0f40*/  NOP ;  /* 0x0000000000007918 */ /* 0x000fe20000000000 */
.L_x_12:
[----:B------:R-:W4:Y:S01]  /*0f50*/  SHFL.IDX PT, R0, R87, RZ, 0x1f ;  /* 0x00001fff57007589 */ /* 0x000f2200000e0000 */
[----:B------:R-:W-:Y:S01]  /*0f60*/  NOP ;  /* 0x0000000000007918 */ /* 0x000fe20000000000 */
[----:B----4-:R-:W-:-:S13]  /*0f70*/  ISETP.NE.AND P0, PT, R0, 0x4, PT ;  /* 0x000000040000780c */ /* 0x010fda0003f05270 */
[----:B------:R-:W-:Y:S05]  /*0f80*/  @P0 BRA `(.L_x_13) ;  /* 0x0000000000480947 */ /* 0x000fea0003800000 */
[----:B--23--:R-:W-:Y:S01]  /*0f90*/  UMOV UR4, 0x3a0 ;  /* 0x000003a000047882 */ /* 0x00cfe20000000000 */
[----:B------:R-:W-:Y:S01]  /*0fa0*/  UMOV UR6, 0x400 ;  /* 0x0000040000067882 */ /* 0x000fe20000000000 */
[----:B------:R-:W-:Y:S01]  /*0fb0*/  USEL UR4, UR4, 0x320, UP3 ;  /* 0x0000032004047887 */ /* 0x000fe20009800000 */
        /* <DEDUP_REMOVED lines=9> */
[----:B------:R-:W2:Y:S02]  /*1050*/  FENCE.VIEW.ASYNC.S ;  /* 0x00000000000073c6 */ /* 0x000ea40000000000 */
[----:B--2---:R4:W2:Y:S08]  /*1060*/  SYNCS.EXCH.64 URZ, [UR6+0x370], UR8 ;  /* 0x0003700806ff75b2 */ /* 0x0048b00008000100 */
[----:B------:R4:W3:Y:S01]  /*1070*/  SYNCS.EXCH.64 URZ, [UR6+0x380], UR4 ;  /* 0x0003800406ff75b2 */ /* 0x0008e20008000100 */
[----:B------:R4:W1:Y:S01]  /*1080*/  SYNCS.EXCH.64 URZ, [UR6+0x378], UR8 ;  /* 0x0003780806ff75b2 */ /* 0x0008620008000100 */
[----:B------:R4:W1:Y:S02]  /*1090*/  SYNCS.EXCH.64 URZ, [UR6+0x388], UR4 ;  /* 0x0003880406ff75b2 */ /* 0x0008640008000100 */
[----:B----4-:R-:W-:Y:S01]  /*10a0*/  NOP ;  /* 0x0000000000007918 */ /* 0x010fe20000000000 */
.L_x_13:
[----:B------:R-:W4:Y:S01]  /*10b0*/  SHFL.IDX PT, R0, R87, RZ, 0x1f ;  /* 0x00001fff57007589 */ /* 0x000f2200000e0000 */
[----:B------:R-:W-:Y:S01]  /*10c0*/  NOP ;  /* 0x0000000000007918 */ /* 0x000fe20000000000 */
[----:B----4-:R-:W-:-:S13]  /*10d0*/  ISETP.NE.AND P0, PT, R0, 0x5, PT ;  /* 0x000000050000780c */ /* 0x010fda0003f05270 */
[----:B------:R-:W-:Y:S05]  /*10e0*/  @P0 BRA `(.L_x_14) ;  /* 0x0000000000540947 */ /* 0x000fea0003800000 */
[----:B--23--:R-:W-:Y:S01]  /*10f0*/  UMOV UR4, 0x400 ;  /* 0x0000040000047882 */ /* 0x00cfe20000000000 */
        /* <DEDUP_REMOVED lines=14> */
[----:B------:R4:W1:Y:S01]  /*11e0*/  SYNCS.EXCH.64 URZ, [UR4+0x3b8], UR8 ;  /* 0x0003b80804ff75b2 */ /* 0x0008620008000100 */
[----:B------:R4:W1:Y:S01]  /*11f0*/  SYNCS.EXCH.64 URZ, [UR4+0x3a0], UR6 ;  /* 0x0003a00604ff75b2 */ /* 0x0008620008000100 */
[----:B------:R4:W1:Y:S01]  /*1200*/  SYNCS.EXCH.64 URZ, [UR4+0x3c0], UR8 ;  /* 0x0003c00804ff75b2 */ /* 0x0008620008000100 */
[----:B------:R4:W1:Y:S01]  /*1210*/  SYNCS.EXCH.64 URZ, [UR4+0x3a8], UR6 ;  /* 0x0003a80604ff75b2 */ /* 0x0008620008000100 */
[----:B------:R4:W1:Y:S02]  /*1220*/  SYNCS.EXCH.64 URZ, [UR4+0x3c8], UR8 ;  /* 0x0003c80804ff75b2 */ /* 0x0008640008000100 */
[----:B----4-:R-:W-:Y:S01]  /*1230*/  NOP ;  /* 0x0000000000007918 */ /* 0x010fe20000000000 */
.L_x_14:
[----:B------:R-:W4:Y:S01]  /*1240*/  SHFL.IDX PT, R0, R87, RZ, 0x1f ;  /* 0x00001fff57007589 */ /* 0x000f2200000e0000 */
[----:B------:R-:W-:Y:S01]  /*1250*/  ISETP.NE.OR P1, PT, RZ, UR25, !P1 ;  /* 0x00000019ff007c0c */ /* 0x000fe2000cf25670 */
[----:B------:R-:W-:Y:S01]  /*1260*/  NOP ;  /* 0x0000000000007918 */ /* 0x000fe20000000000 */
[----:B----4-:R-:W-:-:S13]  /*1270*/  ISETP.NE.AND P0, PT, R0, 0x3, PT ;  /* 0x000000030000780c */ /* 0x010fda0003f05270 */
[----:B------:R-:W-:Y:S05]  /*1280*/  @P0 BRA `(.L_x_15) ;  /* 0x0000000000340947 */ /* 0x000fea0003800000 */
[----:B--23--:R-:W-:Y:S01]  /*1290*/  UMOV UR4, 0x400 ;  /* 0x0000040000047882 */ /* 0x00cfe20000000000 */
[----:B------:R-:W-:Y:S01]  /*12a0*/  UMOV UR6, 0x20 ;  /* 0x0000002000067882 */ /* 0x000fe20000000000 */
[----:B------:R-:W-:Y:S02]  /*12b0*/  ULEA UR4, UR46, UR4, 0x18 ;  /* 0x000000042e047291 */ /* 0x000fe4000f8ec0ff */
[----:B------:R-:W-:-:S04]  /*12c0*/  UIADD3 UR6, UPT, UPT, -UR6, 0x100000, URZ ;  /* 0x0010000006067890 */ /* 0x000fc8000fffe1ff */
[----:B------:R-:W-:Y:S02]  /*12d0*/  USHF.L.U32 UR7, UR6, 0xb, URZ ;  /* 0x0000000b06077899 */ /* 0x000fe400080006ff */
[----:B------:R-:W-:Y:S01]  /*12e0*/  USHF.L.U32 UR6, UR6, 0x1, URZ ;  /* 0x0000000106067899 */ /* 0x000fe200080006ff */
[----:B------:R-:W-:Y:S01]  /*12f0*/  ELECT P0, URZ, PT ;  /* 0x0000000000ff782f */ /* 0x000fe20003800000 */
[----:B------:R-:W2:Y:S10]  /*1300*/  FENCE.VIEW.ASYNC.S ;  /* 0x00000000000073c6 */ /* 0x000eb40000000000 */
[----:B--2---:R4:W2:Y:S01]  /*1310*/  SYNCS.EXCH.64 URZ, [UR4+0x3d0], UR6 ;  /* 0x0003d00604ff75b2 */ /* 0x0048a20008000100 */
[----:B------:R4:W3:Y:S01]  /*1320*/  SYNCS.EXCH.64 URZ, [UR4+0x3e0], UR6 ;  /* 0x0003e00604ff75b2 */ /* 0x0008e20008000100 */
[----:B------:R4:W1:Y:S01]  /*1330*/  SYNCS.EXCH.64 URZ, [UR4+0x3d8], UR6 ;  /* 0x0003d80604ff75b2 */ /* 0x0008620008000100 */
[----:B------:R4:W1:Y:S02]  /*1340*/  SYNCS.EXCH.64 URZ, [UR4+0x3e8], UR6 ;  /* 0x0003e80604ff75b2 */ /* 0x0008640008000100 */
[----:B----4-:R-:W-:Y:S01]  /*1350*/  NOP ;  /* 0x0000000000007918 */ /* 0x010fe20000000000 */
.L_x_15:
[----:B------:R-:W-:Y:S01]  /*1360*/  VOTEU.ALL UP0, P1 ;  /* 0x0000000000ff7886 */ /* 0x000fe20000800000 */
[----:B--23--:R-:W-:Y:S01]  /*1370*/  UMOV UR4, 0x20 ;  /* 0x0000002000047882 */ /* 0x00cfe20000000000 */
[----:B------:R-:W2:Y:S01]  /*1380*/  LDCU UR7, c[0x0][0x36c] ;  /* 0x00006d80ff0777ac */ /* 0x000ea20008000800 */
[----:B------:R-:W-:Y:S01]  /*1390*/  NOP ;  /* 0x0000000000007918 */ /* 0x000fe20000000000 */
[----:B------:R-:W-:Y:S01]  /*13a0*/  LOP3.LUT R0, R97, 0x1f, RZ, 0xc0, !PT ;  /* 0x0000001f61007812 */ /* 0x000fe200078ec0ff */
[----:B------:R-:W-:Y:S01]  /*13b0*/  @!UP0 UMOV UR6, 0x400 ;  /* 0x0000040000068882 */ /* 0x000fe20000000000 */
[----:B------:R-:W-:-:S04]  /*13c0*/  @!UP0 UIADD3 UR4, UPT, UPT, -UR4, 0x100000, URZ ;  /* 0x0010000004048890 */ /* 0x000fc8000fffe1ff */
[----:B------:R-:W-:Y:S02]  /*13d0*/  @!UP0 USHF.L.U32 UR5, UR4, 0xb, URZ ;  /* 0x0000000b04058899 */ /* 0x000fe400080006ff */
[----:B------:R-:W-:Y:S02]  /*13e0*/  @!UP0 USHF.L.U32 UR4, UR4, 0x1, URZ ;  /* 0x0000000104048899 */ /* 0x000fe400080006ff */
[----:B------:R-:W-:Y:S01]  /*13f0*/  @!UP0 ULEA UR6, UR46, UR6, 0x18 ;  /* 0x000000062e068291 */ /* 0x000fe2000f8ec0ff */
[----:B------:R-:W-:Y:S01]  /*1400*/  VOTEU.ALL UP0, P1 ;  /* 0x0000000000ff7886 */ /* 0x000fe20000800000 */
[----:B------:R-:W-:Y:S02]  /*1410*/  UISETP.NE.AND UP4, UPT, UR25, URZ, UPT ;  /* 0x000000ff1900728c */ /* 0x000fe4000bf85270 */
[----:B--2---:R-:W-:Y:S01]  /*1420*/  UISETP.EQ.U32.AND UP5, UPT, UR7, 0x1, UPT ;  /* 0x000000010700788c */ /* 0x004fe2000bfa2070 */
[----:B------:R-:W2:Y:S07]  /*1430*/  FENCE.VIEW.ASYNC.S ;  /* 0x00000000000073c6 */ /* 0x000eae0000000000 */
[----:B--2---:R2:W3:Y:S01]  /*1440*/  @!UP0 SYNCS.EXCH.64 URZ, [UR6+0x3f0], UR4 ;  /* 0x0003f00406ff85b2 */ /* 0x0044e20008000100 */
[----:B------:R-:W-:Y:S05]  /*1450*/  BRA.U !UP5, `(.L_x_16) ;  /* 0x000000010d087547 */ /* 0x000fea000b800000 */
[----:B-1-3--:R-:W-:Y:S01]  /*1460*/  UCGABAR_ARV ;  /* 0x00000000000079c7 */ /* 0x00afe20008000000 */
[----:B------:R-:W-:Y:S05]  /*1470*/  BRA `(.L_x_17) ;  /* 0x0000000000047947 */ /* 0x000fea0003800000 */
.L_x_16:
[----:B-1-3--:R-:W-:Y:S01]  /*1480*/  NOP ;  /* 0x0000000000007918 */ /* 0x00afe20000000000 */
.L_x_17:
[----:B------:R-:W1:Y:S01]  /*1490*/  S2UR UR20, SR_CTAID.X ;  /* 0x00000000001479c3 */ /* 0x000e620000002500 */
[----:B------:R-:W-:-:S05]  /*14a0*/  CS2R.32 R88, SR_CgaSize ;  /* 0x0000000000587805 */ /* 0x000fca0000008a00 */
[----:B------:R-:W-:-:S05]  /*14b0*/  IMAD R88, R88, -0xa0, RZ ;  /* 0xffffff6058587824 */ /* 0x000fca00078e02ff */
[----:B--2---:R-:W-:-:S14]  /*14c0*/  R2UR UR5, R88 ;  /* 0x00000000580572ca */ /* 0x004fdc00000e0000 */
[----:B------:R-:W2:Y:S01]  /*14d0*/  LDCU UR5, c[0x0][UR5+0x2b0] ;  /* 0x00005600050577ac */ /* 0x000ea20008000800 */
[----:B------:R-:W-:-:S05]  /*14e0*/  CS2R.32 R88, SR_CgaSize ;  /* 0x0000000000587805 */ /* 0x000fca0000008a00 */
[----:B------:R-:W-:-:S05]  /*14f0*/  IMAD R88, R88, -0xa0, RZ ;  /* 0xffffff6058587824 */ /* 0x000fca00078e02ff */
[----:B------:R-:W-:-:S14]  /*1500*/  R2UR UR4, R88 ;  /* 0x00000000580472ca */ /* 0x000fdc00000e0000 */
[----:B------:R-:W3:Y:S01]  /*1510*/  LDCU UR4, c[0x0][UR4+0x2b4] ;  /* 0x00005680040477ac */ /* 0x000ee20008000800 */
[----:B------:R-:W4:Y:S01]  /*1520*/  S2UR UR7, SR_CTAID.Y ;  /* 0x00000000000779c3 */ /* 0x000f220000002600 */
[----:B------:R-:W-:-:S05]  /*1530*/  CS2R.32 R88, SR_CgaSize ;  /* 0x0000000000587805 */ /* 0x000fca0000008a00 */
[----:B------:R-:W-:-:S05]  /*1540*/  IMAD R88, R88, -0xa0, RZ ;  /* 0xffffff6058587824 */ /* 0x000fca00078e02ff */
[----:B------:R-:W-:-:S14]  /*1550*/  R2UR UR8, R88 ;  /* 0x00000000580872ca */ /* 0x000fdc00000e0000 */
[----:B------:R-:W3:Y:S01]  /*1560*/  LDCU UR8, c[0x0][UR8+0x2a0] ;  /* 0x00005400080877ac */ /* 0x000ee20008000800 */
[----:B------:R-:W3:Y:S01]  /*1570*/  LDCU UR21, c[0x0][0xb24] ;  /* 0x00016480ff1577ac */ /* 0x000ee20008000800 */
[----:B------:R-:W1:Y:S01]  /*1580*/  S2UR UR36, SR_CTAID.Z ;  /* 0x00000000002479c3 */ /* 0x000e620000002700 */
[----:B------:R-:W-:-:S05]  /*1590*/  CS2R.32 R88, SR_CgaSize ;  /* 0x0000000000587805 */ /* 0x000fca0000008a00 */
[----:B------:R-:W-:-:S05]  /*15a0*/  IMAD R88, R88, -0xa0, RZ ;  /* 0xffffff6058587824 */ /* 0x000fca00078e02ff */
[----:B------:R-:W-:-:S14]  /*15b0*/  R2UR UR63, R88 ;  /* 0x00000000583f72ca */ /* 0x000fdc00000e0000 */
[----:B------:R-:W3:Y:S01]  /*15c0*/  LDCU UR63, c[0x0][UR63+0x2a4] ;  /* 0x000054803f3f77ac */ /* 0x000ee20008000800 */
[----:B------:R-:W-:Y:S02]  /*15d0*/  UISETP.GT.U32.AND UP0, UPT, UR27, 0xffff, UPT ;  /* 0x0000ffff1b00788c */ /* 0x000fe4000bf04070 */
[----:B------:R-:W-:Y:S01]  /*15e0*/  USHF.L.U32 UR29, UR46, 0x9, URZ ;  /* 0x000000092e1d7899 */ /* 0x000fe200080006ff */
[----:B-1----:R-:W-:Y:S01]  /*15f0*/  I2FP.F32.U32 R3, UR20 ;  /* 0x0000001400037c45 */ /* 0x002fe20008201000 */
[----:B------:R-:W-:Y:S01]  /*1600*/  UMOV UR32, 0x5 ;  /* 0x0000000500207882 */ /* 0x000fe20000000000 */
[----:B------:R-:W1:Y:S03]  /*1610*/  LDCU UR42, c[0x0][0xb24] ;  /* 0x00016480ff2a77ac */ /* 0x000e660008000800 */
[----:B--2---:R-:W-:Y:S01]  /*1620*/  FMUL R3, R3, UR5 ;  /* 0x0000000503037c20 */ /* 0x004fe20008400000 */
[----:B------:R-:W2:Y:S01]  /*1630*/  LDCU UR31, c[0x0][0xb30] ;  /* 0x00016600ff1f77ac */ /* 0x000ea20008000800 */
[----:B----4-:R-:W-:Y:S01]  /*1640*/  I2FP.F32.U32 R2, UR7 ;  /* 0x0000000700027c45 */ /* 0x010fe20008201000 */
[----:B------:R-:W-:-:S03]  /*1650*/  USHF.L.U32 UR45, UR20, 0x6, URZ ;  /* 0x00000006142d7899 */ /* 0x000fc600080006ff */
[----:B------:R-:W4:Y:S01]  /*1660*/  F2I.U32.TRUNC.NTZ R3, R3 ;  /* 0x0000000300037305 */ /* 0x000f22000020f000 */
[----:B------:R-:W-:Y:S01]  /*1670*/  USEL UR26, UR27, 0xffff, !UP0 ;  /* 0x0000ffff1b1a7887 */ /* 0x000fe2000c000000 */
[----:B---3--:R-:W-:Y:S01]  /*1680*/  FMUL R2, R2, UR4 ;  /* 0x0000000402027c20 */ /* 0x008fe20008400000 */
[----:B------:R-:W-:Y:S01]  /*1690*/  UISETP.GE.AND UP2, UPT, UR21, 0x1, UPT ;  /* 0x000000011500788c */ /* 0x000fe2000bf46270 */
[----:B------:R-:W-:-:S04]  /*16a0*/  UMOV UR24, UR7 ;  /* 0x0000000700187c82 */ /* 0x000fc80008000000 */
[----:B------:R-:W3:Y:S01]  /*16b0*/  F2I.U32.TRUNC.NTZ R2, R2 ;  /* 0x0000000200027305 */ /* 0x000ee2000020f000 */
[----:B----4-:R-:W-:Y:S02]  /*16c0*/  R2UR UR4, R3 ;  /* 0x00000000030472ca */ /* 0x010fe400000e0000 */
[----:B------:R-:W-:Y:S02]  /*16d0*/  PRMT R3, RZ, 0x7610, R3 ;  /* 0x00007610ff037816 */ /* 0x000fe40000000003 */
[----:B---3--:R-:W-:Y:S02]  /*16e0*/  R2UR UR6, R2 ;  /* 0x00000000020672ca */ /* 0x008fe400000e0000 */
[----:B------:R-:W-:-:S07]  /*16f0*/  PRMT R2, RZ, 0x7610, R2 ;  /* 0x00007610ff027816 */ /* 0x000fce0000000002 */
[----:B------:R-:W-:-:S04]  /*1700*/  UIADD3 UR5, UPT, UPT, -UR4, URZ, URZ ;  /* 0x000000ff04057290 */ /* 0x000fc8000fffe1ff */
[----:B------:R-:W-:Y:S02]  /*1710*/  UIMAD UR5, UR8, UR5, UR20 ;  /* 0x00000005080572a4 */ /* 0x000fe4000f8e0214 */
[----:B------:R-:W-:-:S04]  /*1720*/  UIADD3 UR4, UPT, UPT, -UR6, URZ, URZ ;  /* 0x000000ff06047290 */ /* 0x000fc8000fffe1ff */
[----:B------:R-:W-:Y:S01]  /*1730*/  IMAD.U32 R88, RZ, RZ, UR5 ;  /* 0x00000005ff587e24 */ /* 0x000fe2000f8e00ff */
[----:B------:R-:W-:Y:S01]  /*1740*/  UIMAD UR63, UR63, UR4, UR7 ;  /* 0x000000043f3f72a4 */ /* 0x000fe2000f8e0207 */
[----:B-12---:R-:W-:Y:S11]  /*1750*/  BRA.U UP4, `(.L_x_18) ;  /* 0x0000000104407547 */ /* 0x006ff6000b800000 */
[----:B------:R-:W-:-:S13]  /*1760*/  R2UR UR4, R88 ;  /* 0x00000000580472ca */ /* 0x000fda00000e0000 */
[----:B------:R-:W-:Y:S02]  /*1770*/  UISETP.GT.U32.AND UP0, UPT, UR4, 0x1, UPT ;  /* 0x000000010400788c */ /* 0x000fe4000bf04070 */
[----:B------:R-:W-:Y:S02]  /*1780*/  ULOP3.LUT UR4, UR4, 0xfffffffe, URZ, 0xc0, !UPT ;  /* 0xfffffffe04047892 */ /* 0x000fe4000f8ec0ff */
[----:B------:R-:W-:Y:S02]  /*1790*/  UISETP.NE.AND UP1, UPT, UR63, URZ, UP0 ;  /* 0x000000ff3f00728c */ /* 0x000fe40008725270 */
[----:B------:R-:W-:Y:S02]  /*17a0*/  UISETP.NE.AND UP0, UPT, UR63, 0x1, UP0 ;  /* 0x000000013f00788c */ /* 0x000fe40008705270 */
[----:B------:R-:W-:Y:S02]  /*17b0*/  USEL UR7, URZ, 0x1, UP1 ;  /* 0x00000001ff077887 */ /* 0x000fe40008800000 */
[----:B------:R-:W-:-:S02]  /*17c0*/  USEL UR6, URZ, 0x4, UP0 ;  /* 0x00000004ff067887 */ /* 0x000fc40008000000 */
[----:B------:R-:W-:Y:S02]  /*17d0*/  USEL UR5, URZ, 0x2, UP1 ;  /* 0x00000002ff057887 */ /* 0x000fe40008800000 */
[----:B------:R-:W-:Y:S02]  /*17e0*/  ULEA UR4, UR63, UR4, 0x1 ;  /* 0x000000043f047291 */ /* 0x000fe4000f8e08ff */
[----:B------:R-:W-:Y:S02]  /*17f0*/  USEL UR8, URZ, 0x8, UP0 ;  /* 0x00000008ff087887 */ /* 0x000fe40008000000 */
[----:B------:R-:W-:-:S03]  /*1800*/  UIADD3 UR5, UPT, UPT, UR5, UR6, UR7 ;  /* 0x0000000605057290 */ /* 0x000fc6000fffe007 */
[----:B------:R-:W-:Y:S01]  /*1810*/  UMOV UR6, 0x3 ;  /* 0x0000000300067882 */ /* 0x000fe20000000000 */
[----:B------:R-:W-:Y:S02]  /*1820*/  UIADD3 UR5, UPT, UPT, UR5, UR8, URZ ;  /* 0x0000000805057290 */ /* 0x000fe4000fffe0ff */
[----:B------:R-:W-:-:S04]  /*1830*/  USHF.L.U32 UR4, UR6, UR4, URZ ;  /* 0x0000000406047299 */ /* 0x000fc800080006ff */
[----:B------:R-:W-:Y:S02]  /*1840*/  MOV R3, UR5 ;  /* 0x0000000500037c02 */ /* 0x000fe40008000f00 */
[----:B------:R-:W-:Y:S02]  /*1850*/  IMAD.U32 R2, RZ, RZ, UR4 ;  /* 0x00000004ff027e24 */ /* 0x000fe4000f8e00ff */
.L_x_18:
[----:B------:R-:W-:Y:S05]  /*1860*/  BRA.U !UP2, `(.L_x_19) ;  /* 0x000000010ad47547 */ /* 0x000fea000b800000 */
[----:B------:R-:W1:Y:S01]  /*1870*/  LDCU.128 UR12, c[0x0][0xb10] ;  /* 0x00016200ff0c77ac */ /* 0x000e620008000c00 */
[----:B------:R-:W2:Y:S01]  /*1880*/  LDCU UR6, c[0x0][0x370] ;  /* 0x00006e00ff0677ac */ /* 0x000ea20008000800 */
[----:B------:R-:W3:Y:S01]  /*1890*/  LDCU UR5, c[0x0][0x374] ;  /* 0x00006e80ff0577ac */ /* 0x000ee20008000800 */
[----:B------:R-:W4:Y:S01]  /*18a0*/  LDCU UR30, c[0x0][0xb0c] ;  /* 0x00016180ff1e77ac */ /* 0x000f220008000800 */
[----:B------:R-:W4:Y:S01]  /*18b0*/  LDCU UR4, c[0x0][0xb20] ;  /* 0x00016400ff0477ac */ /* 0x000f220008000800 */
[----:B------:R-:W4:Y:S01]  /*18c0*/  LDCU.64 UR8, c[0x0][0xb28] ;  /* 0x00016500ff0877ac */ /* 0x000f220008000a00 */
[----:B-1----:R-:W-:Y:S02]  /*18d0*/  UISETP.NE.AND UP0, UPT, UR14, 0x1, UPT ;  /* 0x000000010e00788c */ /* 0x002fe4000bf05270 */
[----:B---3--:R-:W-:Y:S02]  /*18e0*/  UIMAD.WIDE.U32 UR10, UR5, UR15, URZ ;  /* 0x0000000f050a72a5 */ /* 0x008fe4000f8e00ff */
[----:B--2---:R-:W-:-:S02]  /*18f0*/  UIMAD.WIDE.U32 UR18, UR6, UR12, URZ ;  /* 0x0000000c061272a5 */ /* 0x004fc4000f8e00ff */
[----:B----4-:R-:W-:Y:S02]  /*1900*/  UISETP.NE.AND UP1, UPT, UR30, 0x1, UPT ;  /* 0x000000011e00788c */ /* 0x010fe4000bf25270 */
[----:B------:R-:W-:Y:S01]  /*1910*/  UISETP.NE.AND UP2, UPT, UR21, 0x1, UPT ;  /* 0x000000011500788c */ /* 0x000fe2000bf45270 */
[----:B------:R-:W-:Y:S02]  /*1920*/  UMOV UR10, UR11 ;  /* 0x0000000b000a7c82 */ /* 0x000fe40008000000 */
[----:B------:R-:W-:Y:S01]  /*1930*/  UMOV UR18, UR19 ;  /* 0x0000001300127c82 */ /* 0x000fe20008000000 */
[----:B------:R-:W-:Y:S02]  /*1940*/  @UP0 USHF.R.U32.HI UR5, URZ, UR4, UR10 ;  /* 0x00000004ff050299 */ /* 0x000fe4000801160a */
[----:B------:R-:W-:Y:S02]  /*1950*/  UIMAD.WIDE.U32 UR22, UR24, UR15, URZ ;  /* 0x0000000f181672a5 */ /* 0x000fe4000f8e00ff */
[----:B------:R-:W-:-:S02]  /*1960*/  UIMAD.WIDE.U32 UR10, UR5, UR8, URZ ;  /* 0x00000008050a72a5 */ /* 0x000fc4000f8e00ff */
[----:B------:R-:W-:Y:S02]  /*1970*/  @UP1 USHF.R.U32.HI UR6, URZ, UR13, UR18 ;  /* 0x0000000dff061299 */ /* 0x000fe40008011612 */
[----:B------:R-:W-:Y:S02]  /*1980*/  UIMAD.WIDE.U32 UR16, UR20, UR12, URZ ;  /* 0x0000000c141072a5 */ /* 0x000fe4000f8e00ff */
[----:B------:R-:W-:Y:S01]  /*1990*/  UIMAD.WIDE.U32 UR18, UR6, UR8, URZ ;  /* 0x00000008061272a5 */ /* 0x000fe2000f8e00ff */
[----:B------:R-:W-:Y:S01]  /*19a0*/  UMOV UR22, UR23 ;  /* 0x0000001700167c82 */ /* 0x000fe20008000000 */
[----:B------:R-:W-:Y:S01]  /*19b0*/  UMOV UR10, UR11 ;  /* 0x0000000b000a7c82 */ /* 0x000fe20008000000 */
[----:B------:R-:W-:Y:S02]  /*19c0*/  USHF.R.U32.HI UR22, URZ, UR4, UR22 ;  /* 0x00000004ff167299 */ /* 0x000fe40008011616 */
[----:B------:R-:W-:Y:S02]  /*19d0*/  @UP2 USHF.R.U32.HI UR5, URZ, UR9, UR10 ;  /* 0x00000009ff052299 */ /* 0x000fe4000801160a */
[----:B------:R-:W-:Y:S01]  /*19e0*/  UMOV UR7, UR19 ;  /* 0x0000001300077c82 */ /* 0x000fe20008000000 */
[----:B------:R-:W-:Y:S01]  /*19f0*/  UMOV UR16, UR17 ;  /* 0x0000001100107c82 */ /* 0x000fe20008000000 */
[----:B------:R-:W-:-:S02]  /*1a00*/  @UP2 USHF.R.U32.HI UR6, URZ, UR9, UR7 ;  /* 0x00000009ff062299 */ /* 0x000fc40008011607 */
[----:B------:R-:W-:Y:S02]  /*1a10*/  USHF.R.U32.HI UR13, URZ, UR13, UR16 ;  /* 0x0000000dff0d7299 */ /* 0x000fe40008011610 */
[----:B------:R-:W-:Y:S02]  /*1a20*/  USEL UR4, UR24, UR22, !UP0 ;  /* 0x0000001618047287 */ /* 0x000fe4000c000000 */
[----:B------:R-:W-:Y:S02]  /*1a30*/  UIMAD UR7, UR5, UR21, URZ ;  /* 0x00000015050772a4 */ /* 0x000fe4000f8e02ff */
[----:B------:R-:W-:Y:S02]  /*1a40*/  USEL UR5, UR20, UR13, !UP1 ;  /* 0x0000000d14057287 */ /* 0x000fe4000c800000 */
[----:B------:R-:W-:Y:S02]  /*1a50*/  UIMAD UR12, UR6, UR21, URZ ;  /* 0x00000015060c72a4 */ /* 0x000fe4000f8e02ff */
[----:B------:R-:W-:-:S02]  /*1a60*/  UISETP.GE.AND UP0, UPT, UR4, UR7, UPT ;  /* 0x000000070400728c */ /* 0x000fc4000bf06270 */
[----:B------:R-:W-:Y:S02]  /*1a70*/  UIMAD.WIDE.U32 UR10, UR4, UR8, URZ ;  /* 0x00000008040a72a5 */ /* 0x000fe4000f8e00ff */
[----:B------:R-:W-:Y:S02]  /*1a80*/  UISETP.GE.OR UP0, UPT, UR5, UR12, UP0 ;  /* 0x0000000c0500728c */ /* 0x000fe40008706670 */
[----:B------:R-:W-:Y:S02]  /*1a90*/  UIMAD.WIDE.U32 UR12, UR5, UR8, URZ ;  /* 0x00000008050c72a5 */ /* 0x000fe4000f8e00ff */
[----:B------:R-:W-:Y:S01]  /*1aa0*/  UIADD3 UR10, UPT, UPT, -UR4, URZ, URZ ;  /* 0x000000ff040a7290 */ /* 0x000fe2000fffe1ff */
[----:B------:R-:W-:Y:S01]  /*1ab0*/  UMOV UR8, UR11 ;  /* 0x0000000b00087c82 */ /* 0x000fe20008000000 */
[----:B------:R-:W-:Y:S02]  /*1ac0*/  UIADD3 UR11, UPT, UPT, -UR5, URZ, URZ ;  /* 0x000000ff050b7290 */ /* 0x000fe4000fffe1ff */
[----:B------:R-:W-:-:S03]  /*1ad0*/  USHF.R.U32.HI UR8, URZ, UR9, UR8 ;  /* 0x00000009ff087299 */ /* 0x000fc60008011608 */
[----:B------:R-:W-:Y:S01]  /*1ae0*/  @!UP0 UMOV UR7, UR13 ;  /* 0x0000000d00078c82 */ /* 0x000fe20008000000 */
[----:B------:R-:W-:Y:S02]  /*1af0*/  UIMAD UR24, UR14, UR10, UR24 ;  /* 0x0000000a0e1872a4 */ /* 0x000fe4000f8e0218 */
[----:B------:R-:W-:Y:S02]  /*1b00*/  USEL UR8, UR4, UR8, !UP2 ;  /* 0x0000000804087287 */ /* 0x000fe4000d000000 */
[----:B------:R-:W-:Y:S02]  /*1b10*/  @!UP0 USHF.R.U32.HI UR7, URZ, UR9, UR7 ;  /* 0x00000009ff078299 */ /* 0x000fe40008011607 */
[----:B------:R-:W-:Y:S02]  /*1b20*/  UIADD3 UR9, UPT, UPT, -UR8, URZ, URZ ;  /* 0x000000ff08097290 */ /* 0x000fe4000fffe1ff */
[----:B------:R-:W-:Y:S02]  /*1b30*/  @!UP0 USEL UR7, UR5, UR7, !UP2 ;  /* 0x0000000705078287 */ /* 0x000fe4000d000000 */
[----:B------:R-:W-:-:S02]  /*1b40*/  UIMAD UR9, UR21, UR9, UR4 ;  /* 0x00000009150972a4 */ /* 0x000fc4000f8e0204 */
[----:B------:R-:W-:Y:S02]  /*1b50*/  @!UP0 UIADD3 UR8, UPT, UPT, UR8, -UR7, URZ ;  /* 0x8000000708088290 */ /* 0x000fe4000fffe0ff */
[----:B------:R-:W-:Y:S02]  /*1b60*/  @!UP0 UIMAD UR6, UR9, UR6, UR7 ;  /* 0x00000006090682a4 */ /* 0x000fe4000f8e0207 */
[----:B------:R-:W-:Y:S02]  /*1b70*/  @!UP0 UIMAD UR4, UR8, UR21, UR5 ;  /* 0x00000015080482a4 */ /* 0x000fe4000f8e0205 */
[----:B------:R-:W-:Y:S02]  /*1b80*/  UIMAD UR20, UR30, UR11, UR20 ;  /* 0x0000000b1e1472a4 */ /* 0x000fe4000f8e0214 */
[----:B------:R-:W-:Y:S01]  /*1b90*/  UIMAD UR24, UR4, UR14, UR24 ;  /* 0x0000000e041872a4 */ /* 0x000fe2000f8e0218 */
[----:B------:R-:W-:Y:S02]  /*1ba0*/  @!UP0 UMOV UR5, UR6 ;  /* 0x0000000600058c82 */ /* 0x000fe40008000000 */
[----:B------:R-:W-:-:S12]  /*1bb0*/  UIMAD UR20, UR5, UR30, UR20 ;  /* 0x0000001e051472a4 */ /* 0x000fd8000f8e0214 */
.L_x_19:
[----:B------:R-:W-:Y:S02]  /*1bc0*/  UISETP.NE.AND UP1, UPT, UR31, 0x1, UPT ;  /* 0x000000011f00788c */ /* 0x000fe4000bf25270 */
[----:B------:R-:W-:Y:S02]  /*1bd0*/  ULOP3.LUT UR21, UR26, 0xffff, URZ, 0xc0, !UPT ;  /* 0x0000ffff1a157892 */ /* 0x000fe4000f8ec0ff */
[----:B------:R-:W-:Y:S02]  /*1be0*/  UISETP.NE.AND UP0, UPT, UR25, 0x2, UPT ;  /* 0x000000021900788c */ /* 0x000fe4000bf05270 */
[----:B------:R-:W-:Y:S02]  /*1bf0*/  ULOP3.LUT UR22, UR29, 0x400, URZ, 0xc0, !UPT ;  /* 0x000004001d167892 */ /* 0x000fe4000f8ec0ff */
[----:B------:R-:W-:Y:S02]  /*1c00*/  ULOP3.LUT UR45, UR45, 0x40, URZ, 0xc0, !UPT ;  /* 0x000000402d2d7892 */ /* 0x000fe4000f8ec0ff */
[----:B------:R-:W-:Y:S01]  /*1c10*/  USHF.L.U32 UR21, UR32, UR21, URZ ;  /* 0x0000001520157299 */ /* 0x000fe200080006ff */
[----:B------:R-:W-:Y:S11]  /*1c20*/  BRA.U UP1, `(.L_x_20) ;  /* 0x0000000101447547 */ /* 0x000ff6000b800000 */
[----:B------:R-:W1:Y:S01]  /*1c30*/  LDCU.128 UR8, c[0x0][0xb10] ;  /* 0x00016200ff0877ac */ /* 0x000e620008000c00 */
[----:B------:R-:W2:Y:S01]  /*1c40*/  LDCU UR12, c[0x0][0xb0c] ;  /* 0x00016180ff0c77ac */ /* 0x000ea20008000800 */
[----:B------:R-:W3:Y:S01]  /*1c50*/  LDCU UR13, c[0x0][0xb20] ;  /* 0x00016400ff0d77ac */ /* 0x000ee20008000800 */
[----:B-1----:R-:W-:Y:S02]  /*1c60*/  UIMAD.WIDE.U32 UR6, UR20, UR8, URZ ;  /* 0x00000008140672a5 */ /* 0x002fe4000f8e00ff */
[----:B------:R-:W-:Y:S02]  /*1c70*/  UIMAD.WIDE.U32 UR4, UR24, UR11, URZ ;  /* 0x0000000b180472a5 */ /* 0x000fe4000f8e00ff */
[----:B--2---:R-:W-:Y:S02]  /*1c80*/  UISETP.NE.AND UP2, UPT, UR12, 0x1, UPT ;  /* 0x000000010c00788c */ /* 0x004fe4000bf45270 */
[----:B------:R-:W-:Y:S01]  /*1c90*/  UISETP.NE.AND UP1, UPT, UR10, 0x1, UPT ;  /* 0x000000010a00788c */ /* 0x000fe2000bf25270 */
[----:B------:R-:W-:-:S02]  /*1ca0*/  UMOV UR6, UR7 ;  /* 0x0000000700067c82 */ /* 0x000fc40008000000 */
[----:B------:R-:W-:Y:S01]  /*1cb0*/  UMOV UR4, UR5 ;  /* 0x0000000500047c82 */ /* 0x000fe20008000000 */
[----:B------:R-:W-:Y:S02]  /*1cc0*/  USHF.R.U32.HI UR6, URZ, UR9, UR6 ;  /* 0x00000009ff067299 */ /* 0x000fe40008011606 */
[----:B---3--:R-:W-:Y:S02]  /*1cd0*/  USHF.R.U32.HI UR4, URZ, UR13, UR4 ;  /* 0x0000000dff047299 */ /* 0x008fe40008011604 */
[----:B------:R-:W-:Y:S02]  /*1ce0*/  USEL UR5, UR20, UR6, !UP2 ;  /* 0x0000000614057287 */ /* 0x000fe4000d000000 */
[----:B------:R-:W-:-:S04]  /*1cf0*/  USEL UR4, UR24, UR4, !UP1 ;  /* 0x0000000418047287 */ /* 0x000fc8000c800000 */
[----:B------:R-:W-:Y:S02]  /*1d00*/  UIADD3 UR6, UPT, UPT, UR5, -UR4, URZ ;  /* 0x8000000405067290 */ /* 0x000fe4000fffe0ff */
[----:B------:R-:W-:Y:S02]  /*1d10*/  UIADD3 UR4, UPT, UPT, -UR5, UR4, URZ ;  /* 0x0000000405047290 */ /* 0x000fe4000fffe1ff */
[----:B------:R-:W-:Y:S02]  /*1d20*/  UIMAD UR24, UR6, UR10, UR24 ;  /* 0x0000000a061872a4 */ /* 0x000fe4000f8e0218 */
[----:B------:R-:W-:-:S12]  /*1d30*/  UIMAD UR20, UR4, UR12, UR20 ;  /* 0x0000000c041472a4 */ /* 0x000fd8000f8e0214 */
.L_x_20:
[----:B------:R-:W-:Y:S05]  /*1d40*/  BRA.U !UP5, `(.L_x_21) ;  /* 0x000000010d0c7547 */ /* 0x000fea000b800000 */
[----:B------:R-:W-:Y:S01]  /*1d50*/  UCGABAR_WAIT ;  /* 0x0000000000007dc7 */ /* 0x000fe20008000000 */
[----:B------:R-:W-:Y:S01]  /*1d60*/  CCTL.IVALL ;  /* 0x00000000ff00798f */ /* 0x000fe20002000000 */
[----:B------:R-:W-:Y:S05]  /*1d70*/  BRA `(.L_x_22) ;  /* 0x0000000000047947 */ /* 0x000fea0003800000 */
.L_x_21:
[----:B------:R-:W-:Y:S06]  /*1d80*/  BAR.SYNC.DEFER_BLOCKING 0x0 ;  /* 0x0000000000007b1d */ /* 0x000fec0000010000 */
.L_x_22:
[----:B------:R-:W-:Y:S05]  /*1d90*/  BRA.U UP0, `(.L_x_23) ;  /* 0x0000002d009c7547 */ /* 0x000fea000b800000 */
[----:B------:R-:W1:Y:S01]  /*1da0*/  LDCU UR6, c[0x0][0x38c] ;  /* 0x00007180ff0677ac */ /* 0x000e620008000800 */
[----:B------:R-:W-:Y:S01]  /*1db0*/  PLOP3.LUT P1, PT, PT, PT, UP3, 0x80, 0x8 ;  /* 0x000000000008781c */ /* 0x000fe20003f2f038 */
[----:B------:R-:W-:Y:S01]  /*1dc0*/  IMAD.MOV.U32 R12, RZ, RZ, 0x1 ;  /* 0x00000001ff0c7424 */ /* 0x000fe200078e00ff */
[----:B------:R-:W-:Y:S02]  /*1dd0*/  ISETP.NE.AND P2, PT, R0, RZ, P3 ;  /* 0x000000ff0000720c */ /* 0x000fe40001f45270 */
[----:B------:R-:W-:Y:S02]  /*1de0*/  CS2R R10, SRZ ;  /* 0x00000000000a7805 */ /* 0x000fe4000001ff00 */
[----:B------:R-:W-:Y:S01]  /*1df0*/  PLOP3.LUT P1, PT, P1, PT, PT, 0x8, 0x80 ;  /* 0x000000000080781c */ /* 0x000fe20000f2e170 */
[----:B------:R-:W-:Y:S01]  /*1e00*/  IMAD.MOV.U32 R9, RZ, RZ, RZ ;  /* 0x000000ffff097224 */ /* 0x000fe200078e00ff */
[----:B------:R-:W2:Y:S01]  /*1e10*/  LDCU UR38, c[0x0][0x370] ;  /* 0x00006e00ff2677ac */ /* 0x000ea20008000800 */
[----:B------:R-:W-:Y:S01]  /*1e20*/  IMAD.MOV.U32 R8, RZ, RZ, 0x1 ;  /* 0x00000001ff087424 */ /* 0x000fe200078e00ff */
[----:B------:R-:W3:Y:S01]  /*1e30*/  LDCU.64 UR26, c[0x0][0x348] ;  /* 0x00006900ff1a77ac */ /* 0x000ee20008000a00 */
[----:B------:R-:W-:Y:S01]  /*1e40*/  ULEA.HI UR43, UR22, UR45, URZ, 0x1b ;  /* 0x0000002d162b7291 */ /* 0x000fe2000f8fd8ff */
[----:B------:R-:W4:Y:S01]  /*1e50*/  LDCU UR37, c[0x0][0x374] ;  /* 0x00006e80ff2577ac */ /* 0x000f220008000800 */
[----:B-1----:R-:W-:-:S02]  /*1e60*/  UIADD3 UR5, UPT, UPT, UR6, 0x1f, URZ ;  /* 0x0000001f06057890 */ /* 0x002fc4000fffe0ff */
[----:B------:R-:W-:Y:S02]  /*1e70*/  UIADD3 UR47, UPT, UPT, UR6, 0x3e, URZ ;  /* 0x0000003e062f7890 */ /* 0x000fe4000fffe0ff */
[----:B------:R-:W-:Y:S01]  /*1e80*/  USHF.R.S32.HI UR4, URZ, 0x1f, UR5 ;  /* 0x0000001fff047899 */ /* 0x000fe20008011405 */
[----:B------:R-:W-:-:S03]  /*1e90*/  UMOV UR7, URZ ;  /* 0x000000ff00077c82 */ /* 0x000fc60008000000 */
[----:B------:R-:W-:Y:S02]  /*1ea0*/  ULEA.HI UR4, UR4, UR5, URZ, 0x5 ;  /* 0x0000000504047291 */ /* 0x000fe4000f8f28ff */
[----:B------:R-:W-:Y:S02]  /*1eb0*/  UIADD3 UR5, UPT, UPT, UR6, -0x1, URZ ;  /* 0xffffffff06057890 */ /* 0x000fe4000fffe0ff */
[----:B------:R-:W-:Y:S02]  /*1ec0*/  USHF.R.S32.HI UR40, URZ, 0x5, UR4 ;  /* 0x00000005ff287899 */ /* 0x000fe40008011404 */
[----:B------:R-:W-:Y:S02]  /*1ed0*/  UISETP.GE.U32.AND UP1, UPT, UR5, -0x3f, UPT ;  /* 0xffffffc10500788c */ /* 0x000fe4000bf26070 */
[----:B------:R-:W-:-:S04]  /*1ee0*/  UISETP.LT.U32.AND UP0, UPT, UR40, 0x34, UPT ;  /* 0x000000342800788c */ /* 0x000fc8000bf01070 */
[----:B------:R-:W-:Y:S02]  /*1ef0*/  USEL UR39, UR40, 0x34, UP0 ;  /* 0x0000003428277887 */ /* 0x000fe40008000000 */
[----:B------:R-:W-:Y:S02]  /*1f00*/  UISETP.NE.AND UP0, UPT, UR25, URZ, UPT ;  /* 0x000000ff1900728c */ /* 0x000fe4000bf05270 */
[----:B------:R-:W-:Y:S02]  /*1f10*/  UIADD3 UR4, UPT, UPT, UR39, -0x1, URZ ;  /* 0xffffffff27047890 */ /* 0x000fe4000fffe0ff */
[----:B------:R-:W-:Y:S02]  /*1f20*/  @UP1 UIADD3 UR4, UPT, UPT, UR39, URZ, URZ ;  /* 0x000000ff27041290 */ /* 0x000fe4000fffe0ff */
[----:B------:R-:W-:Y:S02]  /*1f30*/  USEL UR23, UR41, 0x2, UP0 ;  /* 0x0000000229177887 */ /* 0x000fe40008000000 */
[----:B------:R-:W-:-:S02]  /*1f40*/  UIADD3 UR44, UPT, UPT, UR40, -UR39, URZ ;  /* 0x80000027282c7290 */ /* 0x000fc4000fffe0ff */
[----:B------:R-:W-:Y:S02]  /*1f50*/  UIADD3 UR25, UPT, UPT, UR4, 0x1, URZ ;  /* 0x0000000104197890 */ /* 0x000fe4000fffe0ff */
[----:B--234-:R-:W-:-:S12]  /*1f60*/  UIADD3 UR41, UPT, UPT, -UR4, URZ, URZ ;  /* 0x000000ff04297290 */ /* 0x01cfd8000fffe1ff */
.L_x_43:
[----:B------:R-:W-:Y:S01]  /*1f70*/  UISETP.NE.AND UP0, UPT, UR46, URZ, UPT ;  /* 0x000000ff2e00728c */ /* 0x000fe2000bf05270 */
[----:B-1----:R-:W1:Y:S08]  /*1f80*/  S2UR UR46, SR_CgaCtaId ;  /* 0x00000000002e79c3 */ /* 0x002e700000008800 */
[----:B------:R-:W-:Y:S05]  /*1f90*/  BRA.U UP0, `(.L_x_24) ;  /* 0x0000000100347547 */ /* 0x000fea000b800000 */
[----:B------:R-:W2:Y:S01]  /*1fa0*/  S2R R0, SR_CgaCtaId ;  /* 0x0000000000007919 */ /* 0x000ea20000008800 */
[----:B------:R-:W-:Y:S02]  /*1fb0*/  MOV R3, 0x400 ;  /* 0x0000040000037802 */ /* 0x000fe40000000f00 */
[----:B------:R-:W-:Y:S02]  /*1fc0*/  SHF.L.U32 R2, R8, 0x1f, RZ ;  /* 0x0000001f08027819 */ /* 0x000fe400000006ff */
[----:B--2---:R-:W-:-:S05]  /*1fd0*/  LEA R0, R0, R3, 0x18 ;  /* 0x0000000300007211 */ /* 0x004fca00078ec0ff */
[----:B------:R-:W-:-:S04]  /*1fe0*/  IMAD R3, R9, 0x8, R0 ;  /* 0x0000000809037824 */ /* 0x000fc800078e0200 */
[----:B------:R-:W2:Y:S02]  /*1ff0*/  SYNCS.PHASECHK.TRANS64.TRYWAIT P0, [R3+URZ+0x3e0], R2 ;  /* 0x0003e002030075a7 */ /* 0x000ea400080011ff */
[----:B--2---:R-:W-:Y:S05]  /*2000*/  @!P0 BRA `(.L_x_25) ;  /* 0x0000007c00c48947 */ /* 0x004fea0003800000 */
.L_x_172:
[----:B------:R-:W-:Y:S01]  /*2010*/  VIADD R9, R9, 0x1 ;  /* 0x0000000109097836 */ /* 0x000fe20000000000 */
[----:B------:R2:W-:Y:S04]  /*2020*/  SYNCS.ARRIVE.TRANS64.A1T0 RZ, [R3+URZ+0x3d0], RZ ;  /* 0x0003d0ff03ff79a7 */ /* 0x0005e800081000ff */
[----:B------:R-:W-:-:S04]  /*2030*/  ISETP.NE.AND P0, PT, R9, 0x2, PT ;  /* 0x000000020900780c */ /* 0x000fc80003f05270 */
[----:B------:R-:W-:Y:S02]  /*2040*/  SEL R9, R9, RZ, P0 ;  /* 0x000000ff09097207 */ /* 0x000fe40000000000 */
[----:B--2---:R-:W-:-:S04]  /*2050*/  SEL R3, RZ, 0x1, P0 ;  /* 0x00000001ff037807 */ /* 0x004fc80000000000 */
[----:B------:R-:W-:-:S07]  /*2060*/  LOP3.LUT R8, R8, R3, RZ, 0x3c, !PT ;  /* 0x0000000308087212 */ /* 0x000fce00078e3cff */
.L_x_24:
[----:B------:R-:W-:Y:S01]  /*2070*/  UMOV UR6, 0x400 ;  /* 0x0000040000067882 */ /* 0x000fe20000000000 */
[----:B------:R-:W-:Y:S01]  /*2080*/  SHF.L.U32 R0, R12, 0x1f, RZ ;  /* 0x0000001f0c007819 */ /* 0x000fe200000006ff */
[----:B-1----:R-:W-:Y:S02]  /*2090*/  ULEA UR6, UR46, UR6, 0x18 ;  /* 0x000000062e067291 */ /* 0x002fe4000f8ec0ff */
[----:B------:R-:W-:Y:S02]  /*20a0*/  UISETP.GE.U32.AND UP0, UPT, UR47, 0x3f, UPT ;  /* 0x0000003f2f00788c */ /* 0x000fe4000bf06070 */
[----:B------:R-:W-:Y:S02]  /*20b0*/  ULEA UR4, UR7, UR6, 0x3 ;  /* 0x0000000607047291 */ /* 0x000fe4000f8e18ff */
[----:B------:R-:W-:Y:S01]  /*20c0*/  ULEA UR11, UR24, UR45, 0x7 ;  /* 0x0000002d180b7291 */ /* 0x000fe2000f8e38ff */
[----:B------:R-:W-:-:S06]  /*20d0*/  UMOV UR13, URZ ;  /* 0x000000ff000d7c82 */ /* 0x000fcc0008000000 */
[----:B------:R1:W2:Y:S01]  /*20e0*/  SYNCS.PHASECHK.TRANS64.TRYWAIT P0, [UR4+0x1a0], R0 ;  /* 0x0001a000ff0075a7 */ /* 0x0002a20008001104 */
[----:B------:R-:W-:-:S04]  /*20f0*/  ULEA.HI UR4, UR20, UR20, URZ, 0x1 ;  /* 0x0000001414047291 */ /* 0x000fc8000f8f08ff */
[----:B------:R-:W-:-:S04]  /*2100*/  USHF.L.U32 UR4, UR4, 0x6, URZ ;  /* 0x0000000604047899 */ /* 0x000fc800080006ff */
[----:B------:R-:W-:-:S04]  /*2110*/  ULOP3.LUT UR35, UR4, 0xffffff80, URZ, 0xc0, !UPT ;  /* 0xffffff8004237892 */ /* 0x000fc8000f8ec0ff */
[----:B------:R-:W-:Y:S01]  /*2120*/  UIADD3 UR35, UPT, UPT, UR43, UR35, URZ ;  /* 0x000000232b237290 */ /* 0x000fe2000fffe0ff */
[----:B------:R-:W-:Y:S11]  /*2130*/  BRA.U !UP0, `(.L_x_26) ;  /* 0x0000000108c47547 */ /* 0x000ff6000b800000 */
[----:B------:R-:W-:Y:S01]  /*2140*/  UMOV UR16, UR41 ;  /* 0x0000002900107c82 */ /* 0x000fe20008000000 */
[----:B------:R-:W-:Y:S01]  /*2150*/  UMOV UR4, UR7 ;  /* 0x0000000700047c82 */ /* 0x000fe20008000000 */
[----:B------:R-:W-:-:S05]  /*2160*/  UMOV UR34, URZ ;  /* 0x000000ff00227c82 */ /* 0x000fca0008000000 */
.L_x_32:
[----:B------:R-:W-:Y:S01]  /*2170*/  ULEA UR33, UR4, UR6, 0x3 ;  /* 0x0000000604217291 */ /* 0x000fe2000f8e18ff */
[----:B------:R-:W-:Y:S01]  /*2180*/  @P3 MOV R2, 0x2000 ;  /* 0x0000200000023802 */ /* 0x000fe20000000f00 */
[----:B--234-:R-:W-:Y:S10]  /*2190*/  @P0 BRA `(.L_x_27) ;  /* 0x00000000000c0947 */ /* 0x01cff40003800000 */
[----:B------:R-:W-:-:S04]  /*21a0*/  SHF.L.U32 R3, R12, 0x1f, RZ ;  /* 0x0000001f0c037819 */ /* 0x000fc800000006ff */
[----:B------:R-:W2:Y:S02]  /*21b0*/  SYNCS.PHASECHK.TRANS64.TRYWAIT P0, [UR33+0x1a0], R3 ;  /* 0x0001a003ff0075a7 */ /* 0x000ea40008001121 */
[----:B--2---:R-:W-:Y:S05]  /*21c0*/  @!P0 BRA `(.L_x_28) ;  /* 0x0000007c00688947 */ /* 0x004fea0003800000 */
.L_x_27:
[----:B------:R2:W-:Y:S01]  /*21d0*/  @P3 SYNCS.ARRIVE.TRANS64 RZ, [UR33], R2 ;  /* 0x00000002ffff39a7 */ /* 0x0005e20008000021 */
[----:B------:R-:W-:Y:S02]  /*21e0*/  ULOP3.LUT UR5, UR23, 0x2, URZ, 0xfc, !UPT ;  /* 0x0000000217057892 */ /* 0x000fe4000f8efcff */
[----:B------:R-:W-:Y:S02]  /*21f0*/  UIADD3 UR16, UPT, UPT, UR16, 0x1, URZ ;  /* 0x0000000110107890 */ /* 0x000fe4000fffe0ff */
[----:B------:R-:W-:Y:S02]  /*2200*/  UISETP.NE.AND UP0, UPT, UR5, 0x2, UPT ;  /* 0x000000020500788c */ /* 0x000fe4000bf05270 */
[----:B------:R-:W-:-:S07]  /*2210*/  UISETP.NE.AND UP2, UPT, UR16, 0x1, UPT ;  /* 0x000000011000788c */ /* 0x000fce000bf45270 */
[----:B------:R-:W-:Y:S05]  /*2220*/  BRA.U UP0, `(.L_x_29) ;  /* 0x0000000100047547 */ /* 0x000fea000b800000 */
[----:B------:R-:W-:Y:S05]  /*2230*/  BPT.TRAP 0x1 ;  /* 0x000000040000795c */ /* 0x000fea0000300000 */
.L_x_29:
[----:B------:R-:W-:Y:S04]  /*2240*/  BSSY.RECONVERGENT B0, `(.L_x_30) ;  /* 0x0000003000007945 */ /* 0x000fe80003800200 */
[----:B------:R-:W-:Y:S05]  /*2250*/  @!P2 BRA `(.L_x_31) ;  /* 0x000000000004a947 */ /* 0x000fea0003800000 */
[----:B------:R-:W-:Y:S05]  /*2260*/  BPT.TRAP 0x1 ;  /* 0x000000040000795c */ /* 0x000fea0000300000 */
.L_x_31:
[----:B------:R-:W-:Y:S05]  /*2270*/  BSYNC.RECONVERGENT B0 ;  /* 0x0000000000007941 */ /* 0x000fea0003800200 */
.L_x_30:
[----:B------:R-:W-:Y:S02]  /*2280*/  UIADD3 UR5, UPT, UPT, UR4, 0x1, URZ ;  /* 0x0000000104057890 */ /* 0x000fe4000fffe0ff */
[----:B------:R-:W-:Y:S02]  /*2290*/  UIADD3 UR14, UP1, UPT, UR26, 0x80, URZ ;  /* 0x000000801a0e7890 */ /* 0x000fe4000ff3e0ff */
[----:B------:R-:W-:Y:S02]  /*22a0*/  UISETP.NE.AND UP0, UPT, UR5, 0x34, UPT ;  /* 0x000000340500788c */ /* 0x000fe4000bf05270 */
[----:B------:R-:W-:Y:S02]  /*22b0*/  ULOP3.LUT UR33, UR33, 0xfefffff8, URZ, 0xc0, !UPT ;  /* 0xfefffff821217892 */ /* 0x000fe4000f8ec0ff */
[----:B------:R-:W-:Y:S02]  /*22c0*/  USEL UR8, URZ, 0x1, UP0 ;  /* 0x00000001ff087887 */ /* 0x000fe40008000000 */
[----:B------:R-:W-:-:S02]  /*22d0*/  USEL UR7, UR5, URZ, UP0 ;  /* 0x000000ff05077287 */ /* 0x000fc40008000000 */
[----:B------:R-:W-:Y:S02]  /*22e0*/  UIADD3.X UR15, UPT, UPT, URZ, UR27, URZ, UP1, !UPT ;  /* 0x0000001bff0f7290 */ /* 0x000fe40008ffe4ff */
[----:B------:R-:W-:Y:S01]  /*22f0*/  ULEA UR5, UR7, UR6, 0x3 ;  /* 0x0000000607057291 */ /* 0x000fe2000f8e18ff */
[----:B------:R-:W-:Y:S01]  /*2300*/  LOP3.LUT R12, R12, UR8, RZ, 0x3c, !PT ;  /* 0x000000080c0c7c12 */ /* 0x000fe2000f8e3cff */
[----:B------:R-:W-:Y:S02]  /*2310*/  USHF.L.U32 UR8, UR4, 0xb, URZ ;  /* 0x0000000b04087899 */ /* 0x000fe400080006ff */
[----:B------:R-:W-:Y:S01]  /*2320*/  UIADD3 UR4, UP0, UPT, UR26, 0x180, URZ ;  /* 0x000001801a047890 */ /* 0x000fe2000ff1e0ff */
[----:B-1----:R-:W-:Y:S01]  /*2330*/  SHF.L.U32 R0, R12, 0x1f, RZ ;  /* 0x0000001f0c007819 */ /* 0x002fe200000006ff */
[----:B------:R-:W-:Y:S02]  /*2340*/  ULOP3.LUT UR32, UR8, UR22, URZ, 0xfc, !UPT ;  /* 0x0000001608207292 */ /* 0x000fe4000f8efcff */
[----:B------:R-:W-:Y:S01]  /*2350*/  UPRMT UR13, URZ, 0x5410, UR21 ;  /* 0x00005410ff0d7896 */ /* 0x000fe20008000015 */
[----:B------:R3:W4:Y:S01]  /*2360*/  SYNCS.PHASECHK.TRANS64.TRYWAIT P0, [UR5+0x1a0], R0 ;  /* 0x0001a000ff0075a7 */ /* 0x0007220008001105 */
[----:B------:R-:W-:-:S02]  /*2370*/  UIADD3 UR32, UPT, UPT, UR6, 0x4600, UR32 ;  /* 0x0000460006207890 */ /* 0x000fc4000fffe020 */
[----:B------:R-:W-:Y:S02]  /*2380*/  UIADD3 UR8, UPT, UPT, UR6, 0x1e600, UR8 ;  /* 0x0001e60006087890 */ /* 0x000fe4000fffe008 */
[----:B------:R-:W-:Y:S01]  /*2390*/  UIADD3.X UR5, UPT, UPT, URZ, UR27, URZ, UP0, !UPT ;  /* 0x0000001bff057290 */ /* 0x000fe200087fe4ff */
[----:B------:R-:W-:Y:S01]  /*23a0*/  UMOV UR18, 0x0 ;  /* 0x0000000000127882 */ /* 0x000fe20000000000 */
[----:B------:R-:W-:Y:S01]  /*23b0*/  UMOV UR19, 0x10000000 ;  /* 0x1000000000137882 */ /* 0x000fe20000000000 */
[----:B------:R-:W-:Y:S01]  /*23c0*/  UMOV UR10, UR34 ;  /* 0x00000022000a7c82 */ /* 0x000fe20008000000 */
[----:B------:R-:W-:Y:S01]  /*23d0*/  UMOV UR12, UR36 ;  /* 0x00000024000c7c82 */ /* 0x000fe20008000000 */
[----:B------:R-:W-:Y:S01]  /*23e0*/  UMOV UR9, UR33 ;  /* 0x0000002100097c82 */ /* 0x000fe20008000000 */
[----:B------:R1:W-:Y:S03]  /*23f0*/  UTMALDG.3D.MULTICAST.2CTA [UR32], [UR14], UR13, desc[UR18] ;  /* 0x000012200e0073b4 */ /* 0x0003e6000821180d */
[----:B------:R2:W-:Y:S01]  /*2400*/  UTMALDG.3D.2CTA [UR8], [UR4], desc[UR18] ;  /* 0x00001208040075b4 */ /* 0x0005e20008211000 */
[----:B-1----:R-:W-:Y:S01]  /*2410*/  UIADD3 UR34, UPT, UPT, UR34, 0x20, URZ ;  /* 0x0000002022227890 */ /* 0x002fe2000fffe0ff */
[----:B------:R-:W-:Y:S01]  /*2420*/  UMOV UR13, UR25 ;  /* 0x00000019000d7c82 */ /* 0x000fe20008000000 */
[----:B--2---:R-:W-:Y:S01]  /*2430*/  UMOV UR4, UR7 ;  /* 0x0000000700047c82 */ /* 0x004fe20008000000 */
[----:B------:R-:W-:Y:S09]  /*2440*/  BRA.U UP2, `(.L_x_32) ;  /* 0xfffffffd02487547 */ /* 0x000ff2000b83ffff */
.L_x_26:
[----:B------:R-:W-:Y:S01]  /*2450*/  ULEA UR4, UR7, UR6, 0x3 ;  /* 0x0000000607047291 */ /* 0x000fe2000f8e18ff */
[----:B-1-3--:R-:W-:Y:S01]  /*2460*/  SHF.L.U32 R0, R12, 0x1f, RZ ;  /* 0x0000001f0c007819 */ /* 0x00afe200000006ff */
[----:B------:R-:W-:Y:S01]  /*2470*/  @!P1 SYNCS.ARRIVE.TRANS64.A1T0 RZ, [UR6+0x368], RZ ;  /* 0x000368ffffff99a7 */ /* 0x000fe20008100006 */
[----:B------:R-:W-:-:S06]  /*2480*/  UISETP.GT.AND UP0, UPT, UR40, UR39, UPT ;  /* 0x000000272800728c */ /* 0x000fcc000bf04270 */
[----:B--2-4-:R1:W2:Y:S03]  /*2490*/  SYNCS.PHASECHK.TRANS64.TRYWAIT P0, [UR4+0x1a0], R0 ;  /* 0x0001a000ff0075a7 */ /* 0x0142a60008001104 */
[----:B------:R-:W-:Y:S05]  /*24a0*/  BRA.U !UP0, `(.L_x_33) ;  /* 0x0000000108c47547 */ /* 0x000fea000b800000 */
[----:B------:R-:W-:Y:S01]  /*24b0*/  UIADD3 UR24, UPT, UPT, UR44, UR13, URZ ;  /* 0x0000000d2c187290 */ /* 0x000fe2000fffe0ff */
[----:B------:R-:W-:-:S11]  /*24c0*/  UMOV UR4, UR7 ;  /* 0x0000000700047c82 */ /* 0x000fd60008000000 */
.L_x_39:
[----:B------:R-:W-:Y:S01]  /*24d0*/  ULEA UR17, UR4, UR6, 0x3 ;  /* 0x0000000604117291 */ /* 0x000fe2000f8e18ff */
[----:B--2---:R-:W-:Y:S01]  /*24e0*/  @P3 MOV R2, 0x2000 ;  /* 0x0000200000023802 */ /* 0x004fe20000000f00 */
[----:B--2-4-:R-:W-:Y:S10]  /*24f0*/  @P0 BRA `(.L_x_34) ;  /* 0x00000000000c0947 */ /* 0x014ff40003800000 */
[----:B------:R-:W-:-:S04]  /*2500*/  SHF.L.U32 R3, R12, 0x1f, RZ ;  /* 0x0000001f0c037819 */ /* 0x000fc800000006ff */
[----:B------:R-:W2:Y:S02]  /*2510*/  SYNCS.PHASECHK.TRANS64.TRYWAIT P0, [UR17+0x1a0], R3 ;  /* 0x0001a003ff0075a7 */ /* 0x000ea40008001111 */
[----:B--2---:R-:W-:Y:S05]  /*2520*/  @!P0 BRA `(.L_x_35) ;  /* 0x0000007800a88947 */ /* 0x004fea0003800000 */
.L_x_34:
[----:B------:R2:W-:Y:S01]  /*2530*/  @P3 SYNCS.ARRIVE.TRANS64 RZ, [UR17], R2 ;  /* 0x00000002ffff39a7 */ /* 0x0005e20008000011 */
[----:B------:R-:W-:-:S04]  /*2540*/  ULOP3.LUT UR5, UR23, 0x2, URZ, 0xfc, !UPT ;  /* 0x0000000217057892 */ /* 0x000fc8000f8efcff */
[----:B------:R-:W-:-:S09]  /*2550*/  UISETP.NE.AND UP0, UPT, UR5, 0x2, UPT ;  /* 0x000000020500788c */ /* 0x000fd2000bf05270 */
[----:B------:R-:W-:Y:S05]  /*2560*/  BRA.U UP0, `(.L_x_36) ;  /* 0x0000000100047547 */ /* 0x000fea000b800000 */
[----:B------:R-:W-:Y:S05]  /*2570*/  BPT.TRAP 0x1 ;  /* 0x000000040000795c */ /* 0x000fea0000300000 */
.L_x_36:
[----:B------:R-:W-:Y:S04]  /*2580*/  BSSY.RECONVERGENT B0, `(.L_x_37) ;  /* 0x0000003000007945 */ /* 0x000fe80003800200 */
[----:B------:R-:W-:Y:S05]  /*2590*/  @!P2 BRA `(.L_x_38) ;  /* 0x000000000004a947 */ /* 0x000fea0003800000 */
[----:B------:R-:W-:Y:S05]  /*25a0*/  BPT.TRAP 0x1 ;  /* 0x000000040000795c */ /* 0x000fea0000300000 */
.L_x_38:
[----:B------:R-:W-:Y:S05]  /*25b0*/  BSYNC.RECONVERGENT B0 ;  /* 0x0000000000007941 */ /* 0x000fea0003800200 */
.L_x_37:
[----:B------:R-:W-:Y:S02]  /*25c0*/  UIADD3 UR5, UPT, UPT, UR4, 0x1, URZ ;  /* 0x0000000104057890 */ /* 0x000fe4000fffe0ff */
[----:B------:R-:W-:Y:S02]  /*25d0*/  USHF.L.U32 UR18, UR13, 0x5, URZ ;  /* 0x000000050d127899 */ /* 0x000fe400080006ff */
[----:B------:R-:W-:Y:S02]  /*25e0*/  UISETP.NE.AND UP0, UPT, UR5, 0x34, UPT ;  /* 0x000000340500788c */ /* 0x000fe4000bf05270 */
[----:B------:R-:W-:Y:S02]  /*25f0*/  ULOP3.LUT UR17, UR17, 0xfefffff8, URZ, 0xc0, !UPT ;  /* 0xfefffff811117892 */ /* 0x000fe4000f8ec0ff */
[----:B------:R-:W-:Y:S02]  /*2600*/  USEL UR8, URZ, 0x1, UP0 ;  /* 0x00000001ff087887 */ /* 0x000fe40008000000 */
[----:B------:R-:W-:-:S02]  /*2610*/  USEL UR7, UR5, URZ, UP0 ;  /* 0x000000ff05077287 */ /* 0x000fc40008000000 */
[----:B------:R-:W-:Y:S02]  /*2620*/  UIADD3 UR14, UP0, UPT, UR26, 0x180, URZ ;  /* 0x000001801a0e7890 */ /* 0x000fe4000ff1e0ff */
        /* <DEDUP_REMOVED lines=9> */
[----:B------:R-:W-:Y:S02]  /*26c0*/  UIADD3.X UR5, UPT, UPT, URZ, UR27, URZ, UP1, !UPT ;  /* 0x0000001bff057290 */ /* 0x000fe40008ffe4ff */
[----:B------:R-:W-:Y:S02]  /*26d0*/  UIADD3 UR8, UPT, UPT, UR6, 0x1e600, UR8 ;  /* 0x0001e60006087890 */ /* 0x000fe4000fffe008 */
[----:B------:R-:W-:Y:S01]  /*26e0*/  UIADD3.X UR15, UPT, UPT, URZ, UR27, URZ, UP0, !UPT ;  /* 0x0000001bff0f7290 */ /* 0x000fe200087fe4ff */
[----:B------:R-:W-:Y:S01]  /*26f0*/  UMOV UR28, 0x0 ;  /* 0x00000000001c7882 */ /* 0x000fe20000000000 */
[----:B------:R-:W-:Y:S01]  /*2700*/  UMOV UR29, 0x10000000 ;  /* 0x10000000001d7882 */ /* 0x000fe20000000000 */
[----:B------:R-:W-:Y:S01]  /*2710*/  UMOV UR19, UR35 ;  /* 0x0000002300137c82 */ /* 0x000fe20008000000 */
[----:B------:R-:W-:Y:S01]  /*2720*/  UMOV UR20, UR36 ;  /* 0x0000002400147c82 */ /* 0x000fe20008000000 */
[----:B------:R-:W-:Y:S01]  /*2730*/  UMOV UR12, UR36 ;  /* 0x00000024000c7c82 */ /* 0x000fe20008000000 */
[----:B------:R1:W-:Y:S01]  /*2740*/  UTMALDG.3D.MULTICAST.2CTA [UR16], [UR4], UR10, desc[UR28] ;  /* 0x00001c10040073b4 */ /* 0x0003e2000821180a */
[----:B------:R-:W-:Y:S01]  /*2750*/  UMOV UR9, UR17 ;  /* 0x0000001100097c82 */ /* 0x000fe20008000000 */
[----:B------:R-:W-:-:S04]  /*2760*/  UIADD3 UR13, UPT, UPT, UR13, 0x1, URZ ;  /* 0x000000010d0d7890 */ /* 0x000fc8000fffe0ff */
[----:B------:R-:W-:Y:S01]  /*2770*/  UISETP.NE.AND UP0, UPT, UR13, UR24, UPT ;  /* 0x000000180d00728c */ /* 0x000fe2000bf05270 */
[----:B-1----:R-:W-:Y:S01]  /*2780*/  UMOV UR10, UR18 ;  /* 0x00000012000a7c82 */ /* 0x002fe20008000000 */
[----:B------:R-:W-:Y:S01]  /*2790*/  UMOV UR4, UR7 ;  /* 0x0000000700047c82 */ /* 0x000fe20008000000 */
[----:B------:R3:W-:Y:S06]  /*27a0*/  UTMALDG.3D.2CTA [UR8], [UR14], desc[UR28] ;  /* 0x00001c080e0075b4 */ /* 0x0007ec0008211000 */
[----:B---3--:R-:W-:Y:S05]  /*27b0*/  BRA.U UP0, `(.L_x_39) ;  /* 0xfffffffd00447547 */ /* 0x008fea000b83ffff */
.L_x_33:
[C---:B------:R-:W-:Y:S01]  /*27c0*/  LEA R3, R11.reuse, UR6, 0x3 ;  /* 0x000000060b037c11 */ /* 0x040fe2000f8e18ff */
[----:B------:R-:W-:Y:S01]  /*27d0*/  NOP ;  /* 0x0000000000007918 */ /* 0x000fe20000000000 */
[----:B-1----:R-:W-:Y:S02]  /*27e0*/  SHF.L.U32 R0, R10, 0x1f, RZ ;  /* 0x0000001f0a007819 */ /* 0x002fe400000006ff */
[----:B------:R-:W-:Y:S02]  /*27f0*/  LEA R5, R11, UR6, 0x4 ;  /* 0x000000060b057c11 */ /* 0x000fe4000f8e20ff */
[----:B--2-4-:R-:W1:Y:S02]  /*2800*/  SYNCS.PHASECHK.TRANS64.TRYWAIT P0, [R3+URZ+0x370], R0 ;  /* 0x00037000030075a7 */ /* 0x014e6400080011ff */
[----:B-1----:R-:W-:Y:S05]  /*2810*/  @!P0 BRA `(.L_x_40) ;  /* 0x0000007800048947 */ /* 0x002fea0003800000 */
.L_x_175:
[----:B------:R-:W2:Y:S01]  /*2820*/  LDS.128 R4, [R5+0x400] ;  /* 0x0004000005047984 */ /* 0x000ea20000000c00 */
[----:B------:R-:W-:Y:S01]  /*2830*/  UISETP.GE.AND UP0, UPT, UR42, 0x1, UPT ;  /* 0x000000012a00788c */ /* 0x000fe2000bf06270 */
[----:B------:R-:W-:Y:S01]  /*2840*/  @!PT LDS RZ, [RZ] ;  /* 0x00000000fffff984 */ /* 0x000fe20000000800 */
[----:B------:R-:W-:Y:S01]  /*2850*/  @!PT LDS RZ, [RZ] ;  /* 0x00000000fffff984 */ /* 0x000fe20000000800 */
[----:B------:R-:W-:Y:S01]  /*2860*/  @!PT LDS RZ, [RZ] ;  /* 0x00000000fffff984 */ /* 0x000fe20000000800 */
[----:B------:R-:W-:Y:S01]  /*2870*/  @!PT LDS RZ, [RZ] ;  /* 0x00000000fffff984 */ /* 0x000fe20000000800 */
[----:B------:R3:W-:Y:S06]  /*2880*/  MEMBAR.ALL.CTA ;  /* 0x0000000000007992 */ /* 0x0007ec0000008000 */
[----:B---3--:R-:W3:Y:S01]  /*2890*/  FENCE.VIEW.ASYNC.S ;  /* 0x00000000000073c6 */ /* 0x008ee20000000000 */
[----:B--2---:R-:W-:-:S13]  /*28a0*/  LOP3.LUT P0, RZ, R6, 0x1, RZ, 0xc0, !PT ;  /* 0x0000000106ff7812 */ /* 0x004fda000780c0ff */
[----:B---3--:R-:W-:Y:S01]  /*28b0*/  VOTEU.ANY UP1, P0 ;  /* 0x0000000000ff7886 */ /* 0x008fe20000020100 */
[----:B------:R-:W-:-:S13]  /*28c0*/  PLOP3.LUT P0, PT, PT, PT, UP1, 0x80, 0x8 ;  /* 0x000000000008781c */ /* 0x000fda0003f0f018 */
[----:B-1----:R-:W-:Y:S02]  /*28d0*/  @P0 LOP3.LUT R0, R5, 0xffff, RZ, 0xc0, !PT ;  /* 0x0000ffff05000812 */ /* 0x002fe400078ec0ff */
[----:B------:R-:W-:Y:S02]  /*28e0*/  @P0 MOV R2, R4 ;  /* 0x0000000400020202 */ /* 0x000fe40000000f00 */
[----:B------:R-:W-:Y:S01]  /*28f0*/  @P0 R2UR UR5, R0 ;  /* 0x00000000000502ca */ /* 0x000fe200000e0000 */
[----:B------:R-:W-:Y:S01]  /*2900*/  VIADD R0, R3, 0x380 ;  /* 0x0000038003007836 */ /* 0x000fe20000000000 */
[----:B------:R-:W-:Y:S02]  /*2910*/  @P0 SHF.R.U32.HI R4, RZ, 0x10, R5 ;  /* 0x00000010ff040819 */ /* 0x000fe40000011605 */
[----:B------:R-:W-:Y:S02]  /*2920*/  @P0 R2UR UR8, R2 ;  /* 0x00000000020802ca */ /* 0x000fe400000e0000 */
[----:B------:R-:W-:-:S02]  /*2930*/  PRMT R0, RZ, 0x654, R0 ;  /* 0x00000654ff007816 */ /* 0x000fc40000000000 */
[----:B------:R-:W-:Y:S02]  /*2940*/  @P0 R2UR UR4, R4 ;  /* 0x00000000040402ca */ /* 0x000fe400000e0000 */
[----:B------:R1:W-:Y:S03]  /*2950*/  SYNCS.ARRIVE.TRANS64.RED.A1T0 RZ, [R0+URZ], RZ ;  /* 0x000000ff00ff79a7 */ /* 0x0003e600081004ff */
[----:B------:R-:W-:-:S04]  /*2960*/  @UP1 UMOV UR30, UR5 ;  /* 0x00000005001e1c82 */ /* 0x000fc80008000000 */
[----:B------:R-:W-:-:S04]  /*2970*/  @UP1 UMOV UR31, UR8 ;  /* 0x00000008001f1c82 */ /* 0x000fc80008000000 */
[----:B------:R-:W-:Y:S01]  /*2980*/  @UP1 UMOV UR36, UR4 ;  /* 0x0000000400241c82 */ /* 0x000fe20008000000 */
[----:B------:R-:W-:Y:S05]  /*2990*/  BRA.U !UP0, `(.L_x_41) ;  /* 0x0000000108d47547 */ /* 0x000fea000b800000 */
[----:B------:R-:W2:Y:S01]  /*29a0*/  LDCU.128 UR12, c[0x0][0xb10] ;  /* 0x00016200ff0c77ac */ /* 0x000ea20008000c00 */
[----:B------:R-:W3:Y:S01]  /*29b0*/  LDCU UR24, c[0x0][0xb20] ;  /* 0x00016400ff1877ac */ /* 0x000ee20008000800 */
[----:B------:R-:W4:Y:S01]  /*29c0*/  LDCU UR20, c[0x0][0xb0c] ;  /* 0x00016180ff1477ac */ /* 0x000f220008000800 */
[----:B------:R-:W1:Y:S01]  /*29d0*/  LDCU.64 UR10, c[0x0][0xb28] ;  /* 0x00016500ff0a77ac */ /* 0x000e620008000a00 */
[----:B------:R-:W-:Y:S02]  /*29e0*/  UISETP.NE.AND UP3, UPT, UR42, 0x1, UPT ;  /* 0x000000012a00788c */ /* 0x000fe4000bf65270 */
[----:B--2---:R-:W-:Y:S02]  /*29f0*/  UIMAD.WIDE.U32 UR8, UR37, UR15, URZ ;  /* 0x0000000f250872a5 */ /* 0x004fe4000f8e00ff */
[----:B------:R-:W-:Y:S02]  /*2a00*/  UIMAD.WIDE.U32 UR4, UR38, UR12, URZ ;  /* 0x0000000c260472a5 */ /* 0x000fe4000f8e00ff */
[----:B------:R-:W-:-:S02]  /*2a10*/  UISETP.NE.AND UP0, UPT, UR14, 0x1, UPT ;  /* 0x000000010e00788c */ /* 0x000fc4000bf05270 */
[----:B------:R-:W-:Y:S01]  /*2a20*/  UIMAD.WIDE.U32 UR28, UR30, UR15, URZ ;  /* 0x0000000f1e1c72a5 */ /* 0x000fe2000f8e00ff */
[----:B------:R-:W-:Y:S02]  /*2a30*/  UMOV UR8, UR9 ;  /* 0x0000000900087c82 */ /* 0x000fe40008000000 */
[----:B------:R-:W-:Y:S01]  /*2a40*/  UMOV UR4, UR5 ;  /* 0x0000000500047c82 */ /* 0x000fe20008000000 */
[----:B---3--:R-:W-:Y:S02]  /*2a50*/  USHF.R.U32.HI UR8, URZ, UR24, UR8 ;  /* 0x00000018ff087299 */ /* 0x008fe40008011608 */
[----:B----4-:R-:W-:Y:S02]  /*2a60*/  UISETP.NE.AND UP2, UPT, UR20, 0x1, UPT ;  /* 0x000000011400788c */ /* 0x010fe4000bf45270 */
[----:B------:R-:W-:Y:S02]  /*2a70*/  USHF.R.U32.HI UR4, URZ, UR13, UR4 ;  /* 0x0000000dff047299 */ /* 0x000fe40008011604 */
[----:B------:R-:W-:-:S02]  /*2a80*/  USEL UR5, UR37, UR8, !UP0 ;  /* 0x0000000825057287 */ /* 0x000fc4000c000000 */
[----:B------:R-:W-:Y:S02]  /*2a90*/  USEL UR8, UR38, UR4, !UP2 ;  /* 0x0000000426087287 */ /* 0x000fe4000d000000 */
[----:B-1----:R-:W-:Y:S01]  /*2aa0*/  UIMAD.WIDE.U32 UR16, UR5, UR10, URZ ;  /* 0x0000000a051072a5 */ /* 0x002fe2000f8e00ff */
[----:B------:R-:W-:Y:S01]  /*2ab0*/  UMOV UR4, UR29 ;  /* 0x0000001d00047c82 */ /* 0x000fe20008000000 */
[----:B------:R-:W-:Y:S02]  /*2ac0*/  UIMAD.WIDE.U32 UR18, UR31, UR12, URZ ;  /* 0x0000000c1f1272a5 */ /* 0x000fe4000f8e00ff */
[----:B------:R-:W-:-:S03]  /*2ad0*/  UIMAD.WIDE.U32 UR28, UR8, UR10, URZ ;  /* 0x0000000a081c72a5 */ /* 0x000fc6000f8e00ff */
[----:B------:R-:W-:Y:S01]  /*2ae0*/  UMOV UR16, UR17 ;  /* 0x0000001100107c82 */ /* 0x000fe20008000000 */
[----:B------:R-:W-:Y:S02]  /*2af0*/  USHF.R.U32.HI UR4, URZ, UR24, UR4 ;  /* 0x00000018ff047299 */ /* 0x000fe40008011604 */
[----:B------:R-:W-:Y:S01]  /*2b00*/  @UP3 USHF.R.U32.HI UR5, URZ, UR11, UR16 ;  /* 0x0000000bff053299 */ /* 0x000fe20008011610 */
[----:B------:R-:W-:Y:S01]  /*2b10*/  UMOV UR18, UR19 ;  /* 0x0000001300127c82 */ /* 0x000fe20008000000 */
[----:B------:R-:W-:Y:S01]  /*2b20*/  UMOV UR28, UR29 ;  /* 0x0000001d001c7c82 */ /* 0x000fe20008000000 */
[----:B------:R-:W-:Y:S02]  /*2b30*/  USHF.R.U32.HI UR13, URZ, UR13, UR18 ;  /* 0x0000000dff0d7299 */ /* 0x000fe40008011612 */
[----:B------:R-:W-:Y:S02]  /*2b40*/  USEL UR4, UR30, UR4, !UP0 ;  /* 0x000000041e047287 */ /* 0x000fe4000c000000 */
[----:B------:R-:W-:-:S02]  /*2b50*/  @UP3 USHF.R.U32.HI UR8, URZ, UR11, UR28 ;  /* 0x0000000bff083299 */ /* 0x000fc4000801161c */
[----:B------:R-:W-:Y:S02]  /*2b60*/  UIMAD UR9, UR42, UR5, URZ ;  /* 0x000000052a0972a4 */ /* 0x000fe4000f8e02ff */
[----:B------:R-:W-:Y:S02]  /*2b70*/  USEL UR5, UR31, UR13, !UP2 ;  /* 0x0000000d1f057287 */ /* 0x000fe4000d000000 */
[----:B------:R-:W-:Y:S02]  /*2b80*/  UIMAD UR12, UR42, UR8, URZ ;  /* 0x000000082a0c72a4 */ /* 0x000fe4000f8e02ff */
[----:B------:R-:W-:Y:S02]  /*2b90*/  UISETP.GE.AND UP0, UPT, UR4, UR9, UPT ;  /* 0x000000090400728c */ /* 0x000fe4000bf06270 */
[----:B------:R-:W-:Y:S02]  /*2ba0*/  UIMAD.WIDE.U32 UR16, UR4, UR10, URZ ;  /* 0x0000000a041072a5 */ /* 0x000fe4000f8e00ff */
[----:B------:R-:W-:-:S02]  /*2bb0*/  UISETP.GE.OR UP0, UPT, UR5, UR12, UP0 ;  /* 0x0000000c0500728c */ /* 0x000fc40008706670 */
        /* <DEDUP_REMOVED lines=19> */
.L_x_41:
[----:B------:R-:W2:Y:S02]  /*2cf0*/  LDCU UR4, c[0x0][0xb30] ;  /* 0x00016600ff0477ac */ /* 0x000ea40008000800 */
[----:B--2---:R-:W-:-:S09]  /*2d00*/  UISETP.NE.AND UP0, UPT, UR4, 0x1, UPT ;  /* 0x000000010400788c */ /* 0x004fd2000bf05270 */
[----:B------:R-:W-:Y:S05]  /*2d10*/  BRA.U UP0, `(.L_x_42) ;  /* 0x0000000100447547 */ /* 0x000fea000b800000 */
[----:B------:R-:W2:Y:S01]  /*2d20*/  LDCU.128 UR12, c[0x0][0xb10] ;  /* 0x00016200ff0c77ac */ /* 0x000ea20008000c00 */
[----:B------:R-:W3:Y:S01]  /*2d30*/  LDCU UR10, c[0x0][0xb0c] ;  /* 0x00016180ff0a77ac */ /* 0x000ee20008000800 */
[----:B------:R-:W4:Y:S01]  /*2d40*/  LDCU UR11, c[0x0][0xb20] ;  /* 0x00016400ff0b77ac */ /* 0x000f220008000800 */
[----:B--2---:R-:W-:Y:S02]  /*2d50*/  UIMAD.WIDE.U32 UR8, UR31, UR12, URZ ;  /* 0x0000000c1f0872a5 */ /* 0x004fe4000f8e00ff */
[----:B------:R-:W-:Y:S02]  /*2d60*/  UIMAD.WIDE.U32 UR4, UR30, UR15, URZ ;  /* 0x0000000f1e0472a5 */ /* 0x000fe4000f8e00ff */
[----:B---3--:R-:W-:Y:S02]  /*2d70*/  UISETP.NE.AND UP2, UPT, UR10, 0x1, UPT ;  /* 0x000000010a00788c */ /* 0x008fe4000bf45270 */
[----:B------:R-:W-:Y:S01]  /*2d80*/  UISETP.NE.AND UP0, UPT, UR14, 0x1, UPT ;  /* 0x000000010e00788c */ /* 0x000fe2000bf05270 */
[----:B------:R-:W-:-:S02]  /*2d90*/  UMOV UR8, UR9 ;  /* 0x0000000900087c82 */ /* 0x000fc40008000000 */
[----:B------:R-:W-:Y:S01]  /*2da0*/  UMOV UR4, UR5 ;  /* 0x0000000500047c82 */ /* 0x000fe20008000000 */
[----:B------:R-:W-:Y:S02]  /*2db0*/  USHF.R.U32.HI UR13, URZ, UR13, UR8 ;  /* 0x0000000dff0d7299 */ /* 0x000fe40008011608 */
[----:B----4-:R-:W-:Y:S02]  /*2dc0*/  USHF.R.U32.HI UR4, URZ, UR11, UR4 ;  /* 0x0000000bff047299 */ /* 0x010fe40008011604 */
[----:B------:R-:W-:Y:S02]  /*2dd0*/  USEL UR5, UR31, UR13, !UP2 ;  /* 0x0000000d1f057287 */ /* 0x000fe4000d000000 */
[----:B------:R-:W-:-:S04]  /*2de0*/  USEL UR4, UR30, UR4, !UP0 ;  /* 0x000000041e047287 */ /* 0x000fc8000c000000 */
[----:B------:R-:W-:Y:S02]  /*2df0*/  UIADD3 UR8, UPT, UPT, UR5, -UR4, URZ ;  /* 0x8000000405087290 */ /* 0x000fe4000fffe0ff */
[----:B------:R-:W-:Y:S02]  /*2e00*/  UIADD3 UR4, UPT, UPT, -UR5, UR4, URZ ;  /* 0x0000000405047290 */ /* 0x000fe4000fffe1ff */
[----:B------:R-:W-:Y:S02]  /*2e10*/  UIMAD UR30, UR8, UR14, UR30 ;  /* 0x0000000e081e72a4 */ /* 0x000fe4000f8e021e */
[----:B------:R-:W-:-:S12]  /*2e20*/  UIMAD UR31, UR4, UR10, UR31 ;  /* 0x0000000a041f72a4 */ /* 0x000fd8000f8e021f */
.L_x_42:
[----:B------:R-:W-:Y:S01]  /*2e30*/  VIADD R11, R11, 0x1 ;  /* 0x000000010b0b7836 */ /* 0x000fe20000000000 */
[----:B------:R-:W-:Y:S01]  /*2e40*/  R2UR UR4, R88 ;  /* 0x00000000580472ca */ /* 0x000fe200000e0000 */
[----:B------:R-:W-:Y:S01]  /*2e50*/  UIADD3 UR24, UPT, UPT, UR30, UR63, URZ ;  /* 0x0000003f1e187290 */ /* 0x000fe2000fffe0ff */
[----:B------:R-:W-:Y:S02]  /*2e60*/  PLOP3.LUT P1, PT, PT, PT, PT, 0x80, 0x8 ;  /* 0x000000000008781c */ /* 0x000fe40003f2f070 */
[----:B------:R-:W-:-:S04]  /*2e70*/  ISETP.NE.AND P0, PT, R11, 0x2, PT ;  /* 0x000000020b00780c */ /* 0x000fc80003f05270 */
[----:B------:R-:W-:Y:S02]  /*2e80*/  SEL R3, RZ, 0x1, P0 ;  /* 0x00000001ff037807 */ /* 0x000fe40000000000 */
[----:B------:R-:W-:Y:S02]  /*2e90*/  SEL R11, R11, RZ, P0 ;  /* 0x000000ff0b0b7207 */ /* 0x000fe40000000000 */
[----:B------:R-:W-:Y:S01]  /*2ea0*/  LOP3.LUT R10, R10, R3, RZ, 0x3c, !PT ;  /* 0x000000030a0a7212 */ /* 0x000fe200078e3cff */
[----:B------:R-:W-:Y:S01]  /*2eb0*/  UIADD3 UR20, UPT, UPT, UR31, UR4, URZ ;  /* 0x000000041f147290 */ /* 0x000fe2000fffe0ff */
[----:B------:R-:W-:Y:S11]  /*2ec0*/  BRA.U UP1, `(.L_x_43) ;  /* 0xfffffff101287547 */ /* 0x000ff6000b83ffff */
[----:B------:R-:W-:Y:S01]  /*2ed0*/  UIADD3 UR8, UPT, UPT, UR6, 0x1a0, URZ ;  /* 0x000001a006087890 */ /* 0x000fe2000fffe0ff */
[----:B------:R-:W-:-:S03]  /*2ee0*/  SHF.L.U32 R3, R12, 0x1f, RZ ;  /* 0x0000001f0c037819 */ /* 0x000fc600000006ff */
[----:B------:R-:W-:-:S09]  /*2ef0*/  ULEA UR4, UR7, UR8, 0x3 ;  /* 0x0000000807047291 */ /* 0x000fd2000f8e18ff */
[----:B------:R-:W2:Y:S02]  /*2f00*/  SYNCS.PHASECHK.TRANS64.TRYWAIT P0, [UR4], R3 ;  /* 0x00000003ff0075a7 */ /* 0x000ea40008001104 */
[----:B--2---:R-:W-:Y:S05]  /*2f10*/  @!P0 BRA `(.L_x_44) ;  /* 0x0000007000588947 */ /* 0x004fea0003800000 */
.L_x_177:
[----:B------:R-:W-:-:S04]  /*2f20*/  UIADD3 UR4, UPT, UPT, UR7, 0x1, URZ ;  /* 0x0000000107047890 */ /* 0x000fc8000fffe0ff */
[----:B------:R-:W-:-:S04]  /*2f30*/  UISETP.NE.AND UP0, UPT, UR4, 0x34, UPT ;  /* 0x000000340400788c */ /* 0x000fc8000bf05270 */
[----:B------:R-:W-:Y:S02]  /*2f40*/  USEL UR6, URZ, 0x1, UP0 ;  /* 0x00000001ff067887 */ /* 0x000fe40008000000 */
[----:B------:R-:W-:-:S04]  /*2f50*/  USEL UR4, UR4, URZ, UP0 ;  /* 0x000000ff04047287 */ /* 0x000fc80008000000 */
[----:B------:R-:W-:Y:S01]  /*2f60*/  ULEA UR5, UR4, UR8, 0x3 ;  /* 0x0000000804057291 */ /* 0x000fe2000f8e18ff */
[----:B------:R-:W-:-:S04]  /*2f70*/  LOP3.LUT R2, R12, UR6, RZ, 0x3c, !PT ;  /* 0x000000060c027c12 */ /* 0x000fc8000f8e3cff */
[----:B-1----:R-:W-:-:S04]  /*2f80*/  SHF.L.U32 R3, R2, 0x1f, RZ ;  /* 0x0000001f02037819 */ /* 0x002fc800000006ff */
[----:B------:R-:W1:Y:S02]  /*2f90*/  SYNCS.PHASECHK.TRANS64.TRYWAIT P0, [UR5], R3 ;  /* 0x00000003ff0075a7 */ /* 0x000e640008001105 */
[----:B-1----:R-:W-:Y:S05]  /*2fa0*/  @!P0 BRA `(.L_x_45) ;  /* 0x00000070004c8947 */ /* 0x002fea0003800000 */
.L_x_179:
        /* <DEDUP_REMOVED lines=9> */
.L_x_181:
        /* <DEDUP_REMOVED lines=9> */
.L_x_183:
        /* <DEDUP_REMOVED lines=9> */
.L_x_185:
        /* <DEDUP_REMOVED lines=9> */
.L_x_187:
        /* <DEDUP_REMOVED lines=9> */
.L_x_189:
        /* <DEDUP_REMOVED lines=9> */
.L_x_191:
        /* <DEDUP_REMOVED lines=9> */
.L_x_193:
        /* <DEDUP_REMOVED lines=9> */
.L_x_195:
        /* <DEDUP_REMOVED lines=9> */
.L_x_197:
        /* <DEDUP_REMOVED lines=9> */
.L_x_199:
        /* <DEDUP_REMOVED lines=9> */
.L_x_201:
        /* <DEDUP_REMOVED lines=9> */
.L_x_203:
        /* <DEDUP_REMOVED lines=9> */
.L_x_205:
        /* <DEDUP_REMOVED lines=9> */
.L_x_207:
        /* <DEDUP_REMOVED lines=9> */
.L_x_209:
        /* <DEDUP_REMOVED lines=9> */
.L_x_211:
        /* <DEDUP_REMOVED lines=9> */
.L_x_213:
        /* <DEDUP_REMOVED lines=9> */
.L_x_215:
        /* <DEDUP_REMOVED lines=9> */
.L_x_217:
        /* <DEDUP_REMOVED lines=9> */
.L_x_219:
        /* <DEDUP_REMOVED lines=9> */
.L_x_221:
        /* <DEDUP_REMOVED lines=9> */
.L_x_223:
        /* <DEDUP_REMOVED lines=9> */
.L_x_225:
        /* <DEDUP_REMOVED lines=9> */
.L_x_227:
        /* <DEDUP_REMOVED lines=9> */
.L_x_229:
        /* <DEDUP_REMOVED lines=9> */
.L_x_231:
        /* <DEDUP_REMOVED lines=9> */
.L_x_233:
        /* <DEDUP_REMOVED lines=9> */
.L_x_235:
        /* <DEDUP_REMOVED lines=9> */
.L_x_237:
        /* <DEDUP_REMOVED lines=9> */
.L_x_239:
        /* <DEDUP_REMOVED lines=9> */
.L_x_241:
        /* <DEDUP_REMOVED lines=9> */
.L_x_243:
        /* <DEDUP_REMOVED lines=9> */
.L_x_245:
        /* <DEDUP_REMOVED lines=9> */
.L_x_247:
        /* <DEDUP_REMOVED lines=9> */
.L_x_249:
        /* <DEDUP_REMOVED lines=9> */
.L_x_251:
        /* <DEDUP_REMOVED lines=9> */
.L_x_253:
        /* <DEDUP_REMOVED lines=9> */
.L_x_255:
        /* <DEDUP_REMOVED lines=9> */
.L_x_257:
        /* <DEDUP_REMOVED lines=9> */
.L_x_259:
        /* <DEDUP_REMOVED lines=9> */
.L_x_261:
        /* <DEDUP_REMOVED lines=9> */
.L_x_263:
        /* <DEDUP_REMOVED lines=9> */
.L_x_265:
        /* <DEDUP_REMOVED lines=9> */
.L_x_267:
        /* <DEDUP_REMOVED lines=9> */
.L_x_269:
        /* <DEDUP_REMOVED lines=9> */
.L_x_271:
        /* <DEDUP_REMOVED lines=9> */
.L_x_273:
        /* <DEDUP_REMOVED lines=9> */
.L_x_275:
        /* <DEDUP_REMOVED lines=9> */
.L_x_277:
[----:B------:R-:W-:-:S04]  /*4b40*/  UIADD3 UR4, UPT, UPT, UR4, 0x1, URZ ;  /* 0x0000000104047890 */ /* 0x000fc8000fffe0ff */
[----:B------:R-:W-:-:S04]  /*4b50*/  UISETP.NE.AND UP0, UPT, UR4, 0x34, UPT ;  /* 0x000000340400788c */ /* 0x000fc8000bf05270 */
[----:B------:R-:W-:Y:S02]  /*4b60*/  USEL UR5, URZ, 0x1, UP0 ;  /* 0x00000001ff057887 */ /* 0x000fe40008000000 */
[----:B------:R-:W-:-:S04]  /*4b70*/  USEL UR4, UR4, URZ, UP0 ;  /* 0x000000ff04047287 */ /* 0x000fc80008000000 */
[----:B------:R-:W-:Y:S01]  /*4b80*/  ULEA UR4, UR4, UR8, 0x3 ;  /* 0x0000000804047291 */ /* 0x000fe2000f8e18ff */
[----:B-1----:R-:W-:-:S04]  /*4b90*/  LOP3.LUT R3, R2, UR5, RZ, 0x3c, !PT ;  /* 0x0000000502037c12 */ /* 0x002fc8000f8e3cff */
[----:B------:R-:W-:Y:S01]  /*4ba0*/  SHF.L.U32 R3, R3, 0x1f, RZ ;  /* 0x0000001f03037819 */ /* 0x000fe200000006ff */
[----:B------:R-:W-:-:S07]  /*4bb0*/  IMAD.U32 R0, RZ, RZ, UR4 ;  /* 0x00000004ff007e24 */ /* 0x000fce000f8e00ff */
.L_x_95:
[----:B-1----:R1:W2:Y:S02]  /*4bc0*/  SYNCS.PHASECHK.TRANS64.TRYWAIT P0, [R0+URZ], R3 ;  /* 0x00000003000075a7 */ /* 0x0022a400080011ff */
[----:B--2---:R-:W-:Y:S05]  /*4bd0*/  @!P0 NANOSLEEP.SYNCS 0x989680 ;  /* 0x009896800000895d */ /* 0x004fea0003900000 */
[----:B------:R-:W2:Y:S02]  /*4be0*/  @!P0 SYNCS.PHASECHK.TRANS64 P0, [R0+URZ], R3 ;  /* 0x00000003000085a7 */ /* 0x000ea400080010ff */
[----:B--2---:R-:W-:Y:S05]  /*4bf0*/  @P0 EXIT ;  /* 0x000000000000094d */ /* 0x004fea0003800000 */
[----:B------:R-:W-:Y:S05]  /*4c00*/  BRA `(.L_x_95) ;  /* 0xfffffffc00ec7947 */ /* 0x000fea000383ffff */
.L_x_23:
[----:B------:R-:W-:-:S04]  /*4c10*/  UISETP.NE.AND UP0, UPT, UR46, URZ, UPT ;  /* 0x000000ff2e00728c */ /* 0x000fc8000bf05270 */
[----:B------:R-:W-:-:S09]  /*4c20*/  UISETP.NE.OR UP0, UPT, UR25, 0x1, UP0 ;  /* 0x000000011900788c */ /* 0x000fd20008705670 */
[----:B------:R-:W-:Y:S05]  /*4c30*/  BRA.U UP0, `(.L_x_96) ;  /* 0x0000000500487547 */ /* 0x000fea000b800000 */
[----:B------:R-:W-:Y:S01]  /*4c40*/  ISETP.GE.U32.AND P2, PT, R0, 0x4, PT ;  /* 0x000000040000780c */ /* 0x000fe20003f46070 */
[----:B------:R-:W-:Y:S01]  /*4c50*/  IMAD.MOV.U32 R12, RZ, RZ, 0x1 ;  /* 0x00000001ff0c7424 */ /* 0x000fe200078e00ff */
[----:B------:R-:W-:Y:S02]  /*4c60*/  CS2R R10, SRZ ;  /* 0x00000000000a7805 */ /* 0x000fe4000001ff00 */
[----:B------:R-:W-:Y:S01]  /*4c70*/  CS2R R8, SRZ ;  /* 0x0000000000087805 */ /* 0x000fe2000001ff00 */
[----:B------:R-:W-:Y:S01]  /*4c80*/  UMOV UR6, 0x400 ;  /* 0x0000040000067882 */ /* 0x000fe20000000000 */
[----:B------:R-:W-:Y:S01]  /*4c90*/  UMOV UR5, URZ ;  /* 0x000000ff00057c82 */ /* 0x000fe20008000000 */
[----:B------:R-:W-:-:S12]  /*4ca0*/  ULEA UR6, UR46, UR6, 0x18 ;  /* 0x000000062e067291 */ /* 0x000fd8000f8ec0ff */
.L_x_100:
[----:B------:R-:W-:Y:S02]  /*4cb0*/  LEA R2, R8, UR6, 0x3 ;  /* 0x0000000608027c11 */ /* 0x000fe4000f8e18ff */
[----:B------:R-:W-:-:S03]  /*4cc0*/  SHF.L.U32 R5, R9, 0x1f, RZ ;  /* 0x0000001f09057819 */ /* 0x000fc600000006ff */
[----:B------:R-:W-:Y:S01]  /*4cd0*/  VIADD R4, R2, 0x3e0 ;  /* 0x000003e002047836 */ /* 0x000fe20000000000 */
[----:B------:R-:W1:Y:S02]  /*4ce0*/  SYNCS.PHASECHK.TRANS64.TRYWAIT P0, [R2+URZ+0x3d0], R5 ;  /* 0x0003d005020075a7 */ /* 0x000e6400080011ff */
[----:B-1----:R-:W-:Y:S05]  /*4cf0*/  @!P0 BRA `(.L_x_97) ;  /* 0x0000006400a88947 */ /* 0x002fea0003800000 */
.L_x_278:
[----:B------:R-:W-:Y:S01]  /*4d00*/  ULEA UR4, UR5, UR6, 0x3 ;  /* 0x0000000605047291 */ /* 0x000fe2000f8e18ff */
[----:B------:R-:W-:Y:S02]  /*4d10*/  PRMT R4, RZ, 0x654, R4 ;  /* 0x00000654ff047816 */ /* 0x000fe40000000004 */
[----:B-1----:R-:W-:Y:S01]  /*4d20*/  SHF.L.U32 R5, R12, 0x1f, RZ ;  /* 0x0000001f0c057819 */ /* 0x002fe200000006ff */
[----:B------:R-:W-:Y:S01]  /*4d30*/  UIADD3 UR7, UPT, UPT, UR4, 0x370, URZ ;  /* 0x0000037004077890 */ /* 0x000fe2000fffe0ff */
[----:B------:R1:W-:Y:S05]  /*4d40*/  SYNCS.ARRIVE.TRANS64.RED.A1T0 RZ, [R4+URZ], RZ ;  /* 0x000000ff04ff79a7 */ /* 0x0003ea00081004ff */
[----:B------:R-:W-:Y:S01]  /*4d50*/  IMAD.U32 R7, RZ, RZ, UR7 ;  /* 0x00000007ff077e24 */ /* 0x000fe2000f8e00ff */
[----:B------:R-:W2:Y:S04]  /*4d60*/  SYNCS.PHASECHK.TRANS64.TRYWAIT P0, [UR4+0x380], R5 ;  /* 0x00038005ff0075a7 */ /* 0x000ea80008001104 */
[----:B------:R-:W-:Y:S01]  /*4d70*/  PRMT R6, R0, 0x654, R7 ;  /* 0x0000065400067816 */ /* 0x000fe20000000007 */
[----:B-1----:R-:W-:Y:S01]  /*4d80*/  @!P2 IMAD.MOV.U32 R4, RZ, RZ, 0x10 ;  /* 0x00000010ff04a424 */ /* 0x002fe200078e00ff */
[----:B--2---:R-:W-:Y:S06]  /*4d90*/  @!P0 BRA `(.L_x_98) ;  /* 0x0000006400948947 */ /* 0x004fec0003800000 */
.L_x_280:
[----:B------:R-:W-:Y:S01]  /*4da0*/  ULEA UR8, UR5, UR6, 0x4 ;  /* 0x0000000605087291 */ /* 0x000fe2000f8e20ff */
[----:B------:R-:W-:Y:S01]  /*4db0*/  SEL R3, R6, R3, !P2 ;  /* 0x0000000306037207 */ /* 0x000fe20005000000 */
[----:B------:R-:W-:Y:S01]  /*4dc0*/  UIADD3 UR9, UPT, UPT, UR4, 0x370, URZ ;  /* 0x0000037004097890 */ /* 0x000fe2000fffe0ff */
[----:B-1----:R-:W-:Y:S01]  /*4dd0*/  LEA R2, R11, UR6, 0x3 ;  /* 0x000000060b027c11 */ /* 0x002fe2000f8e18ff */
[----:B------:R-:W-:Y:S01]  /*4de0*/  UIADD3 UR8, UPT, UPT, UR8, 0x400, URZ ;  /* 0x0000040008087890 */ /* 0x000fe2000fffe0ff */
[----:B------:R-:W-:Y:S01]  /*4df0*/  SHF.L.U32 R5, R10, 0x1f, RZ ;  /* 0x0000001f0a057819 */ /* 0x000fe200000006ff */
[----:B------:R1:W-:Y:S01]  /*4e00*/  @!P2 SYNCS.ARRIVE.TRANS64.RED RZ, [R3+URZ], R4 ;  /* 0x0000000403ffa9a7 */ /* 0x0003e200080004ff */
[----:B------:R-:W-:Y:S01]  /*4e10*/  UIADD3 UR4, UPT, UPT, UR5, 0x1, URZ ;  /* 0x0000000105047890 */ /* 0x000fe2000fffe0ff */
[----:B------:R-:W-:-:S03]  /*4e20*/  VIADD R8, R8, 0x1 ;  /* 0x0000000108087836 */ /* 0x000fc60000000000 */
[----:B------:R-:W-:Y:S02]  /*4e30*/  UISETP.NE.AND UP0, UPT, UR4, 0x2, UPT ;  /* 0x000000020400788c */ /* 0x000fe4000bf05270 */
[----:B------:R-:W-:Y:S06]  /*4e40*/  UGETNEXTWORKID.BROADCAST [UR8], [UR9] ;  /* 0x00000000080073ca */ /* 0x000fec0008000100 */
[----:B------:R-:W-:Y:S01]  /*4e50*/  USEL UR7, URZ, 0x1, UP0 ;  /* 0x00000001ff077887 */ /* 0x000fe20008000000 */
[----:B------:R-:W-:Y:S01]  /*4e60*/  ISETP.NE.AND P0, PT, R8, 0x2, PT ;  /* 0x000000020800780c */ /* 0x000fe20003f05270 */
[----:B------:R-:W-:Y:S01]  /*4e70*/  USEL UR5, UR4, URZ, UP0 ;  /* 0x000000ff04057287 */ /* 0x000fe20008000000 */
[----:B------:R-:W2:Y:S03]  /*4e80*/  SYNCS.PHASECHK.TRANS64.TRYWAIT P1, [R2+URZ+0x370], R5 ;  /* 0x00037005020075a7 */ /* 0x000ea600080211ff */
[----:B------:R-:W-:Y:S01]  /*4e90*/  LOP3.LUT R12, R12, UR7, RZ, 0x3c, !PT ;  /* 0x000000070c0c7c12 */ /* 0x000fe2000f8e3cff */
[----:B-12---:R-:W-:Y:S07]  /*4ea0*/  @!P1 BRA `(.L_x_99) ;  /* 0x0000006400689947 */ /* 0x006fee0003800000 */
.L_x_281:
[C---:B------:R-:W-:Y:S01]  /*4eb0*/  LEA R4, R11.reuse, UR6, 0x4 ;  /* 0x000000060b047c11 */ /* 0x040fe2000f8e20ff */
[----:B-1----:R-:W-:Y:S01]  /*4ec0*/  VIADD R2, R2, 0x380 ;  /* 0x0000038002027836 */ /* 0x002fe20000000000 */
[----:B------:R-:W-:Y:S01]  /*4ed0*/  SEL R8, R8, RZ, P0 ;  /* 0x000000ff08087207 */ /* 0x000fe20000000000 */
[----:B------:R-:W-:-:S03]  /*4ee0*/  VIADD R11, R11, 0x1 ;  /* 0x000000010b0b7836 */ /* 0x000fc60000000000 */
[----:B------:R-:W1:Y:S01]  /*4ef0*/  LDS.128 R4, [R4+0x400] ;  /* 0x0004000004047984 */ /* 0x000e620000000c00 */
[----:B------:R-:W-:Y:S02]  /*4f00*/  PRMT R2, RZ, 0x654, R2 ;  /* 0x00000654ff027816 */ /* 0x000fe40000000002 */
[C---:B------:R-:W-:Y:S01]  /*4f10*/  ISETP.NE.AND P1, PT, R11.reuse, 0x2, PT ;  /* 0x000000020b00780c */ /* 0x040fe20003f25270 */
[----:B------:R-:W-:Y:S01]  /*4f20*/  @!PT LDS RZ, [RZ] ;  /* 0x00000000fffff984 */ /* 0x000fe20000000800 */
[----:B------:R-:W-:Y:S01]  /*4f30*/  @!PT LDS RZ, [RZ] ;  /* 0x00000000fffff984 */ /* 0x000fe20000000800 */
[----:B------:R-:W-:Y:S01]  /*4f40*/  @!PT LDS RZ, [RZ] ;  /* 0x00000000fffff984 */ /* 0x000fe20000000800 */
[----:B------:R-:W-:Y:S01]  /*4f50*/  @!PT LDS RZ, [RZ] ;  /* 0x00000000fffff984 */ /* 0x000fe20000000800 */
[----:B------:R2:W-:Y:S06]  /*4f60*/  MEMBAR.ALL.CTA ;  /* 0x0000000000007992 */ /* 0x0005ec0000008000 */
[----:B--2---:R-:W2:Y:S01]  /*4f70*/  FENCE.VIEW.ASYNC.S ;  /* 0x00000000000073c6 */ /* 0x004ea20000000000 */
[----:B------:R-:W-:Y:S01]  /*4f80*/  SEL R11, R11, RZ, P1 ;  /* 0x000000ff0b0b7207 */ /* 0x000fe20000800000 */
[----:B--2---:R2:W-:Y:S01]  /*4f90*/  SYNCS.ARRIVE.TRANS64.RED.A1T0 RZ, [R2+URZ], RZ ;  /* 0x000000ff02ff79a7 */ /* 0x0045e200081004ff */
[----:B-1----:R-:W-:-:S02]  /*4fa0*/  LOP3.LUT P3, RZ, R6, 0x1, RZ, 0xc0, !PT ;  /* 0x0000000106ff7812 */ /* 0x002fc4000786c0ff */
[----:B------:R-:W-:-:S04]  /*4fb0*/  SEL R5, RZ, 0x1, P1 ;  /* 0x00000001ff057807 */ /* 0x000fc80000800000 */
[----:B------:R-:W-:Y:S02]  /*4fc0*/  LOP3.LUT R10, R10, R5, RZ, 0x3c, !PT ;  /* 0x000000050a0a7212 */ /* 0x000fe400078e3cff */
[----:B--2---:R-:W-:-:S04]  /*4fd0*/  SEL R2, RZ, 0x1, P0 ;  /* 0x00000001ff027807 */ /* 0x004fc80000000000 */
[----:B------:R-:W-:Y:S01]  /*4fe0*/  LOP3.LUT R9, R9, R2, RZ, 0x3c, !PT ;  /* 0x0000000209097212 */ /* 0x000fe200078e3cff */
[----:B------:R-:W-:Y:S06]  /*4ff0*/  @P3 BRA `(.L_x_100) ;  /* 0xfffffffc002c3947 */ /* 0x000fec000383ffff */
[----:B------:R-:W-:Y:S01]  /*5000*/  ULEA UR4, UR5, UR6, 0x3 ;  /* 0x0000000605047291 */ /* 0x000fe2000f8e18ff */
[----:B------:R-:W-:-:S08]  /*5010*/  SHF.L.U32 R3, R12, 0x1f, RZ ;  /* 0x0000001f0c037819 */ /* 0x000fd000000006ff */
[----:B------:R-:W1:Y:S02]  /*5020*/  SYNCS.PHASECHK.TRANS64 P0, [UR4+0x380], R3 ;  /* 0x00038003ff0075a7 */ /* 0x000e640008001004 */
[----:B-1----:R-:W-:Y:S05]  /*5030*/  @P0 BRA `(.L_x_101) ;  /* 0x0000000000080947 */ /* 0x002fea0003800000 */
[----:B------:R-:W1:Y:S02]  /*5040*/  SYNCS.PHASECHK.TRANS64.TRYWAIT P0, [UR4+0x380], R3 ;  /* 0x00038003ff0075a7 */ /* 0x000e640008001104 */
[----:B-1----:R-:W-:Y:S05]  /*5050*/  @!P0 BRA `(.L_x_102) ;  /* 0x0000006400108947 */ /* 0x002fea0003800000 */
.L_x_101:
[----:B------:R-:W-:-:S04]  /*5060*/  UIADD3 UR7, UPT, UPT, UR5, 0x1, URZ ;  /* 0x0000000105077890 */ /* 0x000fc8000fffe0ff */
[----:B------:R-:W-:-:S04]  /*5070*/  UISETP.NE.AND UP0, UPT, UR7, 0x2, UPT ;  /* 0x000000020700788c */ /* 0x000fc8000bf05270 */
[----:B------:R-:W-:Y:S02]  /*5080*/  USEL UR8, URZ, 0x1, UP0 ;  /* 0x00000001ff087887 */ /* 0x000fe40008000000 */
[----:B------:R-:W-:-:S04]  /*5090*/  USEL UR7, UR7, URZ, UP0 ;  /* 0x000000ff07077287 */ /* 0x000fc80008000000 */
[----:B------:R-:W-:Y:S01]  /*50a0*/  ULEA UR7, UR7, UR6, 0x3 ;  /* 0x0000000607077291 */ /* 0x000fe2000f8e18ff */
[----:B-1----:R-:W-:-:S04]  /*50b0*/  LOP3.LUT R3, R12, UR8, RZ, 0x3c, !PT ;  /* 0x000000080c037c12 */ /* 0x002fc8000f8e3cff */
[----:B------:R-:W-:-:S04]  /*50c0*/  SHF.L.U32 R0, R3, 0x1f, RZ ;  /* 0x0000001f03007819 */ /* 0x000fc800000006ff */
[----:B------:R-:W1:Y:S02]  /*50d0*/  SYNCS.PHASECHK.TRANS64 P0, [UR7+0x380], R0 ;  /* 0x00038000ff0075a7 */ /* 0x000e640008001007 */
[----:B-1----:R-:W-:Y:S05]  /*50e0*/  @P0 EXIT ;  /* 0x000000000000094d */ /* 0x002fea0003800000 */
[----:B------:R-:W-:Y:S02]  /*50f0*/  SHF.L.U32 R3, R3, 0x1f, RZ ;  /* 0x0000001f03037819 */ /* 0x000fe400000006ff */
[----:B------:R-:W-:-:S07]  /*5100*/  MOV R0, UR7 ;  /* 0x0000000700007c02 */ /* 0x000fce0008000f00 */
.L_x_103:
[----:B-1----:R1:W2:Y:S02]  /*5110*/  SYNCS.PHASECHK.TRANS64.TRYWAIT P0, [R0+URZ+0x380], R3 ;  /* 0x00038003000075a7 */ /* 0x0022a400080011ff */
[----:B--2---:R-:W-:Y:S05]  /*5120*/  @!P0 NANOSLEEP.SYNCS 0x989680 ;  /* 0x009896800000895d */ /* 0x004fea0003900000 */
[----:B------:R-:W2:Y:S02]  /*5130*/  @!P0 SYNCS.PHASECHK.TRANS64 P0, [R0+URZ+0x380], R3 ;  /* 0x00038003000085a7 */ /* 0x000ea400080010ff */
[----:B--2---:R-:W-:Y:S05]  /*5140*/  @P0 EXIT ;  /* 0x000000000000094d */ /* 0x004fea0003800000 */
[----:B------:R-:W-:Y:S05]  /*5150*/  BRA `(.L_x_103) ;  /* 0xfffffffc00ec7947 */ /* 0x000fea000383ffff */
.L_x_96:
[----:B------:R-:W-:Y:S05]  /*5160*/  BRA.U UP4, `(.L_x_104) ;  /* 0x0000001104847547 */ /* 0x000fea000b800000 */
[----:B------:R-:W-:Y:S01]  /*5170*/  UMOV UR4, 0x40 ;  /* 0x0000004000047882 */ /* 0x000fe20000000000 */
[----:B------:R-:W-:Y:S01]  /*5180*/  NOP ;  /* 0x0000000000007918 */ /* 0x000fe20000000000 */
[----:B------:R-:W-:Y:S01]  /*5190*/  ULEA UR5, UR46, UR4, 0x18 ;  /* 0x000000042e057291 */ /* 0x000fe2000f8ec0ff */
[----:B------:R-:W-:Y:S02]  /*51a0*/  UMOV UR6, 0x400 ;  /* 0x0000040000067882 */ /* 0x000fe40000000000 */
[----:B------:R-:W-:-:S06]  /*51b0*/  ULEA UR6, UR46, UR6, 0x18 ;  /* 0x000000062e067291 */ /* 0x000fcc000f8ec0ff */
[----:B------:R-:W1:Y:S02]  /*51c0*/  LDS.U8 R0, [UR5+0x1c] ;  /* 0x00001c05ff007984 */ /* 0x000e640008000000 */
[----:B-1----:R-:W-:-:S13]  /*51d0*/  ISETP.NE.AND P0, PT, R0, RZ, PT ;  /* 0x000000ff0000720c */ /* 0x002fda0003f05270 */
[----:B------:R-:W-:Y:S05]  /*51e0*/  @P0 BRA `(.L_x_105) ;  /* 0x0000000400080947 */ /* 0x000fea0003800000 */
[----:B------:R-:W-:Y:S02]  /*51f0*/  UISETP.NE.U32.AND UP1, UPT, UR27, 0x1, UPT ;  /* 0x000000011b00788c */ /* 0x000fe4000bf25070 */
[----:B------:R-:W-:-:S07]  /*5200*/  UIADD3 UR7, UPT, UPT, UR5, 0x8, URZ ;  /* 0x0000000805077890 */ /* 0x000fce000fffe0ff */
[----:B------:R-:W-:Y:S05]  /*5210*/  BRA.U !UP1, `(.L_x_106) ;  /* 0x00000001099c7547 */ /* 0x000fea000b800000 */
[----:B------:R-:W-:Y:S01]  /*5220*/  ELECT P0, URZ, PT ;  /* 0x0000000000ff782f */ /* 0x000fe20003800000 */
[----:B------:R-:W-:-:S12]  /*5230*/  BSSY B0, `(.L_x_106) ;  /* 0x0000025000007945 */ /* 0x000fd80003800000 */
[----:B------:R-:W-:Y:S05]  /*5240*/  @!P0 BRA `(.L_x_107) ;  /* 0x00000000008c8947 */ /* 0x000fea0003800000 */
[----:B------:R-:W-:-:S05]  /*5250*/  UMOV UR4, 0x10 ;  /* 0x0000001000047882 */ /* 0x000fca0000000000 */
[----:B------:R-:W-:Y:S04]  /*5260*/  DEPBAR.LE SB1, 0x36 ;  /* 0x00009d800000791a */ /* 0x000fe80000000000 */
[----:B------:R-:W1:Y:S02]  /*5270*/  UTCATOMSWS.2CTA.FIND_AND_SET.ALIGN UP0, UR4, UR4 ;  /* 0x00000004000475e3 */ /* 0x000e640008200800 */
[----:B-1----:R-:W-:Y:S01]  /*5280*/  MOV R11, UR4 ;  /* 0x00000004000b7c02 */ /* 0x002fe20008000f00 */
[----:B------:R-:W-:Y:S06]  /*5290*/  BRA.U UP0, `(.L_x_108) ;  /* 0x0000000100187547 */ /* 0x000fec000b800000 */
.L_x_109:
[----:B------:R-:W-:Y:S05]  /*52a0*/  NANOSLEEP 0x64 ;  /* 0x000000640000795d */ /* 0x000fea0003800000 */
[----:B------:R-:W-:-:S05]  /*52b0*/  UMOV UR4, 0x10 ;  /* 0x0000001000047882 */ /* 0x000fca0000000000 */
[----:B------:R-:W-:Y:S04]  /*52c0*/  DEPBAR.LE SB1, 0x36 ;  /* 0x00009d800000791a */ /* 0x000fe80000000000 */
[----:B------:R-:W1:Y:S02]  /*52d0*/  UTCATOMSWS.2CTA.FIND_AND_SET.ALIGN UP0, UR4, UR4 ;  /* 0x00000004000475e3 */ /* 0x000e640008200800 */
[----:B-1----:R-:W-:Y:S01]  /*52e0*/  MOV R11, UR4 ;  /* 0x00000004000b7c02 */ /* 0x002fe20008000f00 */
[----:B------:R-:W-:Y:S05]  /*52f0*/  BRA.U !UP0, `(.L_x_109) ;  /* 0xfffffffd08e87547 */ /* 0x000fea000b83ffff */
.L_x_108:
[----:B------:R-:W1:Y:S01]  /*5300*/  LDS R7, [UR5+0x10] ;  /* 0x00001005ff077984 */ /* 0x000e620008000800 */
[----:B------:R-:W-:Y:S01]  /*5310*/  IMAD.U32 R5, RZ, RZ, UR6 ;  /* 0x00000006ff057e24 */ /* 0x000fe2000f8e00ff */
[----:B------:R-:W-:-:S03]  /*5320*/  MOV R4, UR28 ;  /* 0x0000001c00047c02 */ /* 0x000fc60008000f00 */
[----:B------:R-:W-:Y:S01]  /*5330*/  VIADD R5, R5, 0x420 ;  /* 0x0000042005057836 */ /* 0x000fe20000000000 */
[----:B-1----:R-:W-:-:S04]  /*5340*/  SHF.L.U32 R7, R7, 0x1f, RZ ;  /* 0x0000001f07077819 */ /* 0x002fc800000006ff */
[----:B------:R-:W1:Y:S02]  /*5350*/  SYNCS.PHASECHK.TRANS64.TRYWAIT P0, [UR5+0x8], R7 ;  /* 0x00000807ff0075a7 */ /* 0x000e640008001105 */
[----:B-1----:R-:W-:Y:S05]  /*5360*/  @P0 BRA `(.L_x_110) ;  /* 0x0000000000080947 */ /* 0x002fea0003800000 */
[----:B------:R-:W1:Y:S02]  /*5370*/  SYNCS.PHASECHK.TRANS64.TRYWAIT P0, [UR5+0x8], R7 ;  /* 0x00000807ff0075a7 */ /* 0x000e640008001105 */
[----:B-1----:R-:W-:Y:S05]  /*5380*/  @!P0 BRA `(.L_x_111) ;  /* 0x00000060005c8947 */ /* 0x002fea0003800000 */
.L_x_110:
[----:B-1----:R-:W-:Y:S01]  /*5390*/  HFMA2 R0, -RZ, RZ, 0, 5.9604644775390625e-08 ;  /* 0x00000001ff007431 */ /* 0x002fe200000001ff */
[----:B------:R-:W-:Y:S01]  /*53a0*/  UPRMT UR4, UR28, 0x654, UR7 ;  /* 0x000006541c047896 */ /* 0x000fe20008000007 */
[----:B------:R-:W-:Y:S01]  /*53b0*/  IMAD.MOV.U32 R8, RZ, RZ, 0xffff ;  /* 0x0000ffffff087424 */ /* 0x000fe200078e00ff */
[----:B------:R-:W-:Y:S01]  /*53c0*/  PRMT R4, R4, 0x654, R5 ;  /* 0x0000065404047816 */ /* 0x000fe20000000005 */
[----:B------:R-:W-:Y:S02]  /*53d0*/  IMAD.MOV.U32 R6, RZ, RZ, 0x4 ;  /* 0x00000004ff067424 */ /* 0x000fe400078e00ff */
[----:B------:R-:W-:Y:S01]  /*53e0*/  IMAD.SHL.U32 R9, R11, 0x20, RZ ;  /* 0x000000200b097824 */ /* 0x000fe200078e00ff */
[----:B------:R-:W-:Y:S02]  /*53f0*/  MOV R5, UR4 ;  /* 0x0000000400057c02 */ /* 0x000fe40008000f00 */
[-C--:B------:R-:W-:Y:S01]  /*5400*/  SHF.L.U32 R8, R8, R11.reuse, RZ ;  /* 0x0000000b08087219 */ /* 0x080fe200000006ff */
[----:B------:R1:W-:Y:S01]  /*5410*/  SYNCS.ARRIVE.TRANS64.RED RZ, [UR4], R6 ;  /* 0x00000006ffff79a7 */ /* 0x0003e20008000404 */
[----:B------:R-:W-:Y:S01]  /*5420*/  SHF.L.U32 R7, R0, R11, RZ ;  /* 0x0000000b00077219 */ /* 0x000fe200000006ff */
[----:B------:R1:W-:Y:S04]  /*5430*/  STS [UR6+0x420], R9 ;  /* 0x00042009ff007988 */ /* 0x0003e80008000806 */
[----:B------:R1:W-:Y:S04]  /*5440*/  STAS [R4.64], R11 ;  /* 0x0000000b04007dbd */ /* 0x0003e8000c0008ff */
[----:B------:R1:W-:Y:S04]  /*5450*/  ATOMS.OR RZ, [UR5+0x14], R8 ;  /* 0x00001408ffff798c */ /* 0x0003e8000b000005 */
[----:B------:R1:W-:Y:S04]  /*5460*/  ATOMS.OR RZ, [UR5+0x18], R7 ;  /* 0x00001807ffff798c */ /* 0x0003e8000b000005 */
[----:B------:R1:W-:Y:S02]  /*5470*/  ATOMS.XOR RZ, [UR5+0x10], R0 ;  /* 0x00001000ffff798c */ /* 0x0003e4000b800005 */
.L_x_107:
[----:B------:R-:W-:Y:S05]  /*5480*/  BSYNC B0 ;  /* 0x0000000000007941 */ /* 0x000fea0003800000 */
.L_x_106:
[----:B------:R-:W-:Y:S05]  /*5490*/  BRA.U UP1, `(.L_x_112) ;  /* 0x00000001016c7547 */ /* 0x000fea000b800000 */
[----:B------:R-:W-:-:S03]  /*54a0*/  UMOV UR4, 0xffffffff ;  /* 0xffffffff00047882 */ /* 0x000fc60000000000 */
[----:B------:R-:W-:Y:S05]  /*54b0*/  BRA.DIV UR4, `(.L_x_113) ;  /* 0x0000006204287947 */ /* 0x000fea000b800000 */
[----:B------:R-:W-:-:S13]  /*54c0*/  ELECT P6, URZ, PT ;  /* 0x0000000000ff782f */ /* 0x000fda00038c0000 */
.L_x_285:
[----:B------:R-:W-:Y:S05]  /*54d0*/  @!P6 BRA `(.L_x_112) ;  /* 0x00000000005ce947 */ /* 0x000fea0003800000 */
[----:B-1----:R-:W1:Y:S02]  /*54e0*/  LDS R5, [UR5+0x10] ;  /* 0x00001005ff057984 */ /* 0x002e640008000800 */
[----:B-1----:R-:W-:-:S04]  /*54f0*/  SHF.L.U32 R5, R5, 0x1f, RZ ;  /* 0x0000001f05057819 */ /* 0x002fc800000006ff */
[----:B------:R-:W1:Y:S02]  /*5500*/  SYNCS.PHASECHK.TRANS64.TRYWAIT P0, [UR5+0x8], R5 ;  /* 0x00000805ff0075a7 */ /* 0x000e640008001105 */
[----:B-1----:R-:W-:Y:S05]  /*5510*/  @P0 BRA `(.L_x_114) ;  /* 0x0000000000080947 */ /* 0x002fea0003800000 */
[----:B------:R-:W1:Y:S02]  /*5520*/  SYNCS.PHASECHK.TRANS64.TRYWAIT P0, [UR5+0x8], R5 ;  /* 0x00000805ff0075a7 */ /* 0x000e640008001105 */
[----:B-1----:R-:W-:Y:S05]  /*5530*/  @!P0 BRA `(.L_x_115) ;  /* 0x0000006000288947 */ /* 0x002fea0003800000 */
.L_x_114:
[----:B------:R-:W2:Y:S01]  /*5540*/  LDS R7, [UR6+0x420] ;  /* 0x00042006ff077984 */ /* 0x000ea20008000800 */
[----:B-1----:R-:W-:Y:S02]  /*5550*/  HFMA2 R0, -RZ, RZ, 0, 5.9604644775390625e-08 ;  /* 0x00000001ff007431 */ /* 0x002fe400000001ff */
[----:B------:R-:W-:Y:S01]  /*5560*/  IMAD.MOV.U32 R4, RZ, RZ, 0xffff ;  /* 0x0000ffffff047424 */ /* 0x000fe200078e00ff */
[----:B------:R-:W-:Y:S01]  /*5570*/  UPRMT UR4, UR28, 0x654, UR7 ;  /* 0x000006541c047896 */ /* 0x000fe20008000007 */
[----:B--2---:R-:W-:-:S03]  /*5580*/  IMAD.SHL.U32 R5, R7, 0x20, RZ ;  /* 0x0000002007057824 */ /* 0x004fc600078e00ff */
[-C--:B------:R-:W-:Y:S02]  /*5590*/  SHF.L.U32 R4, R4, R7.reuse, RZ ;  /* 0x0000000704047219 */ /* 0x080fe400000006ff */
[----:B------:R-:W-:Y:S01]  /*55a0*/  SHF.L.U32 R7, R0, R7, RZ ;  /* 0x0000000700077219 */ /* 0x000fe200000006ff */
[----:B------:R2:W-:Y:S04]  /*55b0*/  STS [UR6+0x420], R5 ;  /* 0x00042005ff007988 */ /* 0x0005e80008000806 */
[----:B------:R2:W-:Y:S04]  /*55c0*/  ATOMS.OR RZ, [UR5+0x14], R4 ;  /* 0x00001404ffff798c */ /* 0x0005e8000b000005 */
[----:B------:R2:W-:Y:S01]  /*55d0*/  ATOMS.OR RZ, [UR5+0x18], R7 ;  /* 0x00001807ffff798c */ /* 0x0005e2000b000005 */
[----:B------:R-:W-:Y:S03]  /*55e0*/  SYNCS.ARRIVE.TRANS64.RED.A1T0 RZ, [UR4], RZ ;  /* 0x000000ffffff79a7 */ /* 0x000fe60008100404 */
[----:B------:R2:W-:Y:S01]  /*55f0*/  ATOMS.XOR RZ, [UR5+0x10], R0 ;  /* 0x00001000ffff798c */ /* 0x0005e2000b800005 */
[----:B------:R-:W-:Y:S05]  /*5600*/  BRA `(.L_x_112) ;  /* 0x0000000000107947 */ /* 0x000fea0003800000 */
.L_x_105:
[----:B------:R-:W-:Y:S02]  /*5610*/  MOV R0, 0xffffffff ;  /* 0xffffffff00007802 */ /* 0x000fe40000000f00 */
[----:B------:R-:W-:-:S03]  /*5620*/  MOV R4, 0x5650 ;  /* 0x0000565000047802 */ /* 0x000fc60000000f00 */
[----:B------:R1:W-:Y:S04]  /*5630*/  STS [UR6+0x420], R0 ;  /* 0x00042000ff007988 */ /* 0x0003e80008000806 */
[----:B-1---5:R-:W-:Y:S05]  /*5640*/  CALL.REL.NOINC `($__internal_1_$__cuda_sm10x_tcgen05_guardrail_trap_phase_invalid_during_alloc) ;  /* 0x0000006400707944 */ /* 0x022fea0003c00000 */
.L_x_112:
[----:B------:R-:W-:Y:S05]  /*5650*/  WARPSYNC.ALL ;  /* 0x0000000000007948 */ /* 0x000fea0003800000 */
[----:B------:R-:W3:Y:S01]  /*5660*/  S2UR UR4, SR_CgaCtaId ;  /* 0x00000000000479c3 */ /* 0x000ee20000008800 */
[----:B------:R-:W-:Y:S01]  /*5670*/  UMOV UR13, 0x400 ;  /* 0x00000400000d7882 */ /* 0x000fe20000000000 */
[----:B------:R-:W-:-:S06]  /*5680*/  NOP ;  /* 0x0000000000007918 */ /* 0x000fcc0000000000 */
[----:B------:R-:W-:Y:S06]  /*5690*/  BAR.ARV 0x6, 0xa0 ;  /* 0x0182800000007b1d */ /* 0x000fec0000002000 */
[----:B------:R-:W4:Y:S01]  /*56a0*/  LDCU UR6, c[0x0][0x38c] ;  /* 0x00007180ff0677ac */ /* 0x000f220008000800 */
[----:B------:R-:W-:Y:S01]  /*56b0*/  LOP3.LUT R3, R3, 0xffff, RZ, 0xc0, !PT ;  /* 0x0000ffff03037812 */ /* 0x000fe200078ec0ff */
[----:B-1----:R-:W-:Y:S01]  /*56c0*/  IMAD.MOV.U32 R9, RZ, RZ, 0x1 ;  /* 0x00000001ff097424 */ /* 0x002fe200078e00ff */
[----:B------:R-:W-:Y:S01]  /*56d0*/  LOP3.LUT R2, R2, 0xffff, RZ, 0xc0, !PT ;  /* 0x0000ffff02027812 */ /* 0x000fe200078ec0ff */
[----:B------:R-:W-:Y:S01]  /*56e0*/  IMAD.MOV.U32 R8, RZ, RZ, RZ ;  /* 0x000000ffff087224 */ /* 0x000fe200078e00ff */
[----:B------:R-:W-:Y:S01]  /*56f0*/  R2UR UR16, R3 ;  /* 0x00000000031072ca */ /* 0x000fe200000e0000 */
[----:B------:R-:W-:Y:S01]  /*5700*/  UMOV UR20, URZ ;  /* 0x000000ff00147c82 */ /* 0x000fe20008000000 */
[----:B------:R-:W-:-:S02]  /*5710*/  R2UR UR24, R2 ;  /* 0x00000000021872ca */ /* 0x000fc400000e0000 */
[----:B------:R-:W-:Y:S01]  /*5720*/  CS2R R2, SRZ ;  /* 0x0000000000027805 */ /* 0x000fe2000001ff00 */
[----:B------:R-:W-:Y:S01]  /*5730*/  UMOV UR10, URZ ;  /* 0x000000ff000a7c82 */ /* 0x000fe20008000000 */
[----:B---3--:R-:W-:Y:S02]  /*5740*/  ULEA UR13, UR4, UR13, 0x18 ;  /* 0x0000000d040d7291 */ /* 0x008fe4000f8ec0ff */
[----:B------:R-:W-:Y:S02]  /*5750*/  UISETP.NE.AND UP3, UPT, UR27, URZ, UPT ;  /* 0x000000ff1b00728c */ /* 0x000fe4000bf65270 */
[----:B------:R-:W-:Y:S02]  /*5760*/  UIADD3 UR5, UPT, UPT, UR13, 0x4600, URZ ;  /* 0x000046000d057890 */ /* 0x000fe4000fffe0ff */
[----:B------:R-:W-:Y:S02]  /*5770*/  UIADD3 UR4, UPT, UPT, UR13, 0x1e600, URZ ;  /* 0x0001e6000d047890 */ /* 0x000fe4000fffe0ff */
[----:B----4-:R-:W-:Y:S01]  /*5780*/  UIADD3 UR6, UPT, UPT, UR6, 0x1f, URZ ;  /* 0x0000001f06067890 */ /* 0x010fe2000fffe0ff */
[----:B--2---:R-:W1:Y:S01]  /*5790*/  LDS R0, [UR13+0x420] ;  /* 0x0004200dff007984 */ /* 0x004e620008000800 */
[----:B------:R-:W-:-:S02]  /*57a0*/  USHF.R.U32.HI UR5, URZ, 0x4, UR5 ;  /* 0x00000004ff057899 */ /* 0x000fc40008011605 */
[----:B------:R-:W-:Y:S02]  /*57b0*/  USHF.R.S32.HI UR21, URZ, 0x1f, UR6 ;  /* 0x0000001fff157899 */ /* 0x000fe40008011406 */
[----:B------:R-:W-:Y:S02]  /*57c0*/  USHF.R.U32.HI UR4, URZ, 0x4, UR4 ;  /* 0x00000004ff047899 */ /* 0x000fe40008011604 */
[----:B------:R-:W-:Y:S02]  /*57d0*/  ULEA.HI UR21, UR21, UR6, URZ, 0x5 ;  /* 0x0000000615157291 */ /* 0x000fe4000f8f28ff */
[----:B------:R-:W-:Y:S02]  /*57e0*/  ULOP3.LUT UR5, UR5, 0x3fff, URZ, 0xc0, !UPT ;  /* 0x00003fff05057892 */ /* 0x000fe4000f8ec0ff */
[----:B------:R-:W-:Y:S02]  /*57f0*/  USHF.R.S32.HI UR21, URZ, 0x5, UR21 ;  /* 0x00000005ff157899 */ /* 0x000fe40008011415 */
[----:B------:R-:W-:-:S02]  /*5800*/  ULOP3.LUT UR18, UR4, 0x3fff, URZ, 0xc0, !UPT ;  /* 0x00003fff04127892 */ /* 0x000fc4000f8ec0ff */
[----:B------:R-:W-:Y:S02]  /*5810*/  UISETP.LT.AND UP0, UPT, UR21, 0x1, UPT ;  /* 0x000000011500788c */ /* 0x000fe4000bf01270 */
[----:B------:R-:W-:Y:S02]  /*5820*/  ULOP3.LUT UR17, UR5, 0x10000, URZ, 0xfc, !UPT ;  /* 0x0001000005117892 */ /* 0x000fe4000f8efcff */
[----:B------:R-:W-:Y:S02]  /*5830*/  ULOP3.LUT UR18, UR18, 0x10000, URZ, 0xfc, !UPT ;  /* 0x0001000012127892 */ /* 0x000fe4000f8efcff */
[----:B------:R-:W-:Y:S01]  /*5840*/  USEL UR25, UR21, 0x1, !UP0 ;  /* 0x0000000115197887 */ /* 0x000fe2000c000000 */
[----:B------:R-:W-:Y:S01]  /*5850*/  UMOV UR11, URZ ;  /* 0x000000ff000b7c82 */ /* 0x000fe20008000000 */
[----:B------:R-:W-:Y:S01]  /*5860*/  UMOV UR22, 0x0 ;  /* 0x0000000000167882 */ /* 0x000fe20000000000 */
[----:B------:R-:W-:Y:S01]  /*5870*/  UMOV UR23, 0x8200010 ;  /* 0x0820001000177882 */ /* 0x000fe20000000000 */
[----:B-1----:R-:W-:-:S15]  /*5880*/  R2UR UR26, R0 ;  /* 0x00000000001a72ca */ /* 0x002fde00000e0000 */
.L_x_123:
[C---:B------:R-:W-:Y:S02]  /*5890*/  LEA R0, R8.reuse, UR13, 0x3 ;  /* 0x0000000d08007c11 */ /* 0x040fe4000f8e18ff */
[----:B------:R-:W-:Y:S02]  /*58a0*/  SHF.L.U32 R5, R3, 0x1f, RZ ;  /* 0x0000001f03057819 */ /* 0x000fe400000006ff */
[----:B------:R-:W-:Y:S02]  /*58b0*/  LEA R4, R8, UR13, 0x4 ;  /* 0x0000000d08047c11 */ /* 0x000fe4000f8e20ff */
[----:B------:R-:W1:Y:S02]  /*58c0*/  SYNCS.PHASECHK.TRANS64.TRYWAIT P0, [R0+URZ+0x370], R5 ;  /* 0x00037005000075a7 */ /* 0x000e6400080011ff */
[----:B-1-3--:R-:W-:Y:S05]  /*58d0*/  @!P0 BRA `(.L_x_116) ;  /* 0x0000005c00588947 */ /* 0x00afea0003800000 */
.L_x_286:
[----:B-1----:R-:W1:Y:S01]  /*58e0*/  LDS.128 R4, [R4+0x400] ;  /* 0x0004000004047984 */ /* 0x002e620000000c00 */
[----:B------:R-:W-:Y:S02]  /*58f0*/  VIADD R0, R0, 0x380 ;  /* 0x0000038000007836 */ /* 0x000fe40000000000 */
[----:B------:R-:W-:Y:S01]  /*5900*/  VIADD R8, R8, 0x1 ;  /* 0x0000000108087836 */ /* 0x000fe20000000000 */
[----:B------:R-:W-:Y:S01]  /*5910*/  @!PT LDS RZ, [RZ] ;  /* 0x00000000fffff984 */ /* 0x000fe20000000800 */
[----:B------:R-:W-:Y:S01]  /*5920*/  @!PT LDS RZ, [RZ] ;  /* 0x00000000fffff984 */ /* 0x000fe20000000800 */
[----:B------:R-:W-:Y:S01]  /*5930*/  @!PT LDS RZ, [RZ] ;  /* 0x00000000fffff984 */ /* 0x000fe20000000800 */
[----:B------:R-:W-:Y:S01]  /*5940*/  @!PT LDS RZ, [RZ] ;  /* 0x00000000fffff984 */ /* 0x000fe20000000800 */
[----:B------:R2:W-:Y:S06]  /*5950*/  MEMBAR.ALL.CTA ;  /* 0x0000000000007992 */ /* 0x0005ec0000008000 */
[----:B--2---:R-:W2:Y:S01]  /*5960*/  FENCE.VIEW.ASYNC.S ;  /* 0x00000000000073c6 */ /* 0x004ea20000000000 */
[----:B------:R-:W-:-:S04]  /*5970*/  PRMT R0, RZ, 0x654, R0 ;  /* 0x00000654ff007816 */ /* 0x000fc80000000000 */
[----:B--2---:R2:W-:Y:S01]  /*5980*/  SYNCS.ARRIVE.TRANS64.RED.A1T0 RZ, [R0+URZ], RZ ;  /* 0x000000ff00ff79a7 */ /* 0x0045e200081004ff */
[----:B-1----:R-:W-:Y:S01]  /*5990*/  LOP3.LUT P1, RZ, R6, 0x1, RZ, 0xc0, !PT ;  /* 0x0000000106ff7812 */ /* 0x002fe2000782c0ff */
[----:B--2---:R-:W-:-:S12]  /*59a0*/  BRA.U UP3, `(.L_x_117) ;  /* 0x0000000103cc7547 */ /* 0x004fd8000b800000 */
[----:B------:R-:W1:Y:S01]  /*59b0*/  LDCU UR4, c[0x0][0x38c] ;  /* 0x00007180ff0477ac */ /* 0x000e620008000800 */
[----:B------:R-:W-:Y:S02]  /*59c0*/  PLOP3.LUT P2, PT, PT, PT, PT, 0x80, 0x8 ;  /* 0x000000000008781c */ /* 0x000fe40003f4f070 */
[----:B------:R-:W-:Y:S01]  /*59d0*/  SHF.L.U32 R5, R9, 0x1f, RZ ;  /* 0x0000001f09057819 */ /* 0x000fe200000006ff */
[----:B------:R-:W-:Y:S02]  /*59e0*/  ULEA UR19, UR20, UR13, 0x3 ;  /* 0x0000000d14137291 */ /* 0x000fe4000f8e18ff */
[----:B-1----:R-:W-:-:S06]  /*59f0*/  UISETP.GE.AND UP0, UPT, UR4, 0x1, UPT ;  /* 0x000000010400788c */ /* 0x002fcc000bf06270 */
[----:B------:R-:W-:-:S05]  /*5a00*/  PLOP3.LUT P0, PT, PT, PT, UP0, 0x80, 0x8 ;  /* 0x000000000008781c */ /* 0x000fca0003f0f008 */
[----:B------:R-:W-:-:S08]  /*5a10*/  @UP0 ULEA UR4, UR10, UR13, 0x3 ;  /* 0x0000000d0a040291 */ /* 0x000fd0000f8e18ff */
[----:B------:R-:W-:-:S04]  /*5a20*/  @P0 SHF.L.U32 R0, R2, 0x1f, RZ ;  /* 0x0000001f02000819 */ /* 0x000fc800000006ff */
[----:B------:R1:W2:Y:S01]  /*5a30*/  @P0 SYNCS.PHASECHK.TRANS64.TRYWAIT P2, [UR4], R0 ;  /* 0x00000000ff0005a7 */ /* 0x0002a20008041104 */
[----:B------:R-:W3:Y:S02]  /*5a40*/  SYNCS.PHASECHK.TRANS64.TRYWAIT P0, [UR19+0x3b0], R5 ;  /* 0x0003b005ff0075a7 */ /* 0x000ee40008001113 */
[----:B-123--:R-:W-:Y:S05]  /*5a50*/  @!P0 BRA `(.L_x_118) ;  /* 0x0000005c000c8947 */ /* 0x00efea0003800000 */
.L_x_288:
[----:B------:R-:W-:Y:S01]  /*5a60*/  UMOV UR14, UR11 ;  /* 0x0000000b000e7c82 */ /* 0x000fe20008000000 */
[----:B------:R-:W-:Y:S05]  /*5a70*/  BRA.U !UP0, `(.L_x_119) ;  /* 0x0000000108887547 */ /* 0x000fea000b800000 */
[----:B------:R-:W-:Y:S02]  /*5a80*/  UIADD3 UR14, UPT, UPT, UR25, UR11, URZ ;  /* 0x0000000b190e7290 */ /* 0x000fe4000fffe0ff */
[----:B------:R-:W-:Y:S02]  /*5a90*/  ULEA UR15, UR20, UR26, 0x6 ;  /* 0x0000001a140f7291 */ /* 0x000fe4000f8e30ff */
[----:B------:R-:W-:Y:S01]  /*5aa0*/  UPLOP3.LUT UP2, UPT, UPT, UPT, UPT, 0x40, 0x4 ;  /* 0x000000000004789c */ /* 0x000fe20003f4e870 */
[----:B------:R-:W-:Y:S01]  /*5ab0*/  UMOV UR12, UR21 ;  /* 0x00000015000c7c82 */ /* 0x000fe20008000000 */
[----:B------:R-:W-:-:S09]  /*5ac0*/  UMOV UR5, UR10 ;  /* 0x0000000a00057c82 */ /* 0x000fd20008000000 */
.L_x_122:
[----:B--2---:R-:W-:Y:S01]  /*5ad0*/  ULEA UR6, UR5, UR13, 0x3 ;  /* 0x0000000d05067291 */ /* 0x004fe2000f8e18ff */
[----:B---3--:R-:W-:Y:S11]  /*5ae0*/  @P2 BRA `(.L_x_120) ;  /* 0x00000000000c2947 */ /* 0x008ff60003800000 */
[----:B-1----:R-:W-:Y:S04]  /*5af0*/  SHF.L.U32 R5, R2, 0x1f, RZ ;  /* 0x0000001f02057819 */ /* 0x002fe800000006ff */
[----:B------:R-:W1:Y:S02]  /*5b00*/  SYNCS.PHASECHK.TRANS64.TRYWAIT P0, [UR6], R5 ;  /* 0x00000005ff0075a7 */ /* 0x000e640008001106 */
[----:B-1----:R-:W-:Y:S05]  /*5b10*/  @!P0 BRA `(.L_x_121) ;  /* 0x0000005800f48947 */ /* 0x002fea0003800000 */
.L_x_120:
[----:B------:R-:W-:Y:S01]  /*5b20*/  UISETP.NE.AND UP0, UPT, UR12, 0x1, UPT ;  /* 0x000000010c00788c */ /* 0x000fe2000bf05270 */
[----:B------:R-:W-:Y:S01]  /*5b30*/  PLOP3.LUT P2, PT, PT, PT, PT, 0x80, 0x8 ;  /* 0x000000000008781c */ /* 0x000fe20003f4f070 */
[----:B------:R-:W-:Y:S02]  /*5b40*/  UIADD3 UR4, UPT, UPT, UR5, 0x1, URZ ;  /* 0x0000000105047890 */ /* 0x000fe4000fffe0ff */
[----:B------:R-:W-:Y:S02]  /*5b50*/  ULEA UR8, UR5, UR18, 0x7 ;  /* 0x0000001205087291 */ /* 0x000fe4000f8e38ff */
[----:B------:R-:W-:Y:S01]  /*5b60*/  UISETP.NE.AND UP1, UPT, UR4, 0x34, UPT ;  /* 0x000000340400788c */ /* 0x000fe2000bf25270 */
[----:B------:R-:W-:Y:S01]  /*5b70*/  PLOP3.LUT P0, PT, PT, PT, UP0, 0x80, 0x8 ;  /* 0x000000000008781c */ /* 0x000fe20003f0f008 */
[----:B------:R-:W-:Y:S02]  /*5b80*/  UIADD3 UR11, UPT, UPT, UR11, 0x1, URZ ;  /* 0x000000010b0b7890 */ /* 0x000fe4000fffe0ff */
[----:B------:R-:W-:Y:S02]  /*5b90*/  USEL UR7, URZ, 0x1, UP1 ;  /* 0x00000001ff077887 */ /* 0x000fe40008800000 */
[----:B------:R-:W-:Y:S01]  /*5ba0*/  USEL UR10, UR4, URZ, UP1 ;  /* 0x000000ff040a7287 */ /* 0x000fe20008800000 */
[----:B------:R-:W-:Y:S01]  /*5bb0*/  UMOV UR9, 0xc0004010 ;  /* 0xc000401000097882 */ /* 0x000fe20000000000 */
[----:B------:R-:W-:Y:S02]  /*5bc0*/  UIADD3 UR12, UPT, UPT, UR12, -0x1, URZ ;  /* 0xffffffff0c0c7890 */ /* 0x000fe4000fffe0ff */
[----:B------:R-:W-:Y:S01]  /*5bd0*/  LOP3.LUT R2, R2, UR7, RZ, 0x3c, !PT ;  /* 0x0000000702027c12 */ /* 0x000fe2000f8e3cff */
[----:B------:R-:W-:Y:S01]  /*5be0*/  @UP0 ULEA UR4, UR10, UR13, 0x3 ;  /* 0x0000000d0a040291 */ /* 0x000fe2000f8e18ff */
[----:B------:R-:W-:Y:S02]  /*5bf0*/  UMOV UR7, 0xc0004010 ;  /* 0xc000401000077882 */ /* 0x000fe40000000000 */
[----:B-1----:R-:W-:Y:S01]  /*5c00*/  @P0 SHF.L.U32 R0, R2, 0x1f, RZ ;  /* 0x0000001f02000819 */ /* 0x002fe200000006ff */
[----:B------:R-:W-:Y:S05]  /*5c10*/  UISETP.NE.AND UP0, UPT, UR11, UR14, UPT ;  /* 0x0000000e0b00728c */ /* 0x000fea000bf05270 */
[----:B------:R2:W3:Y:S01]  /*5c20*/  @P0 SYNCS.PHASECHK.TRANS64.TRYWAIT P2, [UR4], R0 ;  /* 0x00000000ff0005a7 */ /* 0x0004e20008041104 */
[----:B------:R-:W-:Y:S02]  /*5c30*/  UIADD3 UR4, UPT, UPT, UR6, 0x1a0, URZ ;  /* 0x000001a006047890 */ /* 0x000fe4000fffe0ff */
[----:B------:R-:W-:Y:S03]  /*5c40*/  ULEA UR6, UR5, UR17, 0x7 ;  /* 0x0000001105067291 */ /* 0x000fe6000f8e38ff */
[----:B------:R-:W-:Y:S06]  /*5c50*/  UMOV UR5, UR10 ;  /* 0x0000000a00057c82 */ /* 0x000fec0008000000 */
[----:B------:R2:W-:Y:S01]  /*5c60*/  UTCQMMA.2CTA gdesc[UR6], gdesc[UR8], tmem[UR15], tmem[UR22], idesc[UR23], UP2 ;  /* 0x00ff1608060075ea */ /* 0x0005e2000920030f */
[----:B------:R-:W-:Y:S01]  /*5c70*/  UPLOP3.LUT UP2, UPT, UPT, UPT, UPT, 0x80, 0x8 ;  /* 0x000000000008789c */ /* 0x000fe20003f4f070 */
[----:B------:R2:W-:Y:S01]  /*5c80*/  UTCBAR.2CTA.MULTICAST [UR4], URZ, UR16 ;  /* 0x000000ff040073e9 */ /* 0x0005e20008200810 */
[----:B------:R-:W-:Y:S09]  /*5c90*/  BRA.U UP0, `(.L_x_122) ;  /* 0xfffffffd008c7547 */ /* 0x000ff2000b83ffff */
.L_x_119:
[----:B--2---:R-:W-:Y:S01]  /*5ca0*/  UIADD3 UR4, UPT, UPT, UR19, 0x390, URZ ;  /* 0x0000039013047890 */ /* 0x004fe2000fffe0ff */
[----:B------:R-:W-:-:S08]  /*5cb0*/  UMOV UR11, UR14 ;  /* 0x0000000e000b7c82 */ /* 0x000fd00008000000 */
[----:B------:R2:W-:Y:S01]  /*5cc0*/  UTCBAR.2CTA.MULTICAST [UR4], URZ, UR24 ;  /* 0x000000ff040073e9 */ /* 0x0005e20008200818 */
[----:B------:R-:W-:Y:S02]  /*5cd0*/  NOP ;  /* 0x0000000000007918 */ /* 0x000fe40000000000 */
.L_x_117:
[----:B--2---:R-:W-:Y:S01]  /*5ce0*/  UIADD3 UR4, UPT, UPT, UR20, 0x1, URZ ;  /* 0x0000000114047890 */ /* 0x004fe2000fffe0ff */
[----:B------:R-:W-:-:S03]  /*5cf0*/  ISETP.NE.AND P0, PT, R8, 0x2, PT ;  /* 0x000000020800780c */ /* 0x000fc60003f05270 */
[----:B------:R-:W-:Y:S01]  /*5d00*/  UISETP.NE.AND UP0, UPT, UR4, 0x4, UPT ;  /* 0x000000040400788c */ /* 0x000fe2000bf05270 */
[----:B-1----:R-:W-:Y:S02]  /*5d10*/  SEL R0, RZ, 0x1, P0 ;  /* 0x00000001ff007807 */ /* 0x002fe40000000000 */
[----:B------:R-:W-:Y:S01]  /*5d20*/  SEL R8, R8, RZ, P0 ;  /* 0x000000ff08087207 */ /* 0x000fe20000000000 */
[----:B------:R-:W-:Y:S01]  /*5d30*/  USEL UR5, URZ, 0x1, UP0 ;  /* 0x00000001ff057887 */ /* 0x000fe20008000000 */
[----:B------:R-:W-:Y:S01]  /*5d40*/  LOP3.LUT R3, R3, R0, RZ, 0x3c, !PT ;  /* 0x0000000003037212 */ /* 0x000fe200078e3cff */
[----:B------:R-:W-:-:S04]  /*5d50*/  USEL UR20, UR4, URZ, UP0 ;  /* 0x000000ff04147287 */ /* 0x000fc80008000000 */
[----:B------:R-:W-:Y:S01]  /*5d60*/  LOP3.LUT R9, R9, UR5, RZ, 0x3c, !PT ;  /* 0x0000000509097c12 */ /* 0x000fe2000f8e3cff */
[----:B------:R-:W-:Y:S07]  /*5d70*/  @P1 BRA `(.L_x_123) ;  /* 0xfffffff800c41947 */ /* 0x000fee000383ffff */
[----:B------:R-:W1:Y:S01]  /*5d80*/  S2UR UR8, SR_CgaCtaId ;  /* 0x00000000000879c3 */ /* 0x000e620000008800 */
[----:B------:R-:W-:Y:S01]  /*5d90*/  ELECT P0, URZ, PT ;  /* 0x0000000000ff782f */ /* 0x000fe20003800000 */
[----:B------:R-:W-:Y:S01]  /*5da0*/  HFMA2 R0, -RZ, RZ, 0, 5.9604644775390625e-08 ;  /* 0x00000001ff007431 */ /* 0x000fe200000001ff */
[----:B------:R-:W-:-:S05]  /*5db0*/  UMOV UR4, 0x40 ;  /* 0x0000004000047882 */ /* 0x000fca0000000000 */
[----:B------:R-:W-:Y:S01]  /*5dc0*/  UVIRTCOUNT.DEALLOC.SMPOOL 0x80 ;  /* 0x000000800000784c */ /* 0x000fe20000000000 */
[----:B------:R-:W-:Y:S02]  /*5dd0*/  UISETP.NE.AND UP1, UPT, UR27, URZ, UPT ;  /* 0x000000ff1b00728c */ /* 0x000fe4000bf25270 */
[----:B-1----:R-:W-:-:S09]  /*5de0*/  ULEA UR8, UR8, UR4, 0x18 ;  /* 0x0000000408087291 */ /* 0x002fd2000f8ec0ff */
[----:B------:R1:W-:Y:S01]  /*5df0*/  @P0 STS.U8 [UR8+0x1c], R0 ;  /* 0x00001c00ff000988 */ /* 0x0003e20008000008 */
[----:B------:R-:W-:Y:S05]  /*5e00*/  BRA.U UP1, `(.L_x_124) ;  /* 0x0000000101a07547 */ /* 0x000fea000b800000 */
[----:B------:R-:W-:Y:S01]  /*5e10*/  UIADD3 UR7, UPT, UPT, UR13, 0x3b0, URZ ;  /* 0x000003b00d077890 */ /* 0x000fe2000fffe0ff */
[----:B------:R-:W-:-:S03]  /*5e20*/  SHF.L.U32 R3, R9, 0x1f, RZ ;  /* 0x0000001f09037819 */ /* 0x000fc600000006ff */
[----:B------:R-:W-:-:S09]  /*5e30*/  ULEA UR4, UR20, UR7, 0x3 ;  /* 0x0000000714047291 */ /* 0x000fd2000f8e18ff */
[----:B------:R-:W2:Y:S02]  /*5e40*/  SYNCS.PHASECHK.TRANS64.TRYWAIT P0, [UR4], R3 ;  /* 0x00000003ff0075a7 */ /* 0x000ea40008001104 */
[----:B--2---:R-:W-:Y:S05]  /*5e50*/  @!P0 BRA `(.L_x_125) ;  /* 0x00000058003c8947 */ /* 0x004fea0003800000 */
.L_x_291:
        /* <DEDUP_REMOVED lines=9> */
.L_x_293:
        /* <DEDUP_REMOVED lines=9> */
.L_x_295:
[----:B------:R-:W-:-:S04]  /*5f80*/  UIADD3 UR4, UPT, UPT, UR4, 0x1, URZ ;  /* 0x0000000104047890 */ /* 0x000fc8000fffe0ff */
[----:B------:R-:W-:-:S04]  /*5f90*/  UISETP.NE.AND UP0, UPT, UR4, 0x4, UPT ;  /* 0x000000040400788c */ /* 0x000fc8000bf05270 */
[----:B------:R-:W-:Y:S02]  /*5fa0*/  USEL UR5, URZ, 0x1, UP0 ;  /* 0x00000001ff057887 */ /* 0x000fe40008000000 */
[----:B------:R-:W-:-:S04]  /*5fb0*/  USEL UR4, UR4, URZ, UP0 ;  /* 0x000000ff04047287 */ /* 0x000fc80008000000 */
[----:B------:R-:W-:Y:S01]  /*5fc0*/  ULEA UR4, UR4, UR7, 0x3 ;  /* 0x0000000704047291 */ /* 0x000fe2000f8e18ff */
[----:B-1----:R-:W-:-:S04]  /*5fd0*/  LOP3.LUT R3, R2, UR5, RZ, 0x3c, !PT ;  /* 0x0000000502037c12 */ /* 0x002fc8000f8e3cff */
[----:B------:R-:W-:Y:S01]  /*5fe0*/  SHF.L.U32 R3, R3, 0x1f, RZ ;  /* 0x0000001f03037819 */ /* 0x000fe200000006ff */
[----:B------:R-:W-:-:S04]  /*5ff0*/  IMAD.U32 R0, RZ, RZ, UR4 ;  /* 0x00000004ff007e24 */ /* 0x000fc8000f8e00ff */
[----:B------:R1:W2:Y:S03]  /*6000*/  SYNCS.PHASECHK.TRANS64.TRYWAIT P0, [R0+URZ], R3 ;  /* 0x00000003000075a7 */ /* 0x0002a600080011ff */
[----:B--2---:R-:W-:Y:S05]  /*6010*/  @!P0 NANOSLEEP.SYNCS 0x989680 ;  /* 0x009896800000895d */ /* 0x004fea0003900000 */
[----:B------:R-:W2:Y:S02]  /*6020*/  @!P0 SYNCS.PHASECHK.TRANS64 P0, [R0+URZ], R3 ;  /* 0x00000003000085a7 */ /* 0x000ea400080010ff */
[----:B--2---:R-:W-:Y:S05]  /*6030*/  @P0 BRA `(.L_x_128) ;  /* 0x0000000000200947 */ /* 0x004fea0003800000 */
.L_x_129:
[----:B--2---:R2:W4:Y:S02]  /*6040*/  SYNCS.PHASECHK.TRANS64.TRYWAIT P0, [R0+URZ], R3 ;  /* 0x00000003000075a7 */ /* 0x00452400080011ff */
[----:B----4-:R-:W-:Y:S05]  /*6050*/  @!P0 NANOSLEEP.SYNCS 0x989680 ;  /* 0x009896800000895d */ /* 0x010fea0003900000 */
[----:B------:R-:W4:Y:S02]  /*6060*/  @!P0 SYNCS.PHASECHK.TRANS64 P0, [R0+URZ], R3 ;  /* 0x00000003000085a7 */ /* 0x000f2400080010ff */
[----:B----4-:R-:W-:Y:S05]  /*6070*/  @!P0 BRA `(.L_x_129) ;  /* 0xfffffffc00f08947 */ /* 0x010fea000383ffff */
[----:B------:R-:W-:Y:S05]  /*6080*/  BRA `(.L_x_128) ;  /* 0x00000000000c7947 */ /* 0x000fea0003800000 */
.L_x_124:
[----:B------:R-:W-:-:S04]  /*6090*/  UIADD3 UR4, UPT, UPT, UR13, 0x3f0, URZ ;  /* 0x000003f00d047890 */ /* 0x000fc8000fffe0ff */
[----:B------:R-:W-:-:S09]  /*60a0*/  UPRMT UR4, UR28, 0x654, UR4 ;  /* 0x000006541c047896 */ /* 0x000fd20008000004 */
[----:B------:R-:W-:Y:S03]  /*60b0*/  SYNCS.ARRIVE.TRANS64.RED.A1T0 RZ, [UR4], RZ ;  /* 0x000000ffffff79a7 */ /* 0x000fe60008100404 */
.L_x_128:
[----:B-12---:R-:W-:Y:S01]  /*60c0*/  SHF.L.U32 R3, RZ, 0x1f, RZ ;  /* 0x0000001fff037819 */ /* 0x006fe200000006ff */
[----:B------:R-:W-:Y:S01]  /*60d0*/  UIADD3 UR4, UPT, UPT, UR13, 0x3f0, URZ ;  /* 0x000003f00d047890 */ /* 0x000fe2000fffe0ff */
[----:B------:R-:W-:Y:S02]  /*60e0*/  PLOP3.LUT P0, PT, PT, PT, UP1, 0x80, 0x8 ;  /* 0x000000000008781c */ /* 0x000fe40003f0f018 */
[----:B------:R-:W1:Y:S02]  /*60f0*/  SYNCS.PHASECHK.TRANS64.TRYWAIT P1, [UR13+0x3f0], R3 ;  /* 0x0003f003ff0075a7 */ /* 0x000e64000802110d */
[----:B-1----:R-:W-:Y:S09]  /*6100*/  @!P1 BRA `(.L_x_130) ;  /* 0x0000005400d89947 */ /* 0x002ff20003800000 */
.L_x_297:
[----:B------:R-:W-:Y:S01]  /*6110*/  @!UP1 UPRMT UR4, UR28, 0x654, UR4 ;  /* 0x000006541c049896 */ /* 0x000fe20008000004 */
[----:B------:R-:W-:Y:S01]  /*6120*/  UMOV UR5, 0xffff ;  /* 0x0000ffff00057882 */ /* 0x000fe20000000000 */
[----:B------:R-:W-:-:S07]  /*6130*/  UMOV UR6, 0x1 ;  /* 0x0000000100067882 */ /* 0x000fce0000000000 */
[----:B------:R-:W-:Y:S01]  /*6140*/  @!P0 SYNCS.ARRIVE.TRANS64.RED.A1T0 RZ, [UR4], RZ ;  /* 0x000000ffffff89a7 */ /* 0x000fe20008100404 */
[----:B------:R-:W-:Y:S01]  /*6150*/  NOP ;  /* 0x0000000000007918 */ /* 0x000fe20000000000 */
[----:B-1----:R-:W1:Y:S01]  /*6160*/  LDS R0, [UR8+0x14] ;  /* 0x00001408ff007984 */ /* 0x002e620008000800 */
[----:B------:R-:W-:-:S04]  /*6170*/  ULOP3.LUT UR4, UR26, 0xffff, URZ, 0xc0, !UPT ;  /* 0x0000ffff1a047892 */ /* 0x000fc8000f8ec0ff */
[----:B------:R-:W-:-:S04]  /*6180*/  USHF.R.U32.HI UR4, URZ, 0x5, UR4 ;  /* 0x00000005ff047899 */ /* 0x000fc80008011604 */
[----:B------:R-:W-:Y:S02]  /*6190*/  USHF.L.U32 UR5, UR5, UR4, URZ ;  /* 0x0000000405057299 */ /* 0x000fe400080006ff */
[----:B------:R-:W-:-:S04]  /*61a0*/  USHF.L.U32 UR4, UR6, UR4, URZ ;  /* 0x0000000406047299 */ /* 0x000fc800080006ff */
[----:B-1----:R-:W-:-:S04]  /*61b0*/  LOP3.LUT R0, R0, UR5, RZ, 0xc0, !PT ;  /* 0x0000000500007c12 */ /* 0x002fc8000f8ec0ff */
[----:B------:R-:W-:-:S13]  /*61c0*/  ISETP.NE.AND P0, PT, R0, UR5, PT ;  /* 0x0000000500007c0c */ /* 0x000fda000bf05270 */
[----:B------:R-:W-:Y:S05]  /*61d0*/  @P0 BRA `(.L_x_131) ;  /* 0x0000000000580947 */ /* 0x000fea0003800000 */
[----:B------:R-:W1:Y:S02]  /*61e0*/  LDS R0, [UR8+0x18] ;  /* 0x00001808ff007984 */ /* 0x000e640008000800 */
[----:B-1----:R-:W-:-:S04]  /*61f0*/  LOP3.LUT R0, R0, UR4, RZ, 0xc0, !PT ;  /* 0x0000000400007c12 */ /* 0x002fc8000f8ec0ff */
[----:B------:R-:W-:-:S13]  /*6200*/  ISETP.NE.AND P0, PT, R0, UR4, PT ;  /* 0x0000000400007c0c */ /* 0x000fda000bf05270 */
[----:B------:R-:W-:Y:S05]  /*6210*/  @P0 BRA `(.L_x_132) ;  /* 0x00000000003c0947 */ /* 0x000fea0003800000 */
[----:B------:R-:W1:Y:S01]  /*6220*/  S2R R2, SR_LANEID ;  /* 0x0000000000027919 */ /* 0x000e620000000000 */
[----:B------:R-:W-:Y:S01]  /*6230*/  ULOP3.LUT UR5, URZ, UR5, URZ, 0x33, !UPT ;  /* 0x00000005ff057292 */ /* 0x000fe2000f8e33ff */
[----:B------:R-:W-:Y:S01]  /*6240*/  LOP3.LUT R4, RZ, UR4, RZ, 0x33, !PT ;  /* 0x00000004ff047c12 */ /* 0x000fe2000f8e33ff */
[----:B------:R-:W-:Y:S02]  /*6250*/  VOTEU.ANY UR4, UPT, PT ;  /* 0x0000000000047886 */ /* 0x000fe400038e0100 */
[----:B------:R-:W-:Y:S01]  /*6260*/  UFLO.U32 UR4, UR4 ;  /* 0x00000004000472bd */ /* 0x000fe200080e0000 */
[----:B------:R-:W2:Y:S01]  /*6270*/  REDUX UR6, R4 ;  /* 0x00000000040673c4 */ /* 0x000ea20000000000 */
[----:B------:R-:W-:-:S06]  /*6280*/  IMAD.U32 R0, RZ, RZ, UR5 ;  /* 0x00000005ff007e24 */ /* 0x000fcc000f8e00ff */
[----:B------:R4:W-:Y:S01]  /*6290*/  UTCATOMSWS.AND URZ, UR5 ;  /* 0x0000000500ff79e3 */ /* 0x0009e20008000000 */
[----:B------:R-:W3:Y:S01]  /*62a0*/  REDUX UR7, R0 ;  /* 0x00000000000773c4 */ /* 0x000ee20000000000 */
[----:B-1----:R-:W-:Y:S01]  /*62b0*/  ISETP.EQ.U32.AND P0, PT, R2, UR4, PT ;  /* 0x0000000402007c0c */ /* 0x002fe2000bf02070 */
[----:B--2---:R-:W-:Y:S01]  /*62c0*/  IMAD.U32 R2, RZ, RZ, UR6 ;  /* 0x00000006ff027e24 */ /* 0x004fe2000f8e00ff */
[----:B---3--:R-:W-:-:S11]  /*62d0*/  MOV R3, UR7 ;  /* 0x0000000700037c02 */ /* 0x008fd60008000f00 */
[----:B------:R4:W-:Y:S04]  /*62e0*/  @P0 ATOMS.AND RZ, [UR8+0x14], R3 ;  /* 0x00001403ffff098c */ /* 0x0009e8000a800008 */
[----:B------:R4:W-:Y:S01]  /*62f0*/  @P0 ATOMS.AND RZ, [UR8+0x18], R2 ;  /* 0x00001802ffff098c */ /* 0x0009e2000a800008 */
[----:B------:R-:W-:Y:S05]  /*6300*/  BRA `(.L_x_133) ;  /* 0x0000000000147947 */ /* 0x000fea0003800000 */
.L_x_132:
[----:B------:R-:W-:Y:S02]  /*6310*/  MOV R2, 0x6330 ;  /* 0x0000633000027802 */ /* 0x000fe40000000f00 */
[----:B---3-5:R-:W-:Y:S05]  /*6320*/  CALL.REL.NOINC `($__internal_0_$__cuda_sm10x_tcgen05_guardrail_trap_col_being_dealloced_not_returned_by_alloc) ;  /* 0x00000058002c7944 */ /* 0x028fea0003c00000 */
[----:B------:R-:W-:Y:S05]  /*6330*/  BRA `(.L_x_133) ;  /* 0x0000000000087947 */ /* 0x000fea0003800000 */
.L_x_131:
[----:B------:R-:W-:Y:S02]  /*6340*/  MOV R2, 0x6360 ;  /* 0x0000636000027802 */ /* 0x000fe40000000f00 */
[----:B---3-5:R-:W-:Y:S05]  /*6350*/  CALL.REL.NOINC `($__internal_2_$__cuda_sm10x_tcgen05_guardrail_trap_unallocated_columns_being_dealloced) ;  /* 0x0000005800387944 */ /* 0x028fea0003c00000 */
.L_x_133:
[----:B------:R-:W-:Y:S01]  /*6360*/  NOP ;  /* 0x0000000000007918 */ /* 0x000fe20000000000 */
[----:B----4-:R-:W-:Y:S05]  /*6370*/  EXIT ;  /* 0x000000000000794d */ /* 0x010fea0003800000 */
.L_x_104:
[----:B------:R-:W-:-:S09]  /*6380*/  UISETP.NE.OR UP0, UPT, UR25, 0x3, !UP3 ;  /* 0x000000031900788c */ /* 0x000fd2000df05670 */
[----:B------:R-:W-:Y:S05]  /*6390*/  BRA.U UP0, `(.L_x_134) ;  /* 0x0000000d00b47547 */ /* 0x000fea000b800000 */
[----:B------:R-:W1:Y:S01]  /*63a0*/  LDCU UR31, c[0x0][0x370] ;  /* 0x00006e00ff1f77ac */ /* 0x000e620008000800 */
[----:B------:R-:W2:Y:S01]  /*63b0*/  LDC.64 R16, c[0x0][0x348] ;  /* 0x0000d200ff107b82 */ /* 0x000ea20000000a00 */
[----:B------:R-:W-:Y:S02]  /*63c0*/  HFMA2 R13, -RZ, RZ, 0, 0 ;  /* 0x00000000ff0d7431 */ /* 0x000fe400000001ff */
[----:B------:R-:W-:Y:S01]  /*63d0*/  IMAD.MOV.U32 R15, RZ, RZ, 0x1 ;  /* 0x00000001ff0f7424 */ /* 0x000fe200078e00ff */
[----:B------:R-:W1:Y:S01]  /*63e0*/  LDCU.128 UR32, c[0x0][0xb10] ;  /* 0x00016200ff2077ac */ /* 0x000e620008000c00 */
[----:B------:R-:W-:Y:S01]  /*63f0*/  IMAD.MOV.U32 R14, RZ, RZ, RZ ;  /* 0x000000ffff0e7224 */ /* 0x000fe200078e00ff */
[----:B------:R-:W-:Y:S01]  /*6400*/  MOV R7, 0x1000 ;  /* 0x0000100000077802 */ /* 0x000fe20000000f00 */
[----:B------:R-:W3:Y:S01]  /*6410*/  LDCU UR30, c[0x0][0x374] ;  /* 0x00006e80ff1e77ac */ /* 0x000ee20008000800 */
[----:B------:R-:W4:Y:S01]  /*6420*/  LDC.64 R2, c[0x0][0x888] ;  /* 0x00022200ff027b82 */ /* 0x000f220000000a00 */
[----:B------:R-:W3:Y:S01]  /*6430*/  LDCU UR15, c[0x0][0xb0c] ;  /* 0x00016180ff0f77ac */ /* 0x000ee20008000800 */
[----:B------:R-:W2:Y:S06]  /*6440*/  LDCU UR40, c[0x0][0xb20] ;  /* 0x00016400ff2877ac */ /* 0x000eac0008000800 */
[----:B------:R-:W4:Y:S01]  /*6450*/  LDC.64 R4, c[0x0][0x890] ;  /* 0x00022400ff047b82 */ /* 0x000f220000000a00 */
[----:B------:R-:W2:Y:S01]  /*6460*/  LDCU UR4, c[0x0][0xb30] ;  /* 0x00016600ff0477ac */ /* 0x000ea20008000800 */
[----:B------:R-:W-:Y:S01]  /*6470*/  UMOV UR21, 0x400 ;  /* 0x0000040000157882 */ /* 0x000fe20000000000 */
[----:B-1----:R-:W-:-:S02]  /*6480*/  UIMAD.WIDE.U32 UR6, UR31, UR32, URZ ;  /* 0x000000201f0672a5 */ /* 0x002fc4000f8e00ff */
[----:B---3--:R-:W-:Y:S02]  /*6490*/  UIMAD.WIDE.U32 UR8, UR30, UR35, URZ ;  /* 0x000000231e0872a5 */ /* 0x008fe4000f8e00ff */
[----:B------:R-:W-:Y:S02]  /*64a0*/  ULEA UR21, UR46, UR21, 0x18 ;  /* 0x000000152e157291 */ /* 0x000fe4000f8ec0ff */
[----:B------:R-:W-:Y:S02]  /*64b0*/  UPLOP3.LUT UP3, UPT, UPT, UPT, UPT, 0x40, 0x4 ;  /* 0x000000000004789c */ /* 0x000fe40003f6e870 */
[----:B------:R-:W-:Y:S01]  /*64c0*/  UIADD3 UR37, UPT, UPT, UR21, 0x348, URZ ;  /* 0x0000034815257890 */ /* 0x000fe2000fffe0ff */
[----:B------:R-:W-:Y:S01]  /*64d0*/  UMOV UR6, UR7 ;  /* 0x0000000700067c82 */ /* 0x000fe20008000000 */
[----:B------:R-:W-:Y:S01]  /*64e0*/  UMOV UR38, UR9 ;  /* 0x0000000900267c82 */ /* 0x000fe20008000000 */
[----:B------:R-:W-:Y:S02]  /*64f0*/  UISETP.GE.AND UP0, UPT, UR42, 0x1, UPT ;  /* 0x000000012a00788c */ /* 0x000fe4000bf06270 */
[----:B------:R-:W-:Y:S01]  /*6500*/  UISETP.NE.AND UP4, UPT, UR42, 0x1, UPT ;  /* 0x000000012a00788c */ /* 0x000fe2000bf85270 */
[----:B------:R-:W1:Y:S01]  /*6510*/  LDCU.64 UR22, c[0x0][0xb28] ;  /* 0x00016500ff1677ac */ /* 0x000e620008000a00 */
[----:B------:R-:W-:-:S02]  /*6520*/  UISETP.NE.AND UP6, UPT, UR15, 0x1, UPT ;  /* 0x000000010f00788c */ /* 0x000fc4000bfc5270 */
[----:B------:R-:W-:Y:S02]  /*6530*/  UISETP.NE.AND UP5, UPT, UR34, 0x1, UPT ;  /* 0x000000012200788c */ /* 0x000fe4000bfa5270 */
[----:B------:R-:W-:Y:S02]  /*6540*/  UIADD3 UR25, UPT, UPT, UR21, 0x340, URZ ;  /* 0x0000034015197890 */ /* 0x000fe4000fffe0ff */
[----:B------:R-:W-:Y:S02]  /*6550*/  UPRMT UR37, UR46, 0x654, UR37 ;  /* 0x000006542e257896 */ /* 0x000fe40008000025 */
[----:B------:R-:W-:Y:S02]  /*6560*/  USHF.R.U32.HI UR39, URZ, UR33, UR6 ;  /* 0x00000021ff277299 */ /* 0x000fe40008011606 */
[----:B--2---:R-:W-:Y:S02]  /*6570*/  USHF.R.U32.HI UR38, URZ, UR40, UR38 ;  /* 0x00000028ff267299 */ /* 0x004fe40008011626 */
[----:B------:R-:W-:-:S11]  /*6580*/  UISETP.NE.AND UP2, UPT, UR4, 0x1, UPT ;  /* 0x000000010400788c */ /* 0x000fd6000bf45270 */
.L_x_143:
[C---:B------:R-:W-:Y:S02]  /*6590*/  LEA R12, R14.reuse, UR21, 0x3 ;  /* 0x000000150e0c7c11 */ /* 0x040fe4000f8e18ff */
[----:B------:R-:W-:Y:S02]  /*65a0*/  SHF.L.U32 R9, R13, 0x1f, RZ ;  /* 0x0000001f0d097819 */ /* 0x000fe400000006ff */
[----:B------:R-:W-:Y:S02]  /*65b0*/  LEA R10, R14, UR21, 0x4 ;  /* 0x000000150e0a7c11 */ /* 0x000fe4000f8e20ff */
[----:B------:R-:W2:Y:S02]  /*65c0*/  SYNCS.PHASECHK.TRANS64.TRYWAIT P0, [R12+URZ+0x370], R9 ;  /* 0x000370090c0075a7 */ /* 0x000ea400080011ff */
[----:B--23--:R-:W-:Y:S05]  /*65d0*/  @!P0 BRA `(.L_x_135) ;  /* 0x0000005000bc8947 */ /* 0x00cfea0003800000 */
.L_x_298:
[----:B--2---:R-:W2:Y:S01]  /*65e0*/  LDS.128 R8, [R10+0x400] ;  /* 0x000400000a087984 */ /* 0x004ea20000000c00 */
[----:B------:R-:W-:Y:S01]  /*65f0*/  UISETP.GE.AND UP0, UPT, UR42, 0x1, UPT ;  /* 0x000000012a00788c */ /* 0x000fe2000bf06270 */
[----:B------:R-:W-:Y:S01]  /*6600*/  @!PT LDS RZ, [RZ] ;  /* 0x00000000fffff984 */ /* 0x000fe20000000800 */
[----:B------:R-:W-:Y:S01]  /*6610*/  @!PT LDS RZ, [RZ] ;  /* 0x00000000fffff984 */ /* 0x000fe20000000800 */
[----:B------:R-:W-:Y:S01]  /*6620*/  @!PT LDS RZ, [RZ] ;  /* 0x00000000fffff984 */ /* 0x000fe20000000800 */
[----:B------:R-:W-:Y:S01]  /*6630*/  @!PT LDS RZ, [RZ] ;  /* 0x00000000fffff984 */ /* 0x000fe20000000800 */
[----:B------:R3:W-:Y:S06]  /*6640*/  MEMBAR.ALL.CTA ;  /* 0x0000000000007992 */ /* 0x0007ec0000008000 */
[----:B---3--:R-:W3:Y:S01]  /*6650*/  FENCE.VIEW.ASYNC.S ;  /* 0x00000000000073c6 */ /* 0x008ee20000000000 */
[----:B--2---:R-:W-:Y:S11]  /*6660*/  LOP3.LUT P0, RZ, R10, 0x1, RZ, 0xc0, !PT ;  /* 0x000000010aff7812 */ /* 0x004ff6000780c0ff */
[----:B------:R-:W-:Y:S02]  /*6670*/  @!UPT UIADD3 URZ, UPT, UPT, URZ, URZ, URZ ;  /* 0x000000fffffff290 */ /* 0x000fe4000fffe0ff */
[----:B---3--:R-:W-:Y:S01]  /*6680*/  VOTEU.ANY UP1, P0 ;  /* 0x0000000000ff7886 */ /* 0x008fe20000020100 */
[----:B------:R-:W-:Y:S11]  /*6690*/  PLOP3.LUT P0, PT, PT, PT, UP1, 0x80, 0x8 ;  /* 0x000000000008781c */ /* 0x000ff60003f0f018 */
[----:B------:R-:W-:Y:S02]  /*66a0*/  @!UPT UIADD3 URZ, UPT, UPT, URZ, URZ, URZ ;  /* 0x000000fffffff290 */ /* 0x000fe4000fffe0ff */
[----:B------:R-:W-:Y:S02]  /*66b0*/  @P0 SHF.R.U32.HI R0, RZ, 0x10, R9 ;  /* 0x00000010ff000819 */ /* 0x000fe40000011609 */
[----:B------:R-:W-:Y:S02]  /*66c0*/  @P0 MOV R6, R8 ;  /* 0x0000000800060202 */ /* 0x000fe40000000f00 */
[----:B------:R-:W-:Y:S01]  /*66d0*/  @P0 R2UR UR4, R0 ;  /* 0x00000000000402ca */ /* 0x000fe200000e0000 */
[----:B------:R-:W-:Y:S01]  /*66e0*/  VIADD R0, R12, 0x380 ;  /* 0x000003800c007836 */ /* 0x000fe20000000000 */
[----:B------:R-:W-:Y:S02]  /*66f0*/  @P0 LOP3.LUT R8, R9, 0xffff, RZ, 0xc0, !PT ;  /* 0x0000ffff09080812 */ /* 0x000fe400078ec0ff */
[----:B------:R-:W-:Y:S02]  /*6700*/  @P0 R2UR UR6, R6 ;  /* 0x00000000060602ca */ /* 0x000fe400000e0000 */
[----:B------:R-:W-:Y:S02]  /*6710*/  PRMT R0, RZ, 0x654, R0 ;  /* 0x00000654ff007816 */ /* 0x000fe40000000000 */
[----:B------:R-:W-:Y:S02]  /*6720*/  @P0 R2UR UR5, R8 ;  /* 0x00000000080502ca */ /* 0x000fe400000e0000 */
[----:B------:R2:W-:Y:S03]  /*6730*/  SYNCS.ARRIVE.TRANS64.RED.A1T0 RZ, [R0+URZ], RZ ;  /* 0x000000ff00ff79a7 */ /* 0x0005e600081004ff */
[----:B------:R-:W-:Y:S04]  /*6740*/  @UP1 UMOV UR29, UR4 ;  /* 0x00000004001d1c82 */ /* 0x000fe80008000000 */
[----:B------:R-:W-:Y:S04]  /*6750*/  @UP1 UMOV UR14, UR6 ;  /* 0x00000006000e1c82 */ /* 0x000fe80008000000 */
[----:B------:R-:W-:Y:S01]  /*6760*/  @UP1 UMOV UR13, UR5 ;  /* 0x00000005000d1c82 */ /* 0x000fe20008000000 */
[----:B------:R-:W-:Y:S05]  /*6770*/  BRA.U !UP0, `(.L_x_136) ;  /* 0x0000000108a47547 */ /* 0x000fea000b800000 */
[----:B------:R-:W-:Y:S02]  /*6780*/  UIMAD.WIDE.U32 UR8, UR13, UR35, URZ ;  /* 0x000000230d0872a5 */ /* 0x000fe4000f8e00ff */
[----:B------:R-:W-:Y:S02]  /*6790*/  UIMAD.WIDE.U32 UR10, UR14, UR32, URZ ;  /* 0x000000200e0a72a5 */ /* 0x000fe4000f8e00ff */
[----:B------:R-:W-:Y:S02]  /*67a0*/  USEL UR4, UR30, UR38, !UP5 ;  /* 0x000000261e047287 */ /* 0x000fe4000e800000 */
[----:B------:R-:W-:Y:S02]  /*67b0*/  USEL UR7, UR31, UR39, !UP6 ;  /* 0x000000271f077287 */ /* 0x000fe4000f000000 */
[----:B-1----:R-:W-:Y:S02]  /*67c0*/  UIMAD.WIDE.U32 UR16, UR4, UR22, URZ ;  /* 0x00000016041072a5 */ /* 0x002fe4000f8e00ff */
[----:B------:R-:W-:Y:S01]  /*67d0*/  UIMAD.WIDE.U32 UR18, UR7, UR22, URZ ;  /* 0x00000016071272a5 */ /* 0x000fe2000f8e00ff */
[----:B------:R-:W-:Y:S02]  /*67e0*/  UMOV UR5, UR9 ;  /* 0x0000000900057c82 */ /* 0x000fe40008000000 */
[----:B------:R-:W-:Y:S03]  /*67f0*/  USHF.R.U32.HI UR6, URZ, UR40, UR5 ;  /* 0x00000028ff067299 */ /* 0x000fe60008011605 */
[----:B------:R-:W-:Y:S01]  /*6800*/  UMOV UR5, UR11 ;  /* 0x0000000b00057c82 */ /* 0x000fe20008000000 */
[----:B------:R-:W-:Y:S02]  /*6810*/  USEL UR6, UR13, UR6, !UP5 ;  /* 0x000000060d067287 */ /* 0x000fe4000e800000 */
[----:B------:R-:W-:Y:S02]  /*6820*/  USHF.R.U32.HI UR8, URZ, UR33, UR5 ;  /* 0x00000021ff087299 */ /* 0x000fe40008011605 */
[----:B------:R-:W-:Y:S01]  /*6830*/  UIMAD.WIDE.U32 UR10, UR6, UR22, URZ ;  /* 0x00000016060a72a5 */ /* 0x000fe2000f8e00ff */
[----:B------:R-:W-:Y:S02]  /*6840*/  UMOV UR5, UR17 ;  /* 0x0000001100057c82 */ /* 0x000fe40008000000 */
[----:B------:R-:W-:Y:S03]  /*6850*/  @UP4 USHF.R.U32.HI UR4, URZ, UR23, UR5 ;  /* 0x00000017ff044299 */ /* 0x000fe60008011605 */
[----:B------:R-:W-:Y:S01]  /*6860*/  UMOV UR5, UR19 ;  /* 0x0000001300057c82 */ /* 0x000fe20008000000 */
[----:B------:R-:W-:Y:S02]  /*6870*/  UIMAD UR4, UR42, UR4, URZ ;  /* 0x000000042a0472a4 */ /* 0x000fe4000f8e02ff */
[----:B------:R-:W-:Y:S02]  /*6880*/  @UP4 USHF.R.U32.HI UR7, URZ, UR23, UR5 ;  /* 0x00000017ff074299 */ /* 0x000fe40008011605 */
[----:B------:R-:W-:Y:S02]  /*6890*/  USEL UR5, UR14, UR8, !UP6 ;  /* 0x000000080e057287 */ /* 0x000fe4000f000000 */
[----:B------:R-:W-:Y:S02]  /*68a0*/  UIMAD UR8, UR42, UR7, URZ ;  /* 0x000000072a0872a4 */ /* 0x000fe4000f8e02ff */
[----:B------:R-:W-:Y:S03]  /*68b0*/  UISETP.GE.AND UP0, UPT, UR6, UR4, UPT ;  /* 0x000000040600728c */ /* 0x000fe6000bf06270 */
[----:B------:R-:W-:Y:S01]  /*68c0*/  UMOV UR4, UR11 ;  /* 0x0000000b00047c82 */ /* 0x000fe20008000000 */
[----:B------:R-:W-:Y:S02]  /*68d0*/  UISETP.GE.OR UP0, UPT, UR5, UR8, UP0 ;  /* 0x000000080500728c */ /* 0x000fe40008706670 */
[----:B------:R-:W-:Y:S02]  /*68e0*/  USHF.R.U32.HI UR4, URZ, UR23, UR4 ;  /* 0x00000017ff047299 */ /* 0x000fe40008011604 */
[----:B------:R-:W-:Y:S02]  /*68f0*/  UIMAD.WIDE.U32 UR8, UR5, UR22, URZ ;  /* 0x00000016050872a5 */ /* 0x000fe4000f8e00ff */
[----:B------:R-:W-:Y:S04]  /*6900*/  USEL UR10, UR6, UR4, !UP4 ;  /* 0x00000004060a7287 */ /* 0x000fe8000e000000 */
[----:B------:R-:W-:Y:S01]  /*6910*/  UIADD3 UR11, UPT, UPT, -UR10, URZ, URZ ;  /* 0x000000ff0a0b7290 */ /* 0x000fe2000fffe1ff */
[----:B------:R-:W-:Y:S02]  /*6920*/  @!UP0 UMOV UR4, UR9 ;  /* 0x0000000900048c82 */ /* 0x000fe40008000000 */
[----:B------:R-:W-:Y:S02]  /*6930*/  @!UP0 USHF.R.U32.HI UR4, URZ, UR23, UR4 ;  /* 0x00000017ff048299 */ /* 0x000fe40008011604 */
[----:B------:R-:W-:Y:S02]  /*6940*/  UIMAD UR8, UR42, UR11, UR6 ;  /* 0x0000000b2a0872a4 */ /* 0x000fe4000f8e0206 */
[----:B------:R-:W-:Y:S04]  /*6950*/  @!UP0 USEL UR4, UR5, UR4, !UP4 ;  /* 0x0000000405048287 */ /* 0x000fe8000e000000 */
[----:B------:R-:W-:Y:S02]  /*6960*/  @!UP0 UIMAD UR8, UR7, UR8, UR4 ;  /* 0x00000008070882a4 */ /* 0x000fe4000f8e0204 */
[----:B------:R-:W-:Y:S02]  /*6970*/  @!UP0 UIADD3 UR9, UPT, UPT, UR10, -UR4, URZ ;  /* 0x800000040a098290 */ /* 0x000fe4000fffe0ff */
[----:B------:R-:W-:Y:S02]  /*6980*/  UIADD3 UR4, UPT, UPT, -UR5, URZ, URZ ;  /* 0x000000ff05047290 */ /* 0x000fe4000fffe1ff */
[----:B------:R-:W-:Y:S02]  /*6990*/  UIADD3 UR7, UPT, UPT, -UR6, URZ, URZ ;  /* 0x000000ff06077290 */ /* 0x000fe4000fffe1ff */
[----:B------:R-:W-:Y:S02]  /*69a0*/  @!UP0 UIMAD UR6, UR9, UR42, UR5 ;  /* 0x0000002a090682a4 */ /* 0x000fe4000f8e0205 */
[----:B------:R-:W-:Y:S02]  /*69b0*/  UIMAD UR14, UR15, UR4, UR14 ;  /* 0x000000040f0e72a4 */ /* 0x000fe4000f8e020e */
[----:B------:R-:W-:Y:S01]  /*69c0*/  UIMAD UR4, UR34, UR7, UR13 ;  /* 0x00000007220472a4 */ /* 0x000fe2000f8e020d */
[----:B------:R-:W-:Y:S02]  /*69d0*/  @!UP0 UMOV UR5, UR8 ;  /* 0x0000000800058c82 */ /* 0x000fe40008000000 */
[----:B------:R-:W-:Y:S02]  /*69e0*/  UIMAD UR14, UR5, UR15, UR14 ;  /* 0x0000000f050e72a4 */ /* 0x000fe4000f8e020e */
[----:B------:R-:W-:Y:S11]  /*69f0*/  UIMAD UR13, UR6, UR34, UR4 ;  /* 0x00000022060d72a4 */ /* 0x000ff6000f8e0204 */
[----:B------:R-:W-:Y:S01]  /*6a00*/  @!UPT UIADD3 URZ, UPT, UPT, URZ, URZ, URZ ;  /* 0x000000fffffff290 */ /* 0x000fe2000fffe0ff */
.L_x_136:
[----:B------:R-:W3:Y:S01]  /*6a10*/  @!UP2 LDCU.128 UR8, c[0x0][0xb10] ;  /* 0x00016200ff08a7ac */ /* 0x000ee20008000c00 */
[C---:B----4-:R-:W-:Y:S02]  /*6a20*/  ISETP.NE.U32.AND P1, PT, R4.reuse, RZ, PT ;  /* 0x000000ff0400720c */ /* 0x050fe40003f25070 */
[----:B------:R-:W-:Y:S02]  /*6a30*/  ISETP.NE.U32.AND P0, PT, R4, RZ, PT ;  /* 0x000000ff0400720c */ /* 0x000fe40003f05070 */
[C---:B------:R-:W-:Y:S02]  /*6a40*/  ISETP.NE.AND.EX P1, PT, R5.reuse, RZ, PT, P1 ;  /* 0x000000ff0500720c */ /* 0x040fe40003f25310 */
[----:B------:R-:W-:Y:S01]  /*6a50*/  ISETP.NE.AND.EX P0, PT, R5, RZ, PT, P0 ;  /* 0x000000ff0500720c */ /* 0x000fe20003f05300 */
[----:B------:R-:W4:Y:S01]  /*6a60*/  @!UP2 LDCU UR5, c[0x0][0xb0c] ;  /* 0x00016180ff05a7ac */ /* 0x000f220008000800 */
[----:B------:R-:W-:Y:S01]  /*6a70*/  SHF.L.U32 R9, R15, 0x1f, RZ ;  /* 0x0000001f0f097819 */ /* 0x000fe200000006ff */
[----:B------:R-:W-:Y:S02]  /*6a80*/  USHF.L.U32 UR26, UR24, 0x7, URZ ;  /* 0x00000007181a7899 */ /* 0x000fe400080006ff */
[----:B------:R-:W-:Y:S02]  /*6a90*/  USHF.L.U32 UR27, UR20, 0x6, URZ ;  /* 0x00000006141b7899 */ /* 0x000fe400080006ff */
[----:B---3--:R-:W-:Y:S07]  /*6aa0*/  UIMAD.WIDE.U32 UR6, UR14, UR8, URZ ;  /* 0x000000080e0672a5 */ /* 0x008fee000f8e00ff */
[----:B------:R-:W-:Y:S01]  /*6ab0*/  @!UP2 UMOV UR4, UR7 ;  /* 0x000000070004ac82 */ /* 0x000fe20008000000 */
[----:B----4-:R-:W-:Y:S02]  /*6ac0*/  @!UP2 UISETP.NE.AND UP0, UPT, UR5, 0x1, UPT ;  /* 0x000000010500a88c */ /* 0x010fe4000bf05270 */
[----:B------:R-:W-:Y:S02]  /*6ad0*/  @!UP2 USHF.R.U32.HI UR4, URZ, UR9, UR4 ;  /* 0x00000009ff04a299 */ /* 0x000fe40008011604 */
[----:B------:R-:W-:Y:S02]  /*6ae0*/  UIMAD.WIDE.U32 UR6, UR13, UR11, URZ ;  /* 0x0000000b0d0672a5 */ /* 0x000fe4000f8e00ff */
[----:B------:R-:W-:Y:S02]  /*6af0*/  @!UP2 USEL UR8, UR14, UR4, !UP0 ;  /* 0x000000040e08a287 */ /* 0x000fe4000c000000 */
[----:B------:R-:W-:Y:S03]  /*6b00*/  @!UP2 UISETP.NE.AND UP0, UPT, UR10, 0x1, UPT ;  /* 0x000000010a00a88c */ /* 0x000fe6000bf05270 */
[----:B------:R-:W-:Y:S02]  /*6b10*/  @!UP2 UMOV UR6, UR7 ;  /* 0x000000070006ac82 */ /* 0x000fe40008000000 */
[----:B------:R-:W3:Y:S02]  /*6b20*/  @!UP2 LDCU UR4, c[0x0][0xb20] ;  /* 0x00016400ff04a7ac */ /* 0x000ee40008000800 */
[----:B---3--:R-:W-:Y:S04]  /*6b30*/  @!UP2 USHF.R.U32.HI UR6, URZ, UR4, UR6 ;  /* 0x00000004ff06a299 */ /* 0x008fe80008011606 */
[----:B------:R-:W-:Y:S04]  /*6b40*/  @!UP2 USEL UR6, UR13, UR6, !UP0 ;  /* 0x000000060d06a287 */ /* 0x000fe8000c000000 */
[----:B------:R-:W-:Y:S02]  /*6b50*/  @!UP2 UIADD3 UR4, UPT, UPT, -UR8, UR6, URZ ;  /* 0x000000060804a290 */ /* 0x000fe4000fffe1ff */
[----:B------:R-:W-:Y:S02]  /*6b60*/  @!UP2 UIADD3 UR6, UPT, UPT, UR8, -UR6, URZ ;  /* 0x800000060806a290 */ /* 0x000fe4000fffe0ff */
[----:B------:R-:W-:Y:S02]  /*6b70*/  @!UP2 UIMAD UR14, UR4, UR5, UR14 ;  /* 0x00000005040ea2a4 */ /* 0x000fe4000f8e020e */
[----:B------:R-:W-:Y:S01]  /*6b80*/  @!UP2 UIMAD UR13, UR6, UR10, UR13 ;  /* 0x0000000a060da2a4 */ /* 0x000fe2000f8e020d */
[----:B------:R-:W-:Y:S11]  /*6b90*/  BRA.U UP3, `(.L_x_137) ;  /* 0x0000000103107547 */ /* 0x000ff6000b800000 */
[----:B--2---:R-:W-:Y:S04]  /*6ba0*/  MOV R0, UR41 ;  /* 0x0000002900007c02 */ /* 0x004fe80008000f00 */
[----:B------:R-:W-:Y:S04]  /*6bb0*/  SHF.L.U32 R11, R0, 0x1f, RZ ;  /* 0x0000001f000b7819 */ /* 0x000fe800000006ff */
[----:B------:R-:W2:Y:S02]  /*6bc0*/  SYNCS.PHASECHK.TRANS64.TRYWAIT P2, [UR21+0x368], R11 ;  /* 0x0003680bff0075a7 */ /* 0x000ea40008041115 */
[----:B--2---:R-:W-:Y:S05]  /*6bd0*/  @!P2 BRA `(.L_x_138) ;  /* 0x0000004c0050a947 */ /* 0x004fea0003800000 */
.L_x_137:
[----:B------:R-:W-:Y:S05]  /*6be0*/  @!P1 BRA `(.L_x_139) ;  /* 0x0000000000309947 */ /* 0x000fea0003800000 */
[----:B------:R-:W-:Y:S01]  /*6bf0*/  ISETP.NE.U32.AND P1, PT, R2, RZ, PT ;  /* 0x000000ff0200720c */ /* 0x000fe20003f25070 */
[----:B------:R-:W3:Y:S01]  /*6c00*/  LDCU.64 UR4, c[0x0][0x358] ;  /* 0x00006b00ff0477ac */ /* 0x000ee20008000a00 */
[----:B------:R-:W-:Y:S02]  /*6c10*/  IMAD.MOV.U32 R86, RZ, RZ, 0x1 ;  /* 0x00000001ff567424 */ /* 0x000fe400078e00ff */
[----:B------:R-:W-:Y:S11]  /*6c20*/  ISETP.NE.AND.EX P1, PT, R3, RZ, PT, P1 ;  /* 0x000000ff0300720c */ /* 0x000ff60003f25310 */
[----:B------:R-:W-:Y:S02]  /*6c30*/  @!UPT UIADD3 URZ, UPT, UPT, URZ, URZ, URZ ;  /* 0x000000fffffff290 */ /* 0x000fe4000fffe0ff */
[----:B--2---:R-:W2:Y:S01]  /*6c40*/  @P1 LDC.64 R10, c[0x0][0x888] ;  /* 0x00022200ff0a1b82 */ /* 0x004ea20000000a00 */
[----:B------:R-:W-:Y:S04]  /*6c50*/  @P1 IMAD R0, R4, UR36, RZ ;  /* 0x0000002404001c24 */ /* 0x000fe8000f8e02ff */
[----:B--2---:R-:W-:Y:S04]  /*6c60*/  @P1 IMAD.WIDE R10, R0, 0x4, R10 ;  /* 0x00000004000a1825 */ /* 0x004fe800078e020a */
[----:B------:R-:W-:Y:S01]  /*6c70*/  HFMA2 R0, -RZ, RZ, 0, 5.9604644775390625e-08 ;  /* 0x00000001ff007431 */ /* 0x000fe200000001ff */
[----:B---3-5:R3:W5:Y:S04]  /*6c80*/  @P1 LDG.E R41, desc[UR4][R10.64] ;  /* 0x000000040a291981 */ /* 0x028768000c1e1900 */
[----:B------:R-:W-:Y:S01]  /*6c90*/  @!P1 PRMT R86, R0, 0x7610, R86 ;  /* 0x0000761000569816 */ /* 0x000fe20000000056 */
[----:B---3--:R-:W4:Y:S06]  /*6ca0*/  @!P1 LDC R41, c[0x0][0x880] ;  /* 0x00022000ff299b82 */ /* 0x008f2c0000000800 */
.L_x_139:
[----:B----45:R-:W-:Y:S01]  /*6cb0*/  @!P0 FSETP.EQ.AND P1, PT, R41, RZ, PT ;  /* 0x000000ff2900820b */ /* 0x030fe20003f22000 */
[----:B------:R-:W-:Y:S01]  /*6cc0*/  @!UPT UIADD3 URZ, UPT, UPT, URZ, URZ, URZ ;  /* 0x000000fffffff290 */ /* 0x000fe2000fffe0ff */
[----:B------:R-:W-:Y:S11]  /*6cd0*/  @!P0 BRA `(.L_x_140) ;  /* 0x0000000000188947 */ /* 0x000ff60003800000 */
[----:B------:R-:W-:Y:S02]  /*6ce0*/  LOP3.LUT P0, RZ, R86, 0xff, RZ, 0xc0, !PT ;  /* 0x000000ff56ff7812 */ /* 0x000fe4000780c0ff */
[----:B------:R-:W-:Y:S04]  /*6cf0*/  ISETP.NE.U32.AND P1, PT, R2, RZ, PT ;  /* 0x000000ff0200720c */ /* 0x000fe80003f25070 */
[----:B------:R-:W-:Y:S04]  /*6d00*/  ISETP.NE.AND.EX P1, PT, R3, RZ, PT, P1 ;  /* 0x000000ff0300720c */ /* 0x000fe80003f25310 */
[----:B------:R-:W-:Y:S03]  /*6d10*/  PLOP3.LUT P1, PT, P1, PT, PT, 0x8, 0x80 ;  /* 0x000000000080781c */ /* 0x000fe60000f2e170 */
[----:B------:R-:W-:Y:S11]  /*6d20*/  @P0 FSETP.EQ.AND P1, PT, R41, RZ, PT ;  /* 0x000000ff2900020b */ /* 0x000ff60003f22000 */
[----:B------:R-:W-:Y:S02]  /*6d30*/  @!UPT UIADD3 URZ, UPT, UPT, URZ, URZ, URZ ;  /* 0x000000fffffff290 */ /* 0x000fe4000fffe0ff */
.L_x_140:
[----:B------:R-:W3:Y:S01]  /*6d40*/  SYNCS.PHASECHK.TRANS64.TRYWAIT P2, [UR21+0x350], R9 ;  /* 0x00035009ff0075a7 */ /* 0x000ee20008041115 */
[----:B------:R-:W-:Y:S04]  /*6d50*/  ELECT P0, URZ, PT ;  /* 0x0000000000ff782f */ /* 0x000fe80003800000 */
[----:B------:R-:W-:Y:S11]  /*6d60*/  PLOP3.LUT P1, PT, P1, P0, PT, 0xf2, 0x2f ;  /* 0x00000000002f781c */ /* 0x000ff60000f21e72 */
[----:B------:R-:W-:Y:S02]  /*6d70*/  @!UPT UIADD3 URZ, UPT, UPT, URZ, URZ, URZ ;  /* 0x000000fffffff290 */ /* 0x000fe4000fffe0ff */
[----:B------:R-:W-:Y:S05]  /*6d80*/  @!P1 IADD3 R8, P0, PT, R16, 0x580, RZ ;  /* 0x0000058010089810 */ /* 0x000fea0007f1e0ff */
[----:B------:R-:W-:Y:S01]  /*6d90*/  @!P1 IMAD.X R6, RZ, RZ, R17, P0 ;  /* 0x000000ffff069224 */ /* 0x000fe200000e0611 */
[----:B---3--:R-:W-:Y:S07]  /*6da0*/  @!P2 BRA `(.L_x_141) ;  /* 0x0000004800f4a947 */ /* 0x008fee0003800000 */
.L_x_301:
[----:B------:R-:W-:Y:S01]  /*6db0*/  @!P1 R2UR UR5, R8 ;  /* 0x00000000080592ca */ /* 0x000fe200000e0000 */
[----:B------:R-:W-:Y:S01]  /*6dc0*/  VOTEU.ALL UP0, P1 ;  /* 0x0000000000ff7886 */ /* 0x000fe20000800000 */
[----:B------:R-:W-:Y:S01]  /*6dd0*/  @!P1 R2UR UR4, R6 ;  /* 0x00000000060492ca */ /* 0x000fe200000e0000 */
[----:B------:R-:W-:Y:S01]  /*6de0*/  UMOV UR16, 0x0 ;  /* 0x0000000000107882 */ /* 0x000fe20000000000 */
[----:B------:R-:W-:Y:S01]  /*6df0*/  UMOV UR17, 0x10000000 ;  /* 0x1000000000117882 */ /* 0x000fe20000000000 */
[----:B------:R-:W-:Y:S01]  /*6e00*/  UMOV UR28, UR36 ;  /* 0x00000024001c7c82 */ /* 0x000fe20008000000 */
[----:B------:R-:W-:Y:S01]  /*6e10*/  @!UP0 UIADD3 UR24, UPT, UPT, UR21, 0x500, URZ ;  /* 0x0000050015188890 */ /* 0x000fe2000fffe0ff */
[----:B--2---:R-:W-:Y:S01]  /*6e20*/  @!P1 IMAD.MOV.U32 R0, RZ, RZ, 0x1000 ;  /* 0x00001000ff009424 */ /* 0x004fe200078e00ff */
[----:B------:R-:W-:Y:S01]  /*6e30*/  @!UP0 UIADD3 UR10, UPT, UPT, UR26, 0x40, URZ ;  /* 0x000000401a0a8890 */ /* 0x000fe2000fffe0ff */
[----:B------:R-:W-:Y:S01]  /*6e40*/  VIADD R14, R14, 0x1 ;  /* 0x000000010e0e7836 */ /* 0x000fe20000000000 */
[----:B------:R-:W-:Y:S01]  /*6e50*/  @!UP0 UIADD3 UR8, UPT, UPT, UR21, 0xd00, URZ ;  /* 0x00000d0015088890 */ /* 0x000fe2000fffe0ff */
[----:B------:R-:W-:Y:S02]  /*6e60*/  VOTEU.ALL UP0, P1 ;  /* 0x0000000000ff7886 */ /* 0x000fe40000800000 */
[----:B------:R-:W-:Y:S01]  /*6e70*/  IMAD.U32 R10, RZ, RZ, UR5 ;  /* 0x00000005ff0a7e24 */ /* 0x000fe2000f8e00ff */
[----:B------:R-:W-:Y:S01]  /*6e80*/  UMOV UR9, UR25 ;  /* 0x0000001900097c82 */ /* 0x000fe20008000000 */
[----:B------:R-:W-:Y:S01]  /*6e90*/  IMAD.U32 R11, RZ, RZ, UR4 ;  /* 0x00000004ff0b7e24 */ /* 0x000fe2000f8e00ff */
[----:B------:R-:W-:Y:S01]  /*6ea0*/  UMOV UR11, UR27 ;  /* 0x0000001b000b7c82 */ /* 0x000fe20008000000 */
[----:B------:R-:W-:Y:S01]  /*6eb0*/  UMOV UR12, UR36 ;  /* 0x00000024000c7c82 */ /* 0x000fe20008000000 */
[----:B------:R-:W-:Y:S01]  /*6ec0*/  @!P1 R2UR UR4, R10 ;  /* 0x000000000a0492ca */ /* 0x000fe200000e0000 */
[----:B------:R-:W-:Y:S01]  /*6ed0*/  UPRMT UR6, UR46, 0x654, UR25 ;  /* 0x000006542e067896 */ /* 0x000fe20008000019 */
[----:B------:R-:W-:Y:S11]  /*6ee0*/  @!P1 R2UR UR5, R11 ;  /* 0x000000000b0592ca */ /* 0x000ff600000e0000 */
[----:B------:R-:W-:Y:S02]  /*6ef0*/  @!UPT UIADD3 URZ, UPT, UPT, URZ, URZ, URZ ;  /* 0x000000fffffff290 */ /* 0x000fe4000fffe0ff */
[----:B------:R2:W-:Y:S01]  /*6f00*/  @!UP0 UTMALDG.3D [UR24], [UR4], desc[UR16] ;  /* 0x00001018040085b4 */ /* 0x0005e20008011000 */
[----:B------:R-:W-:Y:S05]  /*6f10*/  VOTEU.ALL UP0, P1 ;  /* 0x0000000000ff7886 */ /* 0x000fea0000800000 */
[----:B------:R2:W-:Y:S01]  /*6f20*/  @!UP0 UTMALDG.3D [UR8], [UR4], desc[UR16] ;  /* 0x00001008040085b4 */ /* 0x0005e20008011000 */
[----:B------:R2:W-:Y:S01]  /*6f30*/  @!P1 SYNCS.ARRIVE.TRANS64.RED.A0TR RZ, [UR21+0x340], R0 ;  /* 0x00034000ffff99a7 */ /* 0x0005e20008300415 */
[----:B------:R-:W-:Y:S01]  /*6f40*/  SYNCS.ARRIVE.TRANS64.RED.A1T0 RZ, [UR6], RZ ;  /* 0x000000ffffff79a7 */ /* 0x000fe20008100406 */
[----:B------:R-:W3:Y:S02]  /*6f50*/  SYNCS.PHASECHK.TRANS64.TRYWAIT P0, [UR21+0x358], R9 ;  /* 0x00035809ff0075a7 */ /* 0x000ee40008001115 */
[----:B--23--:R-:W-:Y:S05]  /*6f60*/  @!P0 BRA `(.L_x_142) ;  /* 0x00000048009c8947 */ /* 0x00cfea0003800000 */
.L_x_303:
[----:B------:R-:W-:Y:S01]  /*6f70*/  UIADD3 UR24, UPT, UPT, UR13, UR63, URZ ;  /* 0x0000003f0d187290 */ /* 0x000fe2000fffe0ff */
[----:B------:R-:W-:Y:S01]  /*6f80*/  @!P1 IADD3 R6, P0, PT, R16, 0x580, RZ ;  /* 0x0000058010069810 */ /* 0x000fe20007f1e0ff */
[----:B------:R-:W-:Y:S01]  /*6f90*/  UPLOP3.LUT UP3, UPT, UPT, UPT, UPT, 0x80, 0x8 ;  /* 0x000000000008789c */ /* 0x000fe20003f6f070 */
[----:B------:R-:W-:Y:S01]  /*6fa0*/  R2UR UR28, R88 ;  /* 0x00000000581c72ca */ /* 0x000fe200000e0000 */
[----:B------:R-:W-:Y:S01]  /*6fb0*/  VOTEU.ALL UP0, P1 ;  /* 0x0000000000ff7886 */ /* 0x000fe20000800000 */
[----:B------:R-:W-:Y:S01]  /*6fc0*/  @!P1 R2UR UR5, R6 ;  /* 0x00000000060592ca */ /* 0x000fe200000e0000 */
[----:B--2---:R-:W-:Y:S01]  /*6fd0*/  @!P1 IMAD.X R0, RZ, RZ, R17, P0 ;  /* 0x000000ffff009224 */ /* 0x004fe200000e0611 */
[----:B------:R-:W-:Y:S01]  /*6fe0*/  UMOV UR6, 0x0 ;  /* 0x0000000000067882 */ /* 0x000fe20000000000 */
[----:B------:R-:W-:Y:S01]  /*6ff0*/  UMOV UR7, 0x10000000 ;  /* 0x1000000000077882 */ /* 0x000fe20000000000 */
[----:B------:R-:W-:Y:S01]  /*7000*/  @!UP0 UIADD3 UR18, UPT, UPT, UR26, 0x20, URZ ;  /* 0x000000201a128890 */ /* 0x000fe2000fffe0ff */
[----:B------:R-:W-:Y:S01]  /*7010*/  ISETP.NE.AND P0, PT, R14, 0x2, PT ;  /* 0x000000020e00780c */ /* 0x000fe20003f05270 */
[----:B------:R-:W-:Y:S01]  /*7020*/  @!UP0 UIADD3 UR16, UPT, UPT, UR21, 0x1500, URZ ;  /* 0x0000150015108890 */ /* 0x000fe2000fffe0ff */
[----:B------:R-:W-:Y:S01]  /*7030*/  @!P1 R2UR UR4, R0 ;  /* 0x00000000000492ca */ /* 0x000fe200000e0000 */
[----:B------:R-:W-:Y:S01]  /*7040*/  @!UP0 UIADD3 UR17, UPT, UPT, UR21, 0x348, URZ ;  /* 0x0000034815118890 */ /* 0x000fe2000fffe0ff */
[----:B------:R-:W-:Y:S01]  /*7050*/  SEL R0, RZ, 0x1, P0 ;  /* 0x00000001ff007807 */ /* 0x000fe20000000000 */
[----:B------:R-:W-:Y:S01]  /*7060*/  @!UP0 UIADD3 UR10, UPT, UPT, UR26, 0x60, URZ ;  /* 0x000000601a0a8890 */ /* 0x000fe2000fffe0ff */
[----:B------:R-:W-:Y:S01]  /*7070*/  LOP3.LUT R15, R15, 0x1, RZ, 0x3c, !PT ;  /* 0x000000010f0f7812 */ /* 0x000fe200078e3cff */
[----:B------:R-:W-:Y:S01]  /*7080*/  @!UP0 UIADD3 UR8, UPT, UPT, UR21, 0x1d00, URZ ;  /* 0x00001d0015088890 */ /* 0x000fe2000fffe0ff */
[----:B------:R-:W-:Y:S01]  /*7090*/  IMAD.U32 R8, RZ, RZ, UR5 ;  /* 0x00000005ff087e24 */ /* 0x000fe2000f8e00ff */
[----:B------:R-:W-:Y:S01]  /*70a0*/  VOTEU.ALL UP0, P1 ;  /* 0x0000000000ff7886 */ /* 0x000fe20000800000 */
[----:B------:R-:W-:Y:S01]  /*70b0*/  UMOV UR19, UR27 ;  /* 0x0000001b00137c82 */ /* 0x000fe20008000000 */
[----:B------:R-:W-:Y:S01]  /*70c0*/  UMOV UR20, UR36 ;  /* 0x0000002400147c82 */ /* 0x000fe20008000000 */
[----:B------:R-:W-:Y:S01]  /*70d0*/  UMOV UR11, UR27 ;  /* 0x0000001b000b7c82 */ /* 0x000fe20008000000 */
[----:B------:R-:W-:Y:S01]  /*70e0*/  UMOV UR12, UR36 ;  /* 0x00000024000c7c82 */ /* 0x000fe20008000000 */
[----:B------:R-:W-:Y:S01]  /*70f0*/  UMOV UR9, UR17 ;  /* 0x0000001100097c82 */ /* 0x000fe20008000000 */
[----:B------:R-:W-:Y:S01]  /*7100*/  IMAD.U32 R9, RZ, RZ, UR4 ;  /* 0x00000004ff097e24 */ /* 0x000fe2000f8e00ff */
[----:B------:R-:W-:Y:S01]  /*7110*/  @!P1 R2UR UR4, R8 ;  /* 0x00000000080492ca */ /* 0x000fe200000e0000 */
[----:B------:R-:W-:Y:S01]  /*7120*/  UMOV UR36, UR29 ;  /* 0x0000001d00247c82 */ /* 0x000fe20008000000 */
[----:B------:R-:W-:Y:S02]  /*7130*/  LOP3.LUT R13, R13, R0, RZ, 0x3c, !PT ;  /* 0x000000000d0d7212 */ /* 0x000fe400078e3cff */
[----:B------:R-:W-:Y:S02]  /*7140*/  @!P1 R2UR UR5, R9 ;  /* 0x00000000090592ca */ /* 0x000fe400000e0000 */
[----:B------:R-:W-:Y:S11]  /*7150*/  SEL R14, R14, RZ, P0 ;  /* 0x000000ff0e0e7207 */ /* 0x000ff60000000000 */
[----:B------:R2:W-:Y:S01]  /*7160*/  @!UP0 UTMALDG.3D [UR16], [UR4], desc[UR6] ;  /* 0x00000610040085b4 */ /* 0x0005e20008011000 */
[----:B------:R-:W-:Y:S05]  /*7170*/  VOTEU.ALL UP0, P1 ;  /* 0x0000000000ff7886 */ /* 0x000fea0000800000 */
[----:B------:R3:W-:Y:S01]  /*7180*/  @!UP0 UTMALDG.3D [UR8], [UR4], desc[UR6] ;  /* 0x00000608040085b4 */ /* 0x0007e20008011000 */
[----:B------:R3:W-:Y:S01]  /*7190*/  @!P1 SYNCS.ARRIVE.TRANS64.RED.A0TR RZ, [UR21+0x348], R7 ;  /* 0x00034807ffff99a7 */ /* 0x0007e20008300415 */
[----:B------:R-:W-:Y:S01]  /*71a0*/  SYNCS.ARRIVE.TRANS64.RED.A1T0 RZ, [UR37], RZ ;  /* 0x000000ffffff79a7 */ /* 0x000fe20008100425 */
[----:B--2---:R-:W-:Y:S01]  /*71b0*/  UIADD3 UR20, UPT, UPT, UR14, UR28, URZ ;  /* 0x0000001c0e147290 */ /* 0x004fe2000fffe0ff */
[----:B------:R-:W-:Y:S11]  /*71c0*/  BRA.U UP1, `(.L_x_143) ;  /* 0xfffffff101f07547 */ /* 0x000ff6000b83ffff */
[----:B------:R-:W-:-:S04]  /*71d0*/  SHF.L.U32 R3, R15, 0x1f, RZ ;  /* 0x0000001f0f037819 */ /* 0x000fc800000006ff */
[----:B------:R-:W2:Y:S02]  /*71e0*/  SYNCS.PHASECHK.TRANS64.TRYWAIT P0, [UR21+0x350], R3 ;  /* 0x00035003ff0075a7 */ /* 0x000ea40008001115 */
[----:B--2---:R-:W-:Y:S05]  /*71f0*/  @!P0 BRA `(.L_x_144) ;  /* 0x0000004800108947 */ /* 0x004fea0003800000 */
.L_x_305:
[----:B--2---:R-:W-:-:S07]  /*7200*/  MOV R0, UR21 ;  /* 0x0000001500007c02 */ /* 0x004fce0008000f00 */
.L_x_145:
[----:B--2---:R-:W-:-:S04]  /*7210*/  SHF.L.U32 R3, R15, 0x1f, RZ ;  /* 0x0000001f0f037819 */ /* 0x004fc800000006ff */
[----:B------:R2:W4:Y:S03]  /*7220*/  SYNCS.PHASECHK.TRANS64.TRYWAIT P0, [R0+URZ+0x358], R3 ;  /* 0x00035803000075a7 */ /* 0x00052600080011ff */
[----:B----4-:R-:W-:Y:S05]  /*7230*/  @!P0 NANOSLEEP.SYNCS 0x989680 ;  /* 0x009896800000895d */ /* 0x010fea0003900000 */
[----:B------:R-:W4:Y:S02]  /*7240*/  @!P0 SYNCS.PHASECHK.TRANS64 P0, [R0+URZ+0x358], R3 ;  /* 0x00035803000085a7 */ /* 0x000f2400080010ff */
[----:B-1-34-:R-:W-:Y:S05]  /*7250*/  @P0 EXIT ;  /* 0x000000000000094d */ /* 0x01afea0003800000 */
[----:B------:R-:W-:Y:S05]  /*7260*/  BRA `(.L_x_145) ;  /* 0xfffffffc00e87947 */ /* 0x000fea000383ffff */
.L_x_134:
[----:B------:R-:W-:-:S06]  /*7270*/  UISETP.GE.AND UP0, UPT, UR25, 0x4, UPT ;  /* 0x000000041900788c */ /* 0x000fcc000bf06270 */
[----:B------:R-:W-:-:S13]  /*7280*/  PLOP3.LUT P0, PT, PT, PT, UP0, 0x80, 0x8 ;  /* 0x000000000008781c */ /* 0x000fda0003f0f008 */
[----:B------:R-:W-:Y:S05]  /*7290*/  @!P0 EXIT ;  /* 0x000000000000894d */ /* 0x000fea0003800000 */
[----:B------:R-:W-:Y:S01]  /*72a0*/  BAR.SYNC.DEFER_BLOCKING 0x6, 0xa0 ;  /* 0x0182800000007b1d */ /* 0x000fe20000010000 */
[----:B------:R-:W-:Y:S01]  /*72b0*/  IMAD.SHL.U32 R4, R87, 0x200000, RZ ;  /* 0x0020000057047824 */ /* 0x000fe200078e00ff */
[----:B------:R-:W-:Y:S01]  /*72c0*/  CS2R R94, SRZ ;  /* 0x00000000005e7805 */ /* 0x000fe2000001ff00 */
[C---:B------:R-:W-:Y:S01]  /*72d0*/  IMAD.SHL.U32 R85, R97.reuse, 0x20, RZ ;  /* 0x0000002061557824 */ /* 0x040fe200078e00ff */
[----:B------:R-:W-:Y:S01]  /*72e0*/  CS2R R92, SRZ ;  /* 0x00000000005c7805 */ /* 0x000fe2000001ff00 */
[C---:B------:R-:W-:Y:S01]  /*72f0*/  IMAD.U32 R37, R97.reuse, 0x10000, RZ ;  /* 0x0001000061257824 */ /* 0x040fe200078e00ff */
[----:B------:R-:W-:Y:S02]  /*7300*/  UMOV UR44, 0x400 ;  /* 0x00000400002c7882 */ /* 0x000fe40000000000 */
[----:B------:R-:W1:Y:S01]  /*7310*/  LDC.64 R82, c[0x0][0x8b0] ;  /* 0x00022c00ff527b82 */ /* 0x000e620000000a00 */
[----:B------:R-:W-:Y:S01]  /*7320*/  ULEA UR44, UR46, UR44, 0x18 ;  /* 0x0000002c2e2c7291 */ /* 0x000fe2000f8ec0ff */
[----:B------:R-:W-:Y:S01]  /*7330*/  IMAD.SHL.U32 R5, R97, 0x4, RZ ;  /* 0x0000000461057824 */ /* 0x000fe200078e00ff */
[----:B------:R-:W-:Y:S01]  /*7340*/  LOP3.LUT R4, R4, 0x200000, RZ, 0xc0, !PT ;  /* 0x0020000004047812 */ /* 0x000fe200078ec0ff */
[----:B------:R-:W-:Y:S01]  /*7350*/  IMAD.SHL.U32 R7, R87, 0x400, RZ ;  /* 0x0000040057077824 */ /* 0x000fe200078e00ff */
[C---:B------:R-:W-:Y:S01]  /*7360*/  LOP3.LUT R6, R85.reuse, 0x80, RZ, 0xc0, !PT ;  /* 0x0000008055067812 */ /* 0x040fe200078ec0ff */
[----:B------:R-:W-:Y:S01]  /*7370*/  UIADD3 UR4, UPT, UPT, UR44, 0x2500, URZ ;  /* 0x000025002c047890 */ /* 0x000fe2000fffe0ff */
[C---:B------:R-:W-:Y:S01]  /*7380*/  LOP3.LUT R84, R85.reuse, 0xb60, RZ, 0xc0, !PT ;  /* 0x00000b6055547812 */ /* 0x040fe200078ec0ff */
[----:B------:R-:W2:Y:S01]  /*7390*/  LDC.64 R80, c[0x0][0x8a8] ;  /* 0x00022a00ff507b82 */ /* 0x000ea20000000a00 */
[----:B------:R-:W-:Y:S01]  /*73a0*/  LOP3.LUT R37, R4, 0x400000, R37, 0xf8, !PT ;  /* 0x0040000004257812 */ /* 0x000fe200078ef825 */
[----:B------:R-:W-:Y:S01]  /*73b0*/  IMAD.MOV.U32 R36, RZ, RZ, RZ ;  /* 0x000000ffff247224 */ /* 0x000fe200078e00ff */
[----:B------:R-:W-:Y:S01]  /*73c0*/  LOP3.LUT R5, R6, 0x10, R5, 0xf8, !PT ;  /* 0x0000001006057812 */ /* 0x000fe200078ef805 */
[----:B------:R-:W-:Y:S01]  /*73d0*/  IMAD.MOV.U32 R91, RZ, RZ, RZ ;  /* 0x000000ffff5b7224 */ /* 0x000fe200078e00ff */
[----:B------:R-:W-:Y:S01]  /*73e0*/  LOP3.LUT R84, R84, 0x400, R7, 0xf8, !PT ;  /* 0x0000040054547812 */ /* 0x000fe200078ef807 */
[----:B------:R-:W-:Y:S01]  /*73f0*/  IMAD.U32 R96, RZ, RZ, UR4 ;  /* 0x00000004ff607e24 */ /* 0x000fe2000f8e00ff */
[----:B------:R-:W-:Y:S01]  /*7400*/  LOP3.LUT P0, RZ, R85, 0x80, RZ, 0xc0, !PT ;  /* 0x0000008055ff7812 */ /* 0x000fe2000780c0ff */
[----:B------:R-:W3:Y:S01]  /*7410*/  LDCU UR58, c[0x0][0x370] ;  /* 0x00006e00ff3a77ac */ /* 0x000ee20008000800 */
[----:B------:R-:W4:Y:S01]  /*7420*/  LDS R0, [UR44+0x420] ;  /* 0x0004202cff007984 */ /* 0x000f220008000800 */
[----:B------:R-:W-:-:S02]  /*7430*/  LOP3.LUT R84, R84, R5, RZ, 0xfc, !PT ;  /* 0x0000000554547212 */ /* 0x000fc400078efcff */
[----:B------:R-:W-:Y:S01]  /*7440*/  P2R R4, PR, RZ, 0x1 ;  /* 0x00000001ff047803 */ /* 0x000fe20000000000 */
[----:B------:R-:W1:Y:S01]  /*7450*/  LDCU UR43, c[0x0][0xb0c] ;  /* 0x00016180ff2b77ac */ /* 0x000e620008000800 */
[----:B------:R-:W-:Y:S01]  /*7460*/  LOP3.LUT R97, R97, 0x60, RZ, 0xc0, !PT ;  /* 0x0000006061617812 */ /* 0x000fe200078ec0ff */
[----:B------:R-:W1:Y:S01]  /*7470*/  LDCU UR39, c[0x0][0xb30] ;  /* 0x00016600ff2777ac */ /* 0x000e620008000800 */
[----:B------:R-:W1:Y:S01]  /*7480*/  LDCU.64 UR56, c[0x0][0x888] ;  /* 0x00011100ff3877ac */ /* 0x000e620008000a00 */
[----:B------:R-:W1:Y:S01]  /*7490*/  LDCU.64 UR40, c[0x0][0xb28] ;  /* 0x00016500ff2877ac */ /* 0x000e620008000a00 */
[----:B------:R-:W1:Y:S01]  /*74a0*/  LDCU.64 UR60, c[0x0][0x890] ;  /* 0x00011200ff3c77ac */ /* 0x000e620008000a00 */
[----:B------:R-:W1:Y:S01]  /*74b0*/  LDCU.128 UR52, c[0x0][0xb10] ;  /* 0x00016200ff3477ac */ /* 0x000e620008000c00 */
[----:B------:R-:W1:Y:S01]  /*74c0*/  LDCU UR47, c[0x0][0x374] ;  /* 0x00006e80ff2f77ac */ /* 0x000e620008000800 */
[----:B------:R-:W-:Y:S01]  /*74d0*/  UIADD3 UR62, UPT, UPT, UR44, 0x500, URZ ;  /* 0x000005002c3e7890 */ /* 0x000fe2000fffe0ff */
[----:B-1234-:R-:W-:-:S11]  /*74e0*/  IMAD.IADD R37, R0, 0x1, R37 ;  /* 0x0000000100257824 */ /* 0x01efd600078e0225 */
.L_x_171:
[C---:B------:R-:W-:Y:S02]  /*74f0*/  LEA R3, R91.reuse, UR44, 0x3 ;  /* 0x0000002c5b037c11 */ /* 0x040fe4000f8e18ff */
[----:B------:R-:W-:Y:S02]  /*7500*/  SHF.L.U32 R0, R94, 0x1f, RZ ;  /* 0x0000001f5e007819 */ /* 0x000fe400000006ff */
[----:B------:R-:W-:Y:S02]  /*7510*/  LEA R5, R91, UR44, 0x4 ;  /* 0x0000002c5b057c11 */ /* 0x000fe4000f8e20ff */
[----:B-1----:R-:W1:Y:S02]  /*7520*/  SYNCS.PHASECHK.TRANS64.TRYWAIT P0, [R3+URZ+0x370], R0 ;  /* 0x00037000030075a7 */ /* 0x002e6400080011ff */
[----:B-1----:R-:W-:Y:S05]  /*7530*/  @!P0 BRA `(.L_x_146) ;  /* 0x0000004400588947 */ /* 0x002fea0003800000 */
.L_x_306:
        /* <DEDUP_REMOVED lines=11> */
[----:B------:R-:W-:Y:S01]  /*75f0*/  PLOP3.LUT P0, PT, PT, PT, UP1, 0x80, 0x8 ;  /* 0x000000000008781c */ /* 0x000fe20003f0f018 */
[----:B------:R-:W-:Y:S11]  /*7600*/  UP2UR UR45, UPR, URZ, 0x2 ;  /* 0x00000002ff2d7883 */ /* 0x000ff60008000000 */
[----:B------:R-:W-:Y:S01]  /*7610*/  @!UPT UIADD3 URZ, UPT, UPT, URZ, URZ, URZ ;  /* 0x000000fffffff290 */ /* 0x000fe2000fffe0ff */
[----:B-1----:R-:W-:Y:S02]  /*7620*/  @P0 SHF.R.U32.HI R0, RZ, 0x10, R5 ;  /* 0x00000010ff000819 */ /* 0x002fe40000011605 */
        /* <DEDUP_REMOVED lines=12> */
[----:B------:R-:W2:Y:S01]  /*76f0*/  LDCU UR12, c[0x0][0xb20] ;  /* 0x00016400ff0c77ac */ /* 0x000ea20008000800 */
[----:B------:R-:W-:Y:S02]  /*7700*/  UIMAD.WIDE.U32 UR4, UR47, UR55, URZ ;  /* 0x000000372f0472a5 */ /* 0x000fe4000f8e00ff */
[----:B------:R-:W-:Y:S02]  /*7710*/  UIMAD.WIDE.U32 UR6, UR58, UR52, URZ ;  /* 0x000000343a0672a5 */ /* 0x000fe4000f8e00ff */
[----:B------:R-:W-:Y:S02]  /*7720*/  UISETP.NE.AND UP0, UPT, UR54, 0x1, UPT ;  /* 0x000000013600788c */ /* 0x000fe4000bf05270 */
[----:B------:R-:W-:Y:S02]  /*7730*/  UIMAD.WIDE.U32 UR8, UR37, UR55, URZ ;  /* 0x00000037250872a5 */ /* 0x000fe4000f8e00ff */
[----:B------:R-:W-:Y:S02]  /*7740*/  UIMAD.WIDE.U32 UR10, UR38, UR52, URZ ;  /* 0x00000034260a72a5 */ /* 0x000fe4000f8e00ff */
[----:B------:R-:W-:Y:S02]  /*7750*/  UISETP.NE.AND UP1, UPT, UR43, 0x1, UPT ;  /* 0x000000012b00788c */ /* 0x000fe4000bf25270 */
[----:B------:R-:W-:Y:S01]  /*7760*/  UISETP.NE.AND UP2, UPT, UR42, 0x1, UPT ;  /* 0x000000012a00788c */ /* 0x000fe2000bf45270 */
[----:B------:R-:W-:Y:S02]  /*7770*/  UMOV UR4, UR5 ;  /* 0x0000000500047c82 */ /* 0x000fe40008000000 */
[----:B--2---:R-:W-:Y:S03]  /*7780*/  USHF.R.U32.HI UR5, URZ, UR12, UR4 ;  /* 0x0000000cff057299 */ /* 0x004fe60008011604 */
[----:B------:R-:W-:Y:S02]  /*7790*/  UMOV UR4, UR7 ;  /* 0x0000000700047c82 */ /* 0x000fe40008000000 */
[----:B------:R-:W-:Y:S02]  /*77a0*/  USHF.R.U32.HI UR7, URZ, UR53, UR4 ;  /* 0x00000035ff077299 */ /* 0x000fe40008011604 */
[----:B------:R-:W-:Y:S02]  /*77b0*/  USEL UR4, UR47, UR5, !UP0 ;  /* 0x000000052f047287 */ /* 0x000fe4000c000000 */
[----:B------:R-:W-:Y:S01]  /*77c0*/  USEL UR7, UR58, UR7, !UP1 ;  /* 0x000000073a077287 */ /* 0x000fe2000c800000 */
[----:B------:R-:W-:Y:S01]  /*77d0*/  UMOV UR5, UR9 ;  /* 0x0000000900057c82 */ /* 0x000fe20008000000 */
[----:B------:R-:W-:Y:S02]  /*77e0*/  UIMAD.WIDE.U32 UR8, UR4, UR40, URZ ;  /* 0x00000028040872a5 */ /* 0x000fe4000f8e00ff */
[----:B------:R-:W-:Y:S03]  /*77f0*/  USHF.R.U32.HI UR6, URZ, UR12, UR5 ;  /* 0x0000000cff067299 */ /* 0x000fe60008011605 */
[----:B------:R-:W-:Y:S01]  /*7800*/  UMOV UR5, UR11 ;  /* 0x0000000b00057c82 */ /* 0x000fe20008000000 */
[----:B------:R-:W-:Y:S02]  /*7810*/  UIMAD.WIDE.U32 UR10, UR7, UR40, URZ ;  /* 0x00000028070a72a5 */ /* 0x000fe4000f8e00ff */
[----:B------:R-:W-:Y:S02]  /*7820*/  USHF.R.U32.HI UR12, URZ, UR53, UR5 ;  /* 0x00000035ff0c7299 */ /* 0x000fe40008011605 */
[----:B------:R-:W-:Y:S01]  /*7830*/  USEL UR6, UR37, UR6, !UP0 ;  /* 0x0000000625067287 */ /* 0x000fe2000c000000 */
[----:B------:R-:W-:Y:S02]  /*7840*/  UMOV UR5, UR9 ;  /* 0x0000000900057c82 */ /* 0x000fe40008000000 */
[----:B------:R-:W-:Y:S01]  /*7850*/  UMOV UR10, UR11 ;  /* 0x0000000b000a7c82 */ /* 0x000fe20008000000 */
[----:B------:R-:W-:Y:S02]  /*7860*/  @UP2 USHF.R.U32.HI UR4, URZ, UR41, UR5 ;  /* 0x00000029ff042299 */ /* 0x000fe40008011605 */
[----:B------:R-:W-:Y:S02]  /*7870*/  @UP2 USHF.R.U32.HI UR7, URZ, UR41, UR10 ;  /* 0x00000029ff072299 */ /* 0x000fe4000801160a */
[----:B------:R-:W-:Y:S02]  /*7880*/  UIMAD UR4, UR42, UR4, URZ ;  /* 0x000000042a0472a4 */ /* 0x000fe4000f8e02ff */
[----:B------:R-:W-:Y:S02]  /*7890*/  UIMAD.WIDE.U32 UR10, UR6, UR40, URZ ;  /* 0x00000028060a72a5 */ /* 0x000fe4000f8e00ff */
[----:B------:R-:W-:Y:S02]  /*78a0*/  USEL UR5, UR38, UR12, !UP1 ;  /* 0x0000000c26057287 */ /* 0x000fe4000c800000 */
[----:B------:R-:W-:Y:S02]  /*78b0*/  UIMAD UR8, UR42, UR7, URZ ;  /* 0x000000072a0872a4 */ /* 0x000fe4000f8e02ff */
[----:B------:R-:W-:Y:S03]  /*78c0*/  UISETP.GE.AND UP0, UPT, UR6, UR4, UPT ;  /* 0x000000040600728c */ /* 0x000fe6000bf06270 */
[----:B------:R-:W-:Y:S01]  /*78d0*/  UMOV UR4, UR11 ;  /* 0x0000000b00047c82 */ /* 0x000fe20008000000 */
[----:B------:R-:W-:Y:S02]  /*78e0*/  UISETP.GE.OR UP0, UPT, UR5, UR8, UP0 ;  /* 0x000000080500728c */ /* 0x000fe40008706670 */
[----:B------:R-:W-:Y:S02]  /*78f0*/  USHF.R.U32.HI UR4, URZ, UR41, UR4 ;  /* 0x00000029ff047299 */ /* 0x000fe40008011604 */
[----:B------:R-:W-:Y:S02]  /*7900*/  UIMAD.WIDE.U32 UR8, UR5, UR40, URZ ;  /* 0x00000028050872a5 */ /* 0x000fe4000f8e00ff */
[----:B------:R-:W-:Y:S02]  /*7910*/  USEL UR11, UR6, UR4, !UP2 ;  /* 0x00000004060b7287 */ /* 0x000fe4000d000000 */
[----:B------:R-:W-:Y:S02]  /*7920*/  UIADD3 UR8, UPT, UPT, -UR5, URZ, URZ ;  /* 0x000000ff05087290 */ /* 0x000fe4000fffe1ff */
[----:B------:R-:W-:Y:S01]  /*7930*/  UIADD3 UR10, UPT, UPT, -UR11, URZ, URZ ;  /* 0x000000ff0b0a7290 */ /* 0x000fe2000fffe1ff */
[----:B------:R-:W-:Y:S01]  /*7940*/  @!UP0 UMOV UR4, UR9 ;  /* 0x0000000900048c82 */ /* 0x000fe20008000000 */
[----:B------:R-:W-:Y:S02]  /*7950*/  UIADD3 UR9, UPT, UPT, -UR6, URZ, URZ ;  /* 0x000000ff06097290 */ /* 0x000fe4000fffe1ff */
[----:B------:R-:W-:Y:S02]  /*7960*/  @!UP0 USHF.R.U32.HI UR4, URZ, UR41, UR4 ;  /* 0x00000029ff048299 */ /* 0x000fe40008011604 */
[----:B------:R-:W-:Y:S02]  /*7970*/  UIMAD UR10, UR42, UR10, UR6 ;  /* 0x0000000a2a0a72a4 */ /* 0x000fe4000f8e0206 */
[----:B------:R-:W-:Y:S04]  /*7980*/  @!UP0 USEL UR4, UR5, UR4, !UP2 ;  /* 0x0000000405048287 */ /* 0x000fe8000d000000 */
[----:B------:R-:W-:Y:S02]  /*7990*/  @!UP0 UIMAD UR10, UR7, UR10, UR4 ;  /* 0x0000000a070a82a4 */ /* 0x000fe4000f8e0204 */
[----:B------:R-:W-:Y:S02]  /*79a0*/  @!UP0 UIADD3 UR11, UPT, UPT, UR11, -UR4, URZ ;  /* 0x800000040b0b8290 */ /* 0x000fe4000fffe0ff */
[----:B------:R-:W-:Y:S02]  /*79b0*/  UIMAD UR7, UR43, UR8, UR38 ;  /* 0x000000082b0772a4 */ /* 0x000fe4000f8e0226 */
[----:B------:R-:W-:Y:S02]  /*79c0*/  @!UP0 UIMAD UR6, UR11, UR42, UR5 ;  /* 0x0000002a0b0682a4 */ /* 0x000fe4000f8e0205 */
[----:B------:R-:W-:Y:S01]  /*79d0*/  UIMAD UR4, UR54, UR9, UR37 ;  /* 0x00000009360472a4 */ /* 0x000fe2000f8e0225 */
[----:B------:R-:W-:Y:S02]  /*79e0*/  @!UP0 UMOV UR5, UR10 ;  /* 0x0000000a00058c82 */ /* 0x000fe40008000000 */
[----:B------:R-:W-:Y:S02]  /*79f0*/  UIMAD UR38, UR5, UR43, UR7 ;  /* 0x0000002b052672a4 */ /* 0x000fe4000f8e0207 */
[----:B------:R-:W-:Y:S11]  /*7a00*/  UIMAD UR37, UR6, UR54, UR4 ;  /* 0x00000036062572a4 */ /* 0x000ff6000f8e0204 */
[----:B------:R-:W-:Y:S01]  /*7a10*/  @!UPT UIADD3 URZ, UPT, UPT, URZ, URZ, URZ ;  /* 0x000000fffffff290 */ /* 0x000fe2000fffe0ff */
.L_x_147:
[----:B------:R-:W-:Y:S01]  /*7a20*/  UISETP.NE.AND UP0, UPT, UR39, 0x1, UPT ;  /* 0x000000012700788c */ /* 0x000fe2000bf05270 */
[----:B------:R-:W-:Y:S01]  /*7a30*/  IADD3 R91, PT, PT, R91, 0x1, RZ ;  /* 0x000000015b5b7810 */ /* 0x000fe20007ffe0ff */
[----:B------:R-:W-:Y:S02]  /*7a40*/  USHF.L.U32 UR50, UR20, 0x6, URZ ;  /* 0x0000000614327899 */ /* 0x000fe400080006ff */
[----:B------:R-:W-:Y:S07]  /*7a50*/  USHF.L.U32 UR49, UR24, 0x7, URZ ;  /* 0x0000000718317899 */ /* 0x000fee00080006ff */
[----:B------:R-:W2:Y:S01]  /*7a60*/  @!UP0 LDCU.128 UR12, c[0x0][0xb10] ;  /* 0x00016200ff0c87ac */ /* 0x000ea20008000c00 */
[----:B------:R-:W3:Y:S01]  /*7a70*/  @!UP0 LDCU UR5, c[0x0][0xb0c] ;  /* 0x00016180ff0587ac */ /* 0x000ee20008000800 */
[----:B------:R-:W4:Y:S01]  /*7a80*/  @!UP0 LDCU UR10, c[0x0][0xb20] ;  /* 0x00016400ff0a87ac */ /* 0x000f220008000800 */
[----:B--2---:R-:W-:Y:S02]  /*7a90*/  UIMAD.WIDE.U32 UR8, UR38, UR12, URZ ;  /* 0x0000000c260872a5 */ /* 0x004fe4000f8e00ff */
[----:B------:R-:W-:Y:S02]  /*7aa0*/  UIMAD.WIDE.U32 UR6, UR37, UR15, URZ ;  /* 0x0000000f250672a5 */ /* 0x000fe4000f8e00ff */
[----:B------:R-:W-:Y:S03]  /*7ab0*/  @!UP0 UISETP.NE.AND UP1, UPT, UR14, 0x1, UPT ;  /* 0x000000010e00888c */ /* 0x000fe6000bf25270 */
[----:B------:R-:W-:Y:S01]  /*7ac0*/  @!UP0 UMOV UR4, UR9 ;  /* 0x0000000900048c82 */ /* 0x000fe20008000000 */
[----:B---3--:R-:W-:Y:S02]  /*7ad0*/  @!UP0 UISETP.NE.AND UP2, UPT, UR5, 0x1, UPT ;  /* 0x000000010500888c */ /* 0x008fe4000bf45270 */
[----:B------:R-:W-:Y:S01]  /*7ae0*/  @!UP0 USHF.R.U32.HI UR4, URZ, UR13, UR4 ;  /* 0x0000000dff048299 */ /* 0x000fe20008011604 */
[----:B------:R-:W-:Y:S02]  /*7af0*/  @!UP0 UMOV UR6, UR7 ;  /* 0x0000000700068c82 */ /* 0x000fe40008000000 */
[----:B----4-:R-:W-:Y:S02]  /*7b00*/  @!UP0 USHF.R.U32.HI UR6, URZ, UR10, UR6 ;  /* 0x0000000aff068299 */ /* 0x010fe40008011606 */
[----:B------:R-:W-:Y:S02]  /*7b10*/  @!UP0 USEL UR7, UR38, UR4, !UP2 ;  /* 0x0000000426078287 */ /* 0x000fe4000d000000 */
[----:B------:R-:W-:Y:S04]  /*7b20*/  @!UP0 USEL UR6, UR37, UR6, !UP1 ;  /* 0x0000000625068287 */ /* 0x000fe8000c800000 */
[----:B------:R-:W-:Y:S02]  /*7b30*/  @!UP0 UIADD3 UR4, UPT, UPT, -UR7, UR6, URZ ;  /* 0x0000000607048290 */ /* 0x000fe4000fffe1ff */
[----:B------:R-:W-:Y:S02]  /*7b40*/  @!UP0 UIADD3 UR6, UPT, UPT, UR7, -UR6, URZ ;  /* 0x8000000607068290 */ /* 0x000fe4000fffe0ff */
[----:B------:R-:W-:Y:S02]  /*7b50*/  @!UP0 UIMAD UR38, UR4, UR5, UR38 ;  /* 0x00000005042682a4 */ /* 0x000fe4000f8e0226 */
[----:B------:R-:W-:Y:S02]  /*7b60*/  @!UP0 UIMAD UR37, UR6, UR14, UR37 ;  /* 0x0000000e062582a4 */ /* 0x000fe4000f8e0225 */
[----:B------:R-:W-:Y:S09]  /*7b70*/  ULOP3.LUT UP0, URZ, UR62, 0x90, URZ, 0xc0, !UPT ;  /* 0x000000903eff7892 */ /* 0x000ff2000f80c0ff */
[----:B------:R-:W-:Y:S05]  /*7b80*/  BRA.U !UP0, `(.L_x_148) ;  /* 0x0000000108407547 */ /* 0x000fea000b800000 */
[----:B------:R-:W2:Y:S01]  /*7b90*/  LDCU.64 UR8, c[0x4][0x80] ;  /* 0x01001000ff0877ac */ /* 0x000ea20008000a00 */
[----:B------:R-:W-:Y:S01]  /*7ba0*/  MOV R3, 0x0 ;  /* 0x0000000000037802 */ /* 0x000fe20000000f00 */
[----:B------:R-:W-:Y:S02]  /*7bb0*/  HFMA2 R12, -RZ, RZ, 0, 5.9604644775390625e-08 ;  /* 0x00000001ff0c7431 */ /* 0x000fe400000001ff */
[----:B------:R-:W-:Y:S02]  /*7bc0*/  IMAD.MOV.U32 R8, RZ, RZ, 0x70 ;  /* 0x00000070ff087424 */ /* 0x000fe400078e00ff */
[----:B------:R-:W-:Y:S01]  /*7bd0*/  IMAD.MOV.U32 R13, RZ, RZ, RZ ;  /* 0x000000ffff0d7224 */ /* 0x000fe200078e00ff */
[----:B------:R-:W3:Y:S01]  /*7be0*/  LDCU.64 UR6, c[0x4][0x88] ;  /* 0x01001100ff0677ac */ /* 0x000ee20008000a00 */
[----:B------:R-:W4:Y:S01]  /*7bf0*/  LDC.64 R2, c[0x4][R3] ;  /* 0x0100000003027b82 */ /* 0x000f220000000a00 */
[----:B------:R-:W1:Y:S01]  /*7c00*/  LDCU.64 UR4, c[0x4][0x8] ;  /* 0x01000100ff0477ac */ /* 0x000e620008000a00 */
[----:B--2---:R-:W-:Y:S01]  /*7c10*/  MOV R5, UR9 ;  /* 0x0000000900057c02 */ /* 0x004fe20008000f00 */
[----:B------:R-:W-:Y:S01]  /*7c20*/  IMAD.U32 R4, RZ, RZ, UR8 ;  /* 0x00000008ff047e24 */ /* 0x000fe2000f8e00ff */
[----:B---3--:R-:W-:Y:S01]  /*7c30*/  MOV R7, UR7 ;  /* 0x0000000700077c02 */ /* 0x008fe20008000f00 */
[----:B------:R-:W-:Y:S01]  /*7c40*/  IMAD.U32 R6, RZ, RZ, UR6 ;  /* 0x00000006ff067e24 */ /* 0x000fe2000f8e00ff */
[----:B-1----:R-:W-:Y:S01]  /*7c50*/  MOV R11, UR5 ;  /* 0x00000005000b7c02 */ /* 0x002fe20008000f00 */
[----:B------:R-:W-:Y:S02]  /*7c60*/  IMAD.U32 R10, RZ, RZ, UR4 ;  /* 0x00000004ff0a7e24 */ /* 0x000fe4000f8e00ff */
[----:B------:R-:W-:Y:S07]  /*7c70*/  LEPC R20, `(.L_x_148) ;  /* 0x000000001014794e */ /* 0x000fee0000000000 */
[----:B----45:R-:W-:Y:S05]  /*7c80*/  CALL.ABS.NOINC R2 ;  /* 0x0000000002007343 */ /* 0x030fea0003c00000 */
.L_x_148:
[----:B------:R-:W-:Y:S01]  /*7c90*/  LOP3.LUT P0, RZ, R96, 0x90, RZ, 0xc0, !PT ;  /* 0x0000009060ff7812 */ /* 0x000fe2000780c0ff */
[----:B------:R-:W-:Y:S11]  /*7ca0*/  BSSY.RECONVERGENT B6, `(.L_x_149) ;  /* 0x0000013000067945 */ /* 0x000ff60003800200 */
[----:B------:R-:W-:Y:S01]  /*7cb0*/  @!UPT UIADD3 URZ, UPT, UPT, URZ, URZ, URZ ;  /* 0x000000fffffff290 */ /* 0x000fe2000fffe0ff */
[----:B------:R-:W-:Y:S05]  /*7cc0*/  @!P0 BRA `(.L_x_150) ;  /* 0x0000000000408947 */ /* 0x000fea0003800000 */
        /* <DEDUP_REMOVED lines=16> */
.L_x_150:
[----:B------:R-:W-:Y:S05]  /*7dd0*/  BSYNC.RECONVERGENT B6 ;  /* 0x0000000000067941 */ /* 0x000fea0003800200 */
.L_x_149:
[----:B------:R-:W-:Y:S01]  /*7de0*/  R2UR UR4, R89 ;  /* 0x00000000590472ca */ /* 0x000fe200000e0000 */
[----:B------:R-:W-:Y:S01]  /*7df0*/  UISETP.NE.U32.AND UP0, UPT, UR60, URZ, UPT ;  /* 0x000000ff3c00728c */ /* 0x000fe2000bf05070 */
[----:B------:R-:W-:Y:S02]  /*7e00*/  ISETP.NE.U32.AND P4, PT, R82, RZ, PT ;  /* 0x000000ff5200720c */ /* 0x000fe40003f85070 */
[----:B------:R-:W-:Y:S01]  /*7e10*/  ISETP.NE.U32.AND P2, PT, RZ, UR56, PT ;  /* 0x00000038ff007c0c */ /* 0x000fe2000bf45070 */
[----:B------:R-:W-:Y:S01]  /*7e20*/  UISETP.NE.AND.EX UP1, UPT, UR61, URZ, UPT, UP0 ;  /* 0x000000ff3d00728c */ /* 0x000fe2000bf25300 */
[----:B------:R-:W-:Y:S01]  /*7e30*/  ISETP.NE.AND.EX P4, PT, R83, RZ, PT, P4 ;  /* 0x000000ff5300720c */ /* 0x000fe20003f85340 */
[----:B------:R-:W-:Y:S01]  /*7e40*/  UPLOP3.LUT UP0, UPT, UPT, UPT, UPT, 0x40, 0x4 ;  /* 0x000000000004789c */ /* 0x000fe20003f0e870 */
[----:B------:R-:W-:Y:S05]  /*7e50*/  ISETP.NE.AND.EX P2, PT, RZ, UR57, PT, P2 ;  /* 0x00000039ff007c0c */ /* 0x000fea000bf45320 */
[----:B------:R-:W-:Y:S06]  /*7e60*/  UISETP.NE.AND UP2, UPT, UR4, URZ, UPT ;  /* 0x000000ff0400728c */ /* 0x000fec000bf45270 */
[----:B------:R-:W-:Y:S05]  /*7e70*/  PLOP3.LUT P1, PT, PT, PT, UP2, 0x80, 0x8 ;  /* 0x000000000008781c */ /* 0x000fea0003f2f028 */
[----:B------:R-:W-:Y:S06]  /*7e80*/  @UP2 UPLOP3.LUT UP0, UPT, UPT, UPT, UP1, 0x80, 0x8 ;  /* 0x000000000008289c */ /* 0x000fec0003f0f010 */
[----:B------:R-:W-:Y:S01]  /*7e90*/  PLOP3.LUT P0, PT, PT, PT, UP0, 0x80, 0x8 ;  /* 0x000000000008781c */ /* 0x000fe20003f0f008 */
[----:B------:R-:W-:Y:S01]  /*7ea0*/  @!UPT UIADD3 URZ, UPT, UPT, URZ, URZ, URZ ;  /* 0x000000fffffff290 */ /* 0x000fe2000fffe0ff */
[----:B------:R-:W-:Y:S11]  /*7eb0*/  BRA.U !UP1, `(.L_x_151) ;  /* 0x00000001093c7547 */ /* 0x000ff6000b800000 */
[----:B------:R-:W-:Y:S01]  /*7ec0*/  UISETP.NE.U32.AND UP0, UPT, UR56, URZ, UPT ;  /* 0x000000ff3800728c */ /* 0x000fe2000bf05070 */
[----:B-1----:R-:W-:Y:S01]  /*7ed0*/  HFMA2 R0, -RZ, RZ, 0, 5.9604644775390625e-08 ;  /* 0x00000001ff007431 */ /* 0x002fe200000001ff */
[----:B------:R-:W1:Y:S01]  /*7ee0*/  LDCU.64 UR8, c[0x0][0x358] ;  /* 0x00006b00ff0877ac */ /* 0x000e620008000a00 */
[----:B------:R-:W-:Y:S01]  /*7ef0*/  IMAD.MOV.U32 R86, RZ, RZ, 0x1 ;  /* 0x00000001ff567424 */ /* 0x000fe200078e00ff */
[----:B------:R-:W-:Y:S06]  /*7f00*/  UISETP.NE.AND.EX UP0, UPT, UR57, URZ, UPT, UP0 ;  /* 0x000000ff3900728c */ /* 0x000fec000bf05300 */
[----:B------:R-:W-:Y:S05]  /*7f10*/  PLOP3.LUT P3, PT, PT, PT, UP0, 0x80, 0x8 ;  /* 0x000000000008781c */ /* 0x000fea0003f6f008 */
[----:B------:R-:W2:Y:S01]  /*7f20*/  @UP0 LDCU.64 UR4, c[0x0][0x888] ;  /* 0x00011100ff0407ac */ /* 0x000ea20008000a00 */
[----:B------:R-:W-:Y:S07]  /*7f30*/  @UP0 UIMAD UR6, UR36, UR60, URZ ;  /* 0x0000003c240602a4 */ /* 0x000fee000f8e02ff */
[----:B------:R-:W-:Y:S01]  /*7f40*/  @!P3 PRMT R86, R0, 0x7610, R86 ;  /* 0x000076100056b816 */ /* 0x000fe20000000056 */
[----:B--2---:R-:W-:Y:S06]  /*7f50*/  @UP0 UIMAD.WIDE UR4, UR6, 0x4, UR4 ;  /* 0x00000004060408a5 */ /* 0x004fec000f8e0204 */
[----:B------:R-:W-:Y:S01]  /*7f60*/  IMAD.U32 R2, RZ, RZ, UR4 ;  /* 0x00000004ff027e24 */ /* 0x000fe2000f8e00ff */
[----:B------:R-:W-:Y:S04]  /*7f70*/  MOV R3, UR5 ;  /* 0x0000000500037c02 */ /* 0x000fe80008000f00 */
[----:B------:R-:W2:Y:S01]  /*7f80*/  @!UP0 LDCU UR4, c[0x0][0x880] ;  /* 0x00011000ff0487ac */ /* 0x000ea20008000800 */
[----:B-1---5:R3:W5:Y:S02]  /*7f90*/  @P3 LDG.E R41, desc[UR8][R2.64] ;  /* 0x0000000802293981 */ /* 0x022764000c1e1900 */
[----:B--23--:R-:W-:Y:S02]  /*7fa0*/  @!P3 IMAD.U32 R41, RZ, RZ, UR4 ;  /* 0x00000004ff29be24 */ /* 0x00cfe4000f8e00ff */
.L_x_151:
[----:B------:R-:W-:Y:S05]  /*7fb0*/  @!P4 BRA `(.L_x_152) ;  /* 0x000000000024c947 */ /* 0x000fea0003800000 */
[----:B------:R-:W-:Y:S01]  /*7fc0*/  ISETP.NE.U32.AND P3, PT, R80, RZ, PT ;  /* 0x000000ff5000720c */ /* 0x000fe20003f65070 */
[----:B------:R-:W2:Y:S03]  /*7fd0*/  LDCU.64 UR4, c[0x0][0x358] ;  /* 0x00006b00ff0477ac */ /* 0x000ea60008000a00 */
[----:B------:R-:W-:Y:S11]  /*7fe0*/  ISETP.NE.AND.EX P3, PT, R81, RZ, PT, P3 ;  /* 0x000000ff5100720c */ /* 0x000ff60003f65330 */
[----:B------:R-:W-:Y:S02]  /*7ff0*/  @!UPT UIADD3 URZ, UPT, UPT, URZ, URZ, URZ ;  /* 0x000000fffffff290 */ /* 0x000fe4000fffe0ff */
[----:B------:R-:W3:Y:S01]  /*8000*/  @P3 LDC.64 R2, c[0x0][0x8a8] ;  /* 0x00022a00ff023b82 */ /* 0x000ee20000000a00 */
[----:B-1----:R-:W-:Y:S04]  /*8010*/  @P3 IMAD R0, R82, UR36, RZ ;  /* 0x0000002452003c24 */ /* 0x002fe8000f8e02ff */
[----:B---3--:R-:W-:Y:S05]  /*8020*/  @P3 IMAD.WIDE R2, R0, 0x4, R2 ;  /* 0x0000000400023825 */ /* 0x008fea00078e0202 */
[----:B--2--5:R2:W5:Y:S02]  /*8030*/  @P3 LDG.E R38, desc[UR4][R2.64] ;  /* 0x0000000402263981 */ /* 0x024564000c1e1900 */
[----:B--2---:R-:W3:Y:S02]  /*8040*/  @!P3 LDC R38, c[0x0][0x8a0] ;  /* 0x00022800ff26bb82 */ /* 0x004ee40000000800 */
.L_x_152:
[----:B-----5:R-:W-:Y:S01]  /*8050*/  FSETP.NEU.AND P4, PT, R41, RZ, PT ;  /* 0x000000ff2900720b */ /* 0x020fe20003f8d000 */
[----:B------:R-:W-:Y:S01]  /*8060*/  BSSY B1, `(.L_x_153) ;  /* 0x0000041000017945 */ /* 0x000fe20003800000 */
[----:B------:R-:W-:Y:S01]  /*8070*/  SEL R7, RZ, 0xffffffff, P2 ;  /* 0xffffffffff077807 */ /* 0x000fe20001000000 */
[----:B------:R-:W-:Y:S01]  /*8080*/  IMAD.MOV.U32 R71, RZ, RZ, 0x1 ;  /* 0x00000001ff477424 */ /* 0x000fe200078e00ff */
[----:B------:R-:W-:Y:S01]  /*8090*/  LOP3.LUT P3, RZ, R86, 0xff, RZ, 0xc0, !PT ;  /* 0x000000ff56ff7812 */ /* 0x000fe2000786c0ff */
[C---:B------:R-:W-:Y:S01]  /*80a0*/  IMAD R39, R36.reuse, 0x40, R37 ;  /* 0x0000004024277824 */ /* 0x040fe200078e0225 */
[----:B-1----:R-:W-:Y:S02]  /*80b0*/  @P1 SEL R0, RZ, 0xffffffff, P4 ;  /* 0xffffffffff001807 */ /* 0x002fe40002000000 */
[----:B------:R-:W-:Y:S02]  /*80c0*/  CS2R R78, SRZ ;  /* 0x00000000004e7805 */ /* 0x000fe4000001ff00 */
[----:B------:R-:W-:Y:S02]  /*80d0*/  LEA R3, R93, UR44, 0x3 ;  /* 0x0000002c5d037c11 */ /* 0x000fe4000f8e18ff */
[----:B------:R-:W-:Y:S02]  /*80e0*/  CS2R R76, SRZ ;  /* 0x00000000004c7805 */ /* 0x000fe4000001ff00 */
[----:B------:R-:W-:Y:S02]  /*80f0*/  @P0 SEL R0, R7, R0, !P3 ;  /* 0x0000000007000207 */ /* 0x000fe40005800000 */
[----:B------:R-:W-:Y:S02]  /*8100*/  CS2R R74, SRZ ;  /* 0x00000000004a7805 */ /* 0x000fe4000001ff00 */
[----:B------:R-:W-:Y:S02]  /*8110*/  LEA R90, R36, UR44, 0x3 ;  /* 0x0000002c245a7c11 */ /* 0x000fe4000f8e18ff */
[----:B------:R-:W-:Y:S02]  /*8120*/  CS2R R72, SRZ ;  /* 0x0000000000487805 */ /* 0x000fe4000001ff00 */
[----:B------:R-:W-:Y:S02]  /*8130*/  @P1 LOP3.LUT R0, R0, 0x1, RZ, 0xc0, !PT ;  /* 0x0000000100001812 */ /* 0x000fe400078ec0ff */
[----:B------:R-:W-:Y:S02]  /*8140*/  SHF.L.U32 R5, R95, 0x1f, RZ ;  /* 0x0000001f5f057819 */ /* 0x000fe400000006ff */
[----:B------:R-:W-:Y:S02]  /*8150*/  ISETP.NE.U32.OR P6, PT, R0, 0x1, !P1 ;  /* 0x000000010000780c */ /* 0x000fe40004fc5470 */
[----:B------:R-:W-:Y:S02]  /*8160*/  PLOP3.LUT P2, PT, PT, PT, UP1, 0x80, 0x8 ;  /* 0x000000000008781c */ /* 0x000fe40003f4f018 */
[----:B------:R-:W-:Y:S02]  /*8170*/  SEL R0, RZ, 0xffffffff, P4 ;  /* 0xffffffffff007807 */ /* 0x000fe40002000000 */
[----:B------:R-:W-:Y:S07]  /*8180*/  P2R R98, PR, RZ, 0x40 ;  /* 0x00000040ff627803 */ /* 0x000fee0000000000 */
[----:B------:R-:W-:Y:S02]  /*8190*/  @P6 SHF.L.U32 R2, R92, 0x1f, RZ ;  /* 0x0000001f5c026819 */ /* 0x000fe400000006ff */
[----:B------:R-:W-:Y:S02]  /*81a0*/  @P2 SEL R0, R7, R0, !P3 ;  /* 0x0000000007002207 */ /* 0x000fe40005800000 */
[----:B------:R-:W1:Y:S02]  /*81b0*/  @P6 SYNCS.PHASECHK.TRANS64.TRYWAIT P1, [R3+URZ+0x340], R2 ;  /* 0x00034002030065a7 */ /* 0x000e6400080211ff */
[----:B------:R-:W-:Y:S04]  /*81c0*/  LOP3.LUT R0, R0, 0x1, RZ, 0xc0, !PT ;  /* 0x0000000100007812 */ /* 0x000fe800078ec0ff */
[----:B------:R-:W-:Y:S04]  /*81d0*/  ISETP.NE.U32.AND P5, PT, R0, 0x1, PT ;  /* 0x000000010000780c */ /* 0x000fe80003fa5070 */
[----:B------:R-:W-:Y:S01]  /*81e0*/  P2R R99, PR, RZ, 0x20 ;  /* 0x00000020ff637803 */ /* 0x000fe20000000000 */
[----:B------:R2:W4:Y:S01]  /*81f0*/  SYNCS.PHASECHK.TRANS64.TRYWAIT P0, [R90+URZ+0x390], R5 ;  /* 0x000390055a0075a7 */ /* 0x00052200080011ff */
[----:B-1----:R-:W-:Y:S01]  /*8200*/  @P6 SEL R71, RZ, 0x1, !P1 ;  /* 0x00000001ff476807 */ /* 0x002fe20004800000 */
[----:B--2---:R-:W-:Y:S06]  /*8210*/  @!P6 BRA `(.L_x_154) ;  /* 0x000000000094e947 */ /* 0x004fec0003800000 */
[----:B------:R-:W-:Y:S01]  /*8220*/  @P5 IMAD R4, R93, 0x1000, R84 ;  /* 0x000010005d045824 */ /* 0x000fe200078e0254 */
[----:B------:R-:W-:Y:S01]  /*8230*/  LOP3.LUT P6, RZ, R85, 0x80, RZ, 0xc0, !PT ;  /* 0x0000008055ff7812 */ /* 0x000fe200078cc0ff */
[----:B------:R-:W-:Y:S01]  /*8240*/  BSSY B0, `(.L_x_155) ;  /* 0x0000010000007945 */ /* 0x000fe20003800000 */
[----:B------:R-:W-:Y:S01]  /*8250*/  ISETP.NE.AND P2, PT, R71, RZ, PT ;  /* 0x000000ff4700720c */ /* 0x000fe20003f45270 */
[----:B------:R-:W-:Y:S01]  /*8260*/  @P5 VIADD R2, R4, UR44 ;  /* 0x0000002c04025c36 */ /* 0x000fe20008000000 */
[----:B------:R-:W-:Y:S02]  /*8270*/  PLOP3.LUT P1, PT, PT, PT, PT, 0x8, 0x80 ;  /* 0x000000000080781c */ /* 0x000fe40003f2e170 */
[----:B------:R-:W-:Y:S02]  /*8280*/  CS2R R74, SRZ ;  /* 0x00000000004a7805 */ /* 0x000fe4000001ff00 */
[----:B------:R-:W-:Y:S01]  /*8290*/  @P5 PLOP3.LUT P1, PT, P6, PT, PT, 0x80, 0x8 ;  /* 0x000000000008581c */ /* 0x000fe2000372f070 */
[C---:B------:R-:W-:Y:S01]  /*82a0*/  @P5 VIADD R0, R2.reuse, 0x500 ;  /* 0x0000050002005836 */ /* 0x040fe20000000000 */
[----:B------:R-:W-:Y:S01]  /*82b0*/  CS2R R72, SRZ ;  /* 0x0000000000487805 */ /* 0x000fe2000001ff00 */
[----:B------:R-:W-:Y:S01]  /*82c0*/  @P5 VIADD R2, R2, 0x510 ;  /* 0x0000051002025836 */ /* 0x000fe20000000000 */
[----:B------:R-:W-:Y:S02]  /*82d0*/  CS2R R78, SRZ ;  /* 0x00000000004e7805 */ /* 0x000fe4000001ff00 */
[----:B------:R-:W-:Y:S07]  /*82e0*/  CS2R R76, SRZ ;  /* 0x00000000004c7805 */ /* 0x000fee000001ff00 */
[----:B------:R-:W-:Y:S01]  /*82f0*/  @P1 VIADD R2, R0, 0xfffffff0 ;  /* 0xfffffff000021836 */ /* 0x000fe20000000000 */
[----:B------:R-:W-:Y:S06]  /*8300*/  @P2 BRA `(.L_x_156) ;  /* 0x00000000000c2947 */ /* 0x000fec0003800000 */
[----:B------:R-:W-:Y:S04]  /*8310*/  SHF.L.U32 R0, R92, 0x1f, RZ ;  /* 0x0000001f5c007819 */ /* 0x000fe800000006ff */
[----:B------:R-:W1:Y:S02]  /*8320*/  SYNCS.PHASECHK.TRANS64.TRYWAIT P1, [R3+URZ+0x340], R0 ;  /* 0x00034000030075a7 */ /* 0x000e6400080211ff */
[----:B-1----:R-:W-:Y:S05]  /*8330*/  @!P1 BRA `(.L_x_157) ;  /* 0x0000003400ec9947 */ /* 0x002fea0003800000 */
.L_x_156:
[----:B------:R-:W-:Y:S05]  /*8340*/  BSYNC B0 ;  /* 0x0000000000007941 */ /* 0x000fea0003800000 */
.L_x_155:
[----:B------:R-:W-:Y:S01]  /*8350*/  ISETP.NE.AND P1, PT, R99, RZ, PT ;  /* 0x000000ff6300720c */ /* 0x000fe20003f25270 */
[----:B-1----:R-:W-:Y:S02]  /*8360*/  VIADD R3, R3, 0x350 ;  /* 0x0000035003037836 */ /* 0x002fe40000000000 */
[----:B------:R-:W-:Y:S02]  /*8370*/  IMAD.U32 R0, RZ, RZ, UR46 ;  /* 0x0000002eff007e24 */ /* 0x000fe4000f8e00ff */
[----:B------:R-:W-:Y:S03]  /*8380*/  VIADD R93, R93, 0x1 ;  /* 0x000000015d5d7836 */ /* 0x000fe60000000000 */
[----:B------:R-:W-:Y:S05]  /*8390*/  PRMT R0, R0, 0x654, R3 ;  /* 0x0000065400007816 */ /* 0x000fea0000000003 */
[----:B------:R1:W2:Y:S04]  /*83a0*/  @P1 LDS.128 R72, [R4+UR44+0x500] ;  /* 0x0005002c04481984 */ /* 0x0002a80008000c00 */
[----:B------:R1:W1:Y:S01]  /*83b0*/  @P1 LDS.128 R76, [R2] ;  /* 0x00000000024c1984 */ /* 0x0002620000000c00 */
[C---:B------:R-:W-:Y:S01]  /*83c0*/  ISETP.NE.AND P1, PT, R93.reuse, 0x2, PT ;  /* 0x000000025d00780c */ /* 0x040fe20003f25270 */
[----:B------:R-:W-:Y:S01]  /*83d0*/  @!PT LDS RZ, [RZ] ;  /* 0x00000000fffff984 */ /* 0x000fe20000000800 */
[----:B------:R-:W-:Y:S01]  /*83e0*/  @!PT LDS RZ, [RZ] ;  /* 0x00000000fffff984 */ /* 0x000fe20000000800 */
[----:B------:R-:W-:Y:S01]  /*83f0*/  @!PT LDS RZ, [RZ] ;  /* 0x00000000fffff984 */ /* 0x000fe20000000800 */
[----:B------:R-:W-:Y:S01]  /*8400*/  @!PT LDS RZ, [RZ] ;  /* 0x00000000fffff984 */ /* 0x000fe20000000800 */
[----:B------:R5:W-:Y:S06]  /*8410*/  MEMBAR.ALL.CTA ;  /* 0x0000000000007992 */ /* 0x000bec0000008000 */
[----:B-----5:R-:W5:Y:S01]  /*8420*/  FENCE.VIEW.ASYNC.S ;  /* 0x00000000000073c6 */ /* 0x020f620000000000 */
[----:B------:R-:W-:Y:S02]  /*8430*/  SEL R3, RZ, 0x1, P1 ;  /* 0x00000001ff037807 */ /* 0x000fe40000800000 */
[----:B------:R-:W-:Y:S02]  /*8440*/  SEL R93, R93, RZ, P1 ;  /* 0x000000ff5d5d7207 */ /* 0x000fe40000800000 */
[----:B------:R-:W-:Y:S01]  /*8450*/  LOP3.LUT R92, R92, R3, RZ, 0x3c, !PT ;  /* 0x000000035c5c7212 */ /* 0x000fe200078e3cff */
[----:B-----5:R1:W-:Y:S06]  /*8460*/  SYNCS.ARRIVE.TRANS64.RED.A1T0 RZ, [R0+URZ], RZ ;  /* 0x000000ff00ff79a7 */ /* 0x0203ec00081004ff */
.L_x_154:
[----:B------:R-:W-:Y:S05]  /*8470*/  BSYNC B1 ;  /* 0x0000000000017941 */ /* 0x000fea0003800000 */
.L_x_153:
[----:B-1----:R-:W-:Y:S04]  /*8480*/  SHF.R.U32.HI R0, RZ, 0x15, R39 ;  /* 0x00000015ff007819 */ /* 0x002fe80000011627 */
[----:B------:R-:W-:Y:S01]  /*8490*/  LOP3.LUT P1, RZ, R0, 0x3, R87, 0x48, !PT ;  /* 0x0000000300ff7812 */ /* 0x000fe20007824857 */
[----:B------:R-:W-:Y:S01]  /*84a0*/  @!UPT UIADD3 URZ, UPT, UPT, URZ, URZ, URZ ;  /* 0x000000fffffff290 */ /* 0x000fe2000fffe0ff */
[----:B----4-:R-:W-:Y:S11]  /*84b0*/  @P0 BRA `(.L_x_158) ;  /* 0x0000000000080947 */ /* 0x010ff60003800000 */
[----:B------:R-:W1:Y:S02]  /*84c0*/  SYNCS.PHASECHK.TRANS64.TRYWAIT P0, [R90+URZ+0x390], R5 ;  /* 0x000390055a0075a7 */ /* 0x000e6400080011ff */
[----:B-1----:R-:W-:Y:S05]  /*84d0*/  @!P0 BRA `(.L_x_159) ;  /* 0x0000003400988947 */ /* 0x002fea0003800000 */
.L_x_158:
[----:B------:R-:W-:Y:S05]  /*84e0*/  @!P1 BRA `(.L_x_160) ;  /* 0x0000000000409947 */ /* 0x000fea0003800000 */
[----:B------:R-:W1:Y:S01]  /*84f0*/  LDCU.64 UR8, c[0x4][0x70] ;  /* 0x01000e00ff0877ac */ /* 0x000e620008000a00 */
[----:B------:R-:W-:Y:S01]  /*8500*/  MOV R3, 0x0 ;  /* 0x0000000000037802 */ /* 0x000fe20000000f00 */
[----:B------:R-:W-:Y:S02]  /*8510*/  HFMA2 R12, -RZ, RZ, 0, 5.9604644775390625e-08 ;  /* 0x00000001ff0c7431 */ /* 0x000fe400000001ff */
[----:B------:R-:W-:Y:S02]  /*8520*/  IMAD.MOV.U32 R8, RZ, RZ, 0x192 ;  /* 0x00000192ff087424 */ /* 0x000fe400078e00ff */
[----:B------:R-:W-:Y:S01]  /*8530*/  IMAD.MOV.U32 R13, RZ, RZ, RZ ;  /* 0x000000ffff0d7224 */ /* 0x000fe200078e00ff */
[----:B------:R-:W4:Y:S01]  /*8540*/  LDCU.64 UR6, c[0x4][0x78] ;  /* 0x01000f00ff0677ac */ /* 0x000f220008000a00 */
[----:B------:R-:W2:Y:S01]  /*8550*/  LDC.64 R2, c[0x4][R3] ;  /* 0x0100000003027b82 */ /* 0x000ea20000000a00 */
[----:B------:R-:W5:Y:S01]  /*8560*/  LDCU.64 UR4, c[0x4][0x10] ;  /* 0x01000200ff0477ac */ /* 0x000f620008000a00 */
[----:B-1----:R-:W-:Y:S01]  /*8570*/  MOV R5, UR9 ;  /* 0x0000000900057c02 */ /* 0x002fe20008000f00 */
[----:B------:R-:W-:Y:S01]  /*8580*/  IMAD.U32 R4, RZ, RZ, UR8 ;  /* 0x00000008ff047e24 */ /* 0x000fe2000f8e00ff */
[----:B----4-:R-:W-:Y:S01]  /*8590*/  MOV R7, UR7 ;  /* 0x0000000700077c02 */ /* 0x010fe20008000f00 */
[----:B------:R-:W-:Y:S01]  /*85a0*/  IMAD.U32 R6, RZ, RZ, UR6 ;  /* 0x00000006ff067e24 */ /* 0x000fe2000f8e00ff */
[----:B-----5:R-:W-:Y:S01]  /*85b0*/  MOV R11, UR5 ;  /* 0x00000005000b7c02 */ /* 0x020fe20008000f00 */
[----:B------:R-:W-:Y:S02]  /*85c0*/  IMAD.U32 R10, RZ, RZ, UR4 ;  /* 0x00000004ff0a7e24 */ /* 0x000fe4000f8e00ff */
[----:B------:R-:W-:Y:S07]  /*85d0*/  LEPC R20, `(.L_x_160) ;  /* 0x000000001014794e */ /* 0x000fee0000000000 */
[----:B--23--:R-:W-:Y:S05]  /*85e0*/  CALL.ABS.NOINC R2 ;  /* 0x0000000002007343 */ /* 0x00cfea0003c00000 */
.L_x_160:
[-C--:B--2---:R-:W-:Y:S01]  /*85f0*/  F2FP.F16.E4M3.UNPACK_B R42, R72.reuse ;  /* 0x00000048ff2a723e */ /* 0x084fe200020006ff */
[----:B------:R-:W-:Y:S05]  /*8600*/  WARPSYNC.ALL ;  /* 0x0000000000007948 */ /* 0x000fea0003800000 */
[----:B------:R-:W-:Y:S01]  /*8610*/  R2UR UR4, R39 ;  /* 0x00000000270472ca */ /* 0x000fe200000e0000 */
[--C-:B------:R-:W-:Y:S01]  /*8620*/  HADD2.F32 R40, -RZ, R42.reuse.H0_H0 ;  /* 0x2000002aff287230 */ /* 0x100fe20000004100 */
[----:B------:R-:W-:Y:S01]  /*8630*/  F2FP.F16.E4M3.UNPACK_B R43, R72.H1 ;  /* 0x00000048ff2b723e */ /* 0x000fe200030006ff */
[----:B------:R-:W-:Y:S01]  /*8640*/  HADD2.F32 R42, -RZ, R42.H1_H1 ;  /* 0x3000002aff2a7230 */ /* 0x000fe20000004100 */
[-C--:B------:R-:W-:Y:S01]  /*8650*/  F2FP.F16.E4M3.UNPACK_B R45, R73.reuse ;  /* 0x00000049ff2d723e */ /* 0x080fe200020006ff */
[----:B------:R-:W-:Y:S01]  /*8660*/  BSSY.RECONVERGENT B0, `(.L_x_161) ;  /* 0x000009f000007945 */ /* 0x000fe20003800200 */
[----:B------:R-:W-:Y:S01]  /*8670*/  F2FP.F16.E4M3.UNPACK_B R47, R73.H1 ;  /* 0x00000049ff2f723e */ /* 0x000fe200030006ff */
[--C-:B------:R-:W-:Y:S01]  /*8680*/  HADD2.F32 R44, -RZ, R43.reuse.H0_H0 ;  /* 0x2000002bff2c7230 */ /* 0x100fe20000004100 */
[-C--:B------:R-:W-:Y:S01]  /*8690*/  F2FP.F16.E4M3.UNPACK_B R49, R74.reuse ;  /* 0x0000004aff31723e */ /* 0x080fe200020006ff */
[----:B------:R-:W-:Y:S01]  /*86a0*/  HADD2.F32 R46, -RZ, R43.H1_H1 ;  /* 0x3000002bff2e7230 */ /* 0x000fe20000004100 */
[----:B------:R-:W-:Y:S01]  /*86b0*/  F2FP.F16.E4M3.UNPACK_B R51, R74.H1 ;  /* 0x0000004aff33723e */ /* 0x000fe200030006ff */
[--C-:B------:R-:W-:Y:S01]  /*86c0*/  HADD2.F32 R43, -RZ, R45.reuse.H0_H0 ;  /* 0x2000002dff2b7230 */ /* 0x100fe20000004100 */
[-C--:B------:R-:W-:Y:S01]  /*86d0*/  F2FP.F16.E4M3.UNPACK_B R53, R75.reuse ;  /* 0x0000004bff35723e */ /* 0x080fe200020006ff */
[----:B-1----:R-:W3:Y:S01]  /*86e0*/  LDTM.x32 R4, tmem[UR4] ;  /* 0x00000004000479ee */ /* 0x002ee200082c0000 */
[----:B------:R-:W-:Y:S01]  /*86f0*/  F2FP.F16.E4M3.UNPACK_B R55, R75.H1 ;  /* 0x0000004bff37723e */ /* 0x000fe200030006ff */
[----:B------:R-:W-:Y:S01]  /*8700*/  HADD2.F32 R48, -RZ, R45.H1_H1 ;  /* 0x3000002dff307230 */ /* 0x000fe20000004100 */
[-C--:B------:R-:W-:Y:S01]  /*8710*/  F2FP.F16.E4M3.UNPACK_B R57, R76.reuse ;  /* 0x0000004cff39723e */ /* 0x080fe200020006ff */
[----:B------:R-:W-:Y:S01]  /*8720*/  HADD2.F32 R52, -RZ, R49.H1_H1 ;  /* 0x30000031ff347230 */ /* 0x000fe20000004100 */
[----:B------:R-:W-:Y:S01]  /*8730*/  IADD3 R109, PT, PT, R84, UR44, RZ ;  /* 0x0000002c546d7c10 */ /* 0x000fe2000fffe0ff */
[----:B------:R-:W-:Y:S01]  /*8740*/  HADD2.F32 R56, -RZ, R53.H1_H1 ;  /* 0x30000035ff387230 */ /* 0x000fe20000004100 */
[----:B------:R-:W-:Y:S01]  /*8750*/  ISETP.NE.AND P6, PT, R98, RZ, PT ;  /* 0x000000ff6200720c */ /* 0x000fe20003fc5270 */
[----:B------:R-:W-:Y:S01]  /*8760*/  HADD2.F32 R60, -RZ, R57.H1_H1 ;  /* 0x30000039ff3c7230 */ /* 0x000fe20000004100 */
[----:B------:R-:W-:Y:S01]  /*8770*/  MOV R98, 0x10 ;  /* 0x0000001000627802 */ /* 0x000fe20000000f00 */
[--C-:B------:R-:W-:Y:S01]  /*8780*/  HADD2.F32 R45, -RZ, R47.reuse.H0_H0 ;  /* 0x2000002fff2d7230 */ /* 0x100fe20000004100 */
[----:B------:R-:W-:Y:S01]  /*8790*/  LOP3.LUT P5, RZ, R85, 0x80, RZ, 0xc0, !PT ;  /* 0x0000008055ff7812 */ /* 0x000fe200078ac0ff */
[----:B------:R-:W-:Y:S01]  /*87a0*/  HADD2.F32 R50, -RZ, R47.H1_H1 ;  /* 0x3000002fff327230 */ /* 0x000fe20000004100 */
[----:B------:R-:W-:Y:S01]  /*87b0*/  F2FP.F16.E4M3.UNPACK_B R59, R76.H1 ;  /* 0x0000004cff3b723e */ /* 0x000fe200030006ff */
[----:B------:R-:W-:Y:S01]  /*87c0*/  HADD2.F32 R47, -RZ, R49.H0_H0 ;  /* 0x20000031ff2f7230 */ /* 0x000fe20000004100 */
[----:B------:R-:W-:Y:S01]  /*87d0*/  SEL R108, R98, 0xfffffff0, !P5 ;  /* 0xfffffff0626c7807 */ /* 0x000fe20006800000 */
[--C-:B------:R-:W-:Y:S01]  /*87e0*/  HADD2.F32 R49, -RZ, R51.reuse.H0_H0 ;  /* 0x20000033ff317230 */ /* 0x100fe20000004100 */
[-C--:B------:R-:W-:Y:S01]  /*87f0*/  F2FP.F16.E4M3.UNPACK_B R61, R77.reuse ;  /* 0x0000004dff3d723e */ /* 0x080fe200020006ff */
[----:B------:R-:W-:Y:S01]  /*8800*/  HADD2.F32 R54, -RZ, R51.H1_H1 ;  /* 0x30000033ff367230 */ /* 0x000fe20000004100 */
[----:B------:R-:W-:Y:S01]  /*8810*/  IADD3 R98, PT, PT, R109, R108, RZ ;  /* 0x0000006c6d627210 */ /* 0x000fe20007ffe0ff */
[----:B------:R-:W-:Y:S01]  /*8820*/  HADD2.F32 R51, -RZ, R53.H0_H0 ;  /* 0x20000035ff337230 */ /* 0x000fe20000004100 */
[----:B------:R-:W-:Y:S01]  /*8830*/  F2FP.F16.E4M3.UNPACK_B R63, R77.H1 ;  /* 0x0000004dff3f723e */ /* 0x000fe200030006ff */
[----:B------:R-:W-:Y:S01]  /*8840*/  HADD2.F32 R64, -RZ, R61.H1_H1 ;  /* 0x3000003dff407230 */ /* 0x000fe20000004100 */
[----:B------:R-:W-:Y:S01]  /*8850*/  F2FP.F16.E4M3.UNPACK_B R65, R78 ;  /* 0x0000004eff41723e */ /* 0x000fe200020006ff */
[C---:B---3--:R-:W-:Y:S01]  /*8860*/  FMUL R0, R38.reuse, R4 ;  /* 0x0000000426007220 */ /* 0x048fe20000400000 */
[C---:B------:R-:W-:Y:S01]  /*8870*/  FMUL R2, R38.reuse, R5 ;  /* 0x0000000526027220 */ /* 0x040fe20000400000 */
[C---:B------:R-:W-:Y:S01]  /*8880*/  FMUL R4, R38.reuse, R8 ;  /* 0x0000000826047220 */ /* 0x040fe20000400000 */
[C---:B------:R-:W-:Y:S01]  /*8890*/  FMUL R5, R38.reuse, R9 ;  /* 0x0000000926057220 */ /* 0x040fe20000400000 */
[C---:B------:R-:W-:Y:S01]  /*88a0*/  FFMA R0, R41.reuse, R40, R0 ;  /* 0x0000002829007223 */ /* 0x040fe20000000000 */
[C---:B------:R-:W-:Y:S01]  /*88b0*/  FFMA R2, R41.reuse, R42, R2 ;  /* 0x0000002a29027223 */ /* 0x040fe20000000002 */
[C---:B------:R-:W-:Y:S01]  /*88c0*/  FMUL R8, R38.reuse, R12 ;  /* 0x0000000c26087220 */ /* 0x040fe20000400000 */
[C---:B------:R-:W-:Y:S01]  /*88d0*/  FMUL R9, R38.reuse, R13 ;  /* 0x0000000d26097220 */ /* 0x040fe20000400000 */
[C---:B------:R-:W-:Y:S01]  /*88e0*/  FMUL R12, R38.reuse, R16 ;  /* 0x00000010260c7220 */ /* 0x040fe20000400000 */
[C---:B------:R-:W-:Y:S01]  /*88f0*/  FMUL R13, R38.reuse, R17 ;  /* 0x00000011260d7220 */ /* 0x040fe20000400000 */
[C---:B------:R-:W-:Y:S01]  /*8900*/  FMUL R16, R38.reuse, R20 ;  /* 0x0000001426107220 */ /* 0x040fe20000400000 */
[C---:B------:R-:W-:Y:S01]  /*8910*/  FMUL R17, R38.reuse, R21 ;  /* 0x0000001526117220 */ /* 0x040fe20000400000 */
[C---:B------:R-:W-:Y:S01]  /*8920*/  FMUL R20, R38.reuse, R24 ;  /* 0x0000001826147220 */ /* 0x040fe20000400000 */
[C---:B------:R-:W-:Y:S01]  /*8930*/  FMUL R21, R38.reuse, R25 ;  /* 0x0000001926157220 */ /* 0x040fe20000400000 */
[----:B------:R-:W-:Y:S02]  /*8940*/  HADD2.F32 R68, -RZ, R65.H1_H1 ;  /* 0x30000041ff447230 */ /* 0x000fe40000004100 */
[C---:B------:R-:W-:Y:S01]  /*8950*/  FMUL R24, R38.reuse, R28 ;  /* 0x0000001c26187220 */ /* 0x040fe20000400000 */
[C---:B------:R-:W-:Y:S01]  /*8960*/  FMUL R25, R38.reuse, R29 ;  /* 0x0000001d26197220 */ /* 0x040fe20000400000 */
[C---:B------:R-:W-:Y:S01]  /*8970*/  FMUL R28, R38.reuse, R32 ;  /* 0x00000020261c7220 */ /* 0x040fe20000400000 */
[C---:B------:R-:W-:Y:S01]  /*8980*/  FMUL R29, R38.reuse, R33 ;  /* 0x00000021261d7220 */ /* 0x040fe20000400000 */
[C---:B------:R-:W-:Y:S01]  /*8990*/  FMUL R3, R38.reuse, R6 ;  /* 0x0000000626037220 */ /* 0x040fe20000400000 */
[C---:B------:R-:W-:Y:S01]  /*89a0*/  FMUL R7, R38.reuse, R7 ;  /* 0x0000000726077220 */ /* 0x040fe20000400000 */
[C---:B------:R-:W-:Y:S01]  /*89b0*/  FMUL R6, R38.reuse, R10 ;  /* 0x0000000a26067220 */ /* 0x040fe20000400000 */
[----:B------:R-:W-:Y:S01]  /*89c0*/  F2FP.F16.E4M3.UNPACK_B R67, R78.H1 ;  /* 0x0000004eff43723e */ /* 0x000fe200030006ff */
[C---:B------:R-:W-:Y:S01]  /*89d0*/  FFMA R3, R41.reuse, R44, R3 ;  /* 0x0000002c29037223 */ /* 0x040fe20000000003 */
[C---:B------:R-:W-:Y:S01]  /*89e0*/  FFMA R7, R41.reuse, R46, R7 ;  /* 0x0000002e29077223 */ /* 0x040fe20000000007 */
[----:B------:R-:W-:Y:S01]  /*89f0*/  F2FP.F16.E4M3.UNPACK_B R40, R79 ;  /* 0x0000004fff28723e */ /* 0x000fe200020006ff */
[C---:B------:R-:W-:Y:S01]  /*8a00*/  FFMA R4, R41.reuse, R43, R4 ;  /* 0x0000002b29047223 */ /* 0x040fe20000000004 */
[C---:B------:R-:W-:Y:S01]  /*8a10*/  FFMA R5, R41.reuse, R48, R5 ;  /* 0x0000003029057223 */ /* 0x040fe20000000005 */
[----:B------:R-:W-:Y:S01]  /*8a20*/  F2FP.F16.E4M3.UNPACK_B R42, R79.H1 ;  /* 0x0000004fff2a723e */ /* 0x000fe200030006ff */
[----:B------:R-:W-:Y:S01]  /*8a30*/  FFMA R6, R41, R45, R6 ;  /* 0x0000002d29067223 */ /* 0x000fe20000000006 */
[----:B------:R-:W-:Y:S01]  /*8a40*/  F2FP.SATFINITE.E4M3.F32.PACK_AB_MERGE_C R101, R7, R3, RZ ;  /* 0x000000030765723e */ /* 0x000fe200048070ff */
[C---:B------:R-:W-:Y:S01]  /*8a50*/  FMUL R11, R38.reuse, R11 ;  /* 0x0000000b260b7220 */ /* 0x040fe20000400000 */
[C---:B------:R-:W-:Y:S01]  /*8a60*/  FMUL R10, R38.reuse, R14 ;  /* 0x0000000e260a7220 */ /* 0x040fe20000400000 */
[----:B------:R-:W-:Y:S01]  /*8a70*/  FMUL R15, R38, R15 ;  /* 0x0000000f260f7220 */ /* 0x000fe20000400000 */
[----:B------:R-:W-:Y:S01]  /*8a80*/  F2FP.SATFINITE.E4M3.F32.PACK_AB_MERGE_C R100, R2, R0, R101 ;  /* 0x000000000264723e */ /* 0x000fe20004807065 */
[C---:B------:R-:W-:Y:S01]  /*8a90*/  FFMA R11, R41.reuse, R50, R11 ;  /* 0x00000032290b7223 */ /* 0x040fe2000000000b */
[----:B------:R-:W-:Y:S01]  /*8aa0*/  FFMA R8, R41, R47, R8 ;  /* 0x0000002f29087223 */ /* 0x000fe20000000008 */
[----:B------:R-:W-:Y:S01]  /*8ab0*/  ISETP.NE.AND P0, PT, R97, RZ, PT ;  /* 0x000000ff6100720c */ /* 0x000fe20003f05270 */
[----:B------:R-:W-:Y:S01]  /*8ac0*/  FFMA R9, R41, R52, R9 ;  /* 0x0000003429097223 */ /* 0x000fe20000000009 */
[--C-:B------:R-:W-:Y:S01]  /*8ad0*/  HADD2.F32 R53, -RZ, R55.reuse.H0_H0 ;  /* 0x20000037ff357230 */ /* 0x100fe20000004100 */
[----:B------:R-:W-:Y:S01]  /*8ae0*/  F2FP.SATFINITE.E4M3.F32.PACK_AB_MERGE_C R101, R11, R6, RZ ;  /* 0x000000060b65723e */ /* 0x000fe200048070ff */
[C---:B------:R-:W-:Y:S01]  /*8af0*/  FFMA R10, R41.reuse, R49, R10 ;  /* 0x00000031290a7223 */ /* 0x040fe2000000000a */
[C---:B------:R-:W-:Y:S01]  /*8b00*/  FFMA R15, R41.reuse, R54, R15 ;  /* 0x00000036290f7223 */ /* 0x040fe2000000000f */
[----:B------:R-:W-:Y:S01]  /*8b10*/  FFMA R12, R41, R51, R12 ;  /* 0x00000033290c7223 */ /* 0x000fe2000000000c */
[----:B------:R-:W-:Y:S01]  /*8b20*/  F2FP.SATFINITE.E4M3.F32.PACK_AB_MERGE_C R101, R5, R4, R101 ;  /* 0x000000040565723e */ /* 0x000fe20004807065 */
[----:B------:R-:W-:Y:S01]  /*8b30*/  FFMA R13, R41, R56, R13 ;  /* 0x00000038290d7223 */ /* 0x000fe2000000000d */
[----:B------:R-:W-:Y:S01]  /*8b40*/  HADD2.F32 R58, -RZ, R55.H1_H1 ;  /* 0x30000037ff3a7230 */ /* 0x000fe20000004100 */
[----:B------:R-:W-:Y:S01]  /*8b50*/  F2FP.SATFINITE.E4M3.F32.PACK_AB_MERGE_C R102, R15, R10, RZ ;  /* 0x0000000a0f66723e */ /* 0x000fe200048070ff */
[----:B------:R-:W-:Y:S02]  /*8b60*/  HADD2.F32 R55, -RZ, R57.H0_H0 ;  /* 0x20000039ff377230 */ /* 0x000fe40000004100 */
[C---:B------:R-:W-:Y:S01]  /*8b70*/  FMUL R14, R38.reuse, R18 ;  /* 0x00000012260e7220 */ /* 0x040fe20000400000 */
[C---:B------:R-:W-:Y:S01]  /*8b80*/  FMUL R19, R38.reuse, R19 ;  /* 0x0000001326137220 */ /* 0x040fe20000400000 */
[--C-:B------:R-:W-:Y:S02]  /*8b90*/  HADD2.F32 R57, -RZ, R59.reuse.H0_H0 ;  /* 0x2000003bff397230 */ /* 0x100fe40000004100 */
[C---:B------:R-:W-:Y:S01]  /*8ba0*/  FMUL R18, R38.reuse, R22 ;  /* 0x0000001626127220 */ /* 0x040fe20000400000 */
[C---:B------:R-:W-:Y:S01]  /*8bb0*/  FFMA R14, R41.reuse, R53, R14 ;  /* 0x00000035290e7223 */ /* 0x040fe2000000000e */
[----:B------:R-:W-:Y:S02]  /*8bc0*/  HADD2.F32 R62, -RZ, R59.H1_H1 ;  /* 0x3000003bff3e7230 */ /* 0x000fe40000004100 */
[C---:B------:R-:W-:Y:S01]  /*8bd0*/  FFMA R19, R41.reuse, R58, R19 ;  /* 0x0000003a29137223 */ /* 0x040fe20000000013 */
[----:B------:R-:W-:Y:S02]  /*8be0*/  HADD2.F32 R59, -RZ, R61.H0_H0 ;  /* 0x2000003dff3b7230 */ /* 0x000fe40000004100 */
[C---:B------:R-:W-:Y:S01]  /*8bf0*/  FMUL R23, R38.reuse, R23 ;  /* 0x0000001726177220 */ /* 0x040fe20000400000 */
[C---:B------:R-:W-:Y:S01]  /*8c00*/  FFMA R16, R41.reuse, R55, R16 ;  /* 0x0000003729107223 */ /* 0x040fe20000000010 */
[C---:B------:R-:W-:Y:S01]  /*8c10*/  FFMA R17, R41.reuse, R60, R17 ;  /* 0x0000003c29117223 */ /* 0x040fe20000000011 */
[--C-:B------:R-:W-:Y:S02]  /*8c20*/  HADD2.F32 R61, -RZ, R63.reuse.H0_H0 ;  /* 0x2000003fff3d7230 */ /* 0x100fe40000004100 */
[C---:B------:R-:W-:Y:S01]  /*8c30*/  FFMA R18, R41.reuse, R57, R18 ;  /* 0x0000003929127223 */ /* 0x040fe20000000012 */
[----:B------:R-:W-:Y:S02]  /*8c40*/  HADD2.F32 R66, -RZ, R63.H1_H1 ;  /* 0x3000003fff427230 */ /* 0x000fe40000004100 */
[C---:B------:R-:W-:Y:S01]  /*8c50*/  FMUL R22, R38.reuse, R26 ;  /* 0x0000001a26167220 */ /* 0x040fe20000400000 */
[----:B------:R-:W-:Y:S02]  /*8c60*/  HADD2.F32 R63, -RZ, R65.H0_H0 ;  /* 0x20000041ff3f7230 */ /* 0x000fe40000004100 */
[C---:B------:R-:W-:Y:S01]  /*8c70*/  FFMA R23, R41.reuse, R62, R23 ;  /* 0x0000003e29177223 */ /* 0x040fe20000000017 */
[C---:B------:R-:W-:Y:S01]  /*8c80*/  FMUL R27, R38.reuse, R27 ;  /* 0x0000001b261b7220 */ /* 0x040fe20000400000 */
[C---:B------:R-:W-:Y:S01]  /*8c90*/  FFMA R20, R41.reuse, R59, R20 ;  /* 0x0000003b29147223 */ /* 0x040fe20000000014 */
[C---:B------:R-:W-:Y:S01]  /*8ca0*/  FFMA R21, R41.reuse, R64, R21 ;  /* 0x0000004029157223 */ /* 0x040fe20000000015 */
[--C-:B------:R-:W-:Y:S02]  /*8cb0*/  HADD2.F32 R65, -RZ, R67.reuse.H0_H0 ;  /* 0x20000043ff417230 */ /* 0x100fe40000004100 */
[C---:B------:R-:W-:Y:S01]  /*8cc0*/  FFMA R22, R41.reuse, R61, R22 ;  /* 0x0000003d29167223 */ /* 0x040fe20000000016 */
[----:B------:R-:W-:Y:S02]  /*8cd0*/  HADD2.F32 R70, -RZ, R67.H1_H1 ;  /* 0x30000043ff467230 */ /* 0x000fe40000004100 */
[C---:B------:R-:W-:Y:S01]  /*8ce0*/  FMUL R26, R38.reuse, R30 ;  /* 0x0000001e261a7220 */ /* 0x040fe20000400000 */
[--C-:B------:R-:W-:Y:S02]  /*8cf0*/  HADD2.F32 R67, -RZ, R40.reuse.H0_H0 ;  /* 0x20000028ff437230 */ /* 0x100fe40000004100 */
[C---:B------:R-:W-:Y:S01]  /*8d00*/  FFMA R27, R41.reuse, R66, R27 ;  /* 0x00000042291b7223 */ /* 0x040fe2000000001b */
[C---:B------:R-:W-:Y:S01]  /*8d10*/  FMUL R31, R38.reuse, R31 ;  /* 0x0000001f261f7220 */ /* 0x040fe20000400000 */
[C---:B------:R-:W-:Y:S01]  /*8d20*/  FFMA R24, R41.reuse, R63, R24 ;  /* 0x0000003f29187223 */ /* 0x040fe20000000018 */
[----:B------:R-:W-:Y:S02]  /*8d30*/  HADD2.F32 R40, -RZ, R40.H1_H1 ;  /* 0x30000028ff287230 */ /* 0x000fe40000004100 */
[C---:B------:R-:W-:Y:S01]  /*8d40*/  FFMA R25, R41.reuse, R68, R25 ;  /* 0x0000004429197223 */ /* 0x040fe20000000019 */
[--C-:B------:R-:W-:Y:S02]  /*8d50*/  HADD2.F32 R69, -RZ, R42.reuse.H0_H0 ;  /* 0x2000002aff457230 */ /* 0x100fe40000004100 */
[C---:B------:R-:W-:Y:S01]  /*8d60*/  FFMA R26, R41.reuse, R65, R26 ;  /* 0x00000041291a7223 */ /* 0x040fe2000000001a */
[----:B------:R-:W-:Y:S02]  /*8d70*/  HADD2.F32 R42, -RZ, R42.H1_H1 ;  /* 0x3000002aff2a7230 */ /* 0x000fe40000004100 */
[C---:B------:R-:W-:Y:S01]  /*8d80*/  FMUL R30, R38.reuse, R34 ;  /* 0x00000022261e7220 */ /* 0x040fe20000400000 */
[----:B------:R-:W-:Y:S01]  /*8d90*/  FFMA R31, R41, R70, R31 ;  /* 0x00000046291f7223 */ /* 0x000fe2000000001f */
[----:B------:R-:W-:Y:S01]  /*8da0*/  FMUL R35, R38, R35 ;  /* 0x0000002326237220 */ /* 0x000fe20000400000 */
[----:B------:R-:W-:Y:S01]  /*8db0*/  F2FP.SATFINITE.E4M3.F32.PACK_AB_MERGE_C R103, R19, R14, RZ ;  /* 0x0000000e1367723e */ /* 0x000fe200048070ff */
[C---:B------:R-:W-:Y:S01]  /*8dc0*/  FFMA R28, R41.reuse, R67, R28 ;  /* 0x00000043291c7223 */ /* 0x040fe2000000001c */
[C---:B------:R-:W-:Y:S01]  /*8dd0*/  FFMA R29, R41.reuse, R40, R29 ;  /* 0x00000028291d7223 */ /* 0x040fe2000000001d */
[C---:B------:R-:W-:Y:S01]  /*8de0*/  FFMA R30, R41.reuse, R69, R30 ;  /* 0x00000045291e7223 */ /* 0x040fe2000000001e */
[----:B------:R-:W-:Y:S01]  /*8df0*/  FFMA R35, R41, R42, R35 ;  /* 0x0000002a29237223 */ /* 0x000fe20000000023 */
[----:B------:R-:W-:Y:S02]  /*8e00*/  F2FP.SATFINITE.E4M3.F32.PACK_AB_MERGE_C R102, R9, R8, R102 ;  /* 0x000000080966723e */ /* 0x000fe40004807066 */
[----:B------:R-:W-:Y:S02]  /*8e10*/  F2FP.SATFINITE.E4M3.F32.PACK_AB_MERGE_C R103, R13, R12, R103 ;  /* 0x0000000c0d67723e */ /* 0x000fe40004807067 */
[----:B------:R-:W-:Y:S02]  /*8e20*/  F2FP.SATFINITE.E4M3.F32.PACK_AB_MERGE_C R104, R23, R18, RZ ;  /* 0x000000121768723e */ /* 0x000fe400048070ff */
[----:B------:R-:W-:Y:S01]  /*8e30*/  F2FP.SATFINITE.E4M3.F32.PACK_AB_MERGE_C R105, R27, R22, RZ ;  /* 0x000000161b69723e */ /* 0x000fe200048070ff */
[----:B------:R1:W-:Y:S01]  /*8e40*/  STS.128 [R84+UR44+0x2500], R100 ;  /* 0x0025006454007988 */ /* 0x0003e20008000c2c */
[----:B------:R-:W-:Y:S02]  /*8e50*/  F2FP.SATFINITE.E4M3.F32.PACK_AB_MERGE_C R110, R31, R26, RZ ;  /* 0x0000001a1f6e723e */ /* 0x000fe400048070ff */
[----:B------:R-:W-:Y:S02]  /*8e60*/  F2FP.SATFINITE.E4M3.F32.PACK_AB_MERGE_C R111, R35, R30, RZ ;  /* 0x0000001e236f723e */ /* 0x000fe400048070ff */
[----:B------:R-:W-:Y:S02]  /*8e70*/  F2FP.SATFINITE.E4M3.F32.PACK_AB_MERGE_C R104, R17, R16, R104 ;  /* 0x000000101168723e */ /* 0x000fe40004807068 */
[----:B------:R-:W-:Y:S02]  /*8e80*/  F2FP.SATFINITE.E4M3.F32.PACK_AB_MERGE_C R105, R21, R20, R105 ;  /* 0x000000141569723e */ /* 0x000fe40004807069 */
[----:B------:R-:W-:Y:S02]  /*8e90*/  F2FP.SATFINITE.E4M3.F32.PACK_AB_MERGE_C R106, R25, R24, R110 ;  /* 0x00000018196a723e */ /* 0x000fe4000480706e */
[----:B------:R-:W-:Y:S02]  /*8ea0*/  F2FP.SATFINITE.E4M3.F32.PACK_AB_MERGE_C R107, R29, R28, R111 ;  /* 0x0000001c1d6b723e */ /* 0x000fe4000480706f */
[----:B------:R-:W-:Y:S02]  /*8eb0*/  LEA R109, R93, UR44, 0x3 ;  /* 0x0000002c5d6d7c11 */ /* 0x000fe4000f8e18ff */
[----:B------:R-:W-:Y:S01]  /*8ec0*/  @P6 SHF.L.U32 R110, R92, 0x1f, RZ ;  /* 0x0000001f5c6e6819 */ /* 0x000fe200000006ff */
[----:B------:R1:W-:Y:S01]  /*8ed0*/  STS.128 [R98+0x2500], R104 ;  /* 0x0025006862007388 */ /* 0x0003e20000000c00 */
[----:B------:R-:W-:Y:S01]  /*8ee0*/  @!PT LDS RZ, [RZ] ;  /* 0x00000000fffff984 */ /* 0x000fe20000000800 */
[----:B------:R-:W-:Y:S01]  /*8ef0*/  @!PT LDS RZ, [RZ] ;  /* 0x00000000fffff984 */ /* 0x000fe20000000800 */
[----:B------:R-:W-:Y:S01]  /*8f00*/  @!PT LDS RZ, [RZ] ;  /* 0x00000000fffff984 */ /* 0x000fe20000000800 */
[----:B------:R-:W-:Y:S01]  /*8f10*/  @!PT LDS RZ, [RZ] ;  /* 0x00000000fffff984 */ /* 0x000fe20000000800 */
[----:B------:R2:W-:Y:S07]  /*8f20*/  MEMBAR.ALL.CTA ;  /* 0x0000000000007992 */ /* 0x0005ee0000008000 */
[----:B--2---:R-:W2:Y:S02]  /*8f30*/  FENCE.VIEW.ASYNC.S ;  /* 0x00000000000073c6 */ /* 0x004ea40000000000 */
[----:B--2---:R-:W-:Y:S06]  /*8f40*/  BAR.SYNC.DEFER_BLOCKING 0x1, 0x80 ;  /* 0x0042000000007b1d */ /* 0x004fec0000010000 */
[----:B------:R-:W-:Y:S05]  /*8f50*/  @P0 BRA `(.L_x_162) ;  /* 0x00000000003c0947 */ /* 0x000fea0003800000 */
[----:B------:R-:W2:Y:S01]  /*8f60*/  LDCU.64 UR6, c[0x0][0x348] ;  /* 0x00006900ff0677ac */ /* 0x000ea20008000a00 */
[----:B------:R-:W-:Y:S01]  /*8f70*/  UIADD3 UR4, UPT, UPT, UR44, 0x2500, URZ ;  /* 0x000025002c047890 */ /* 0x000fe2000fffe0ff */
[----:B------:R-:W-:Y:S01]  /*8f80*/  UMOV UR51, UR36 ;  /* 0x0000002400337c82 */ /* 0x000fe20008000000 */
[----:B------:R-:W-:Y:S02]  /*8f90*/  UIADD3 UR9, UPT, UPT, UR49, 0x40, URZ ;  /* 0x0000004031097890 */ /* 0x000fe4000fffe0ff */
[----:B------:R-:W-:Y:S02]  /*8fa0*/  UIADD3 UR8, UPT, UPT, UR44, 0x2d00, URZ ;  /* 0x00002d002c087890 */ /* 0x000fe4000fffe0ff */
[----:B------:R-:W-:Y:S01]  /*8fb0*/  MOV R96, UR4 ;  /* 0x0000000400607c02 */ /* 0x000fe20008000f00 */
[----:B------:R-:W-:Y:S01]  /*8fc0*/  UMOV UR10, UR50 ;  /* 0x00000032000a7c82 */ /* 0x000fe20008000000 */
[----:B------:R-:W-:Y:S02]  /*8fd0*/  UMOV UR11, UR36 ;  /* 0x00000024000b7c82 */ /* 0x000fe40008000000 */
[----:B------:R-:W-:Y:S01]  /*8fe0*/  R2UR UR48, R96 ;  /* 0x00000000603072ca */ /* 0x000fe200000e0000 */
[----:B--2---:R-:W-:Y:S04]  /*8ff0*/  UIADD3 UR4, UP0, UPT, UR6, 0x680, URZ ;  /* 0x0000068006047890 */ /* 0x004fe8000ff1e0ff */
[----:B------:R-:W-:Y:S09]  /*9000*/  UIADD3.X UR5, UPT, UPT, URZ, UR7, URZ, UP0, !UPT ;  /* 0x00000007ff057290 */ /* 0x000ff200087fe4ff */
[----:B------:R2:W-:Y:S01]  /*9010*/  UTMASTG.3D [UR48], [UR4] ;  /* 0x00000030040073b5 */ /* 0x0005e20008010000 */
[----:B------:R2:W-:Y:S01]  /*9020*/  UTMASTG.3D [UR8], [UR4] ;  /* 0x00000008040073b5 */ /* 0x0005e20008010000 */
[----:B------:R0:W-:Y:S01]  /*9030*/  UTMACMDFLUSH ;  /* 0x00000000000079b7 */ /* 0x0001e20000000000 */
[----:B--2---:R-:W-:Y:S04]  /*9040*/  DEPBAR.LE SB0, 0x1 ;  /* 0x000080400000791a */ /* 0x004fe80000000000 */
.L_x_162:
[----:B------:R-:W-:Y:S05]  /*9050*/  BSYNC.RECONVERGENT B0 ;  /* 0x0000000000007941 */ /* 0x000fea0003800200 */
.L_x_161:
[----:B------:R-:W-:Y:S06]  /*9060*/  BAR.SYNC.DEFER_BLOCKING 0x1, 0x80 ;  /* 0x0042000000007b1d */ /* 0x000fec0000010000 */
[----:B------:R-:W2:Y:S01]  /*9070*/  @P6 SYNCS.PHASECHK.TRANS64.TRYWAIT P0, [R109+URZ+0x340], R110 ;  /* 0x0003406e6d0065a7 */ /* 0x000ea200080011ff */
[----:B------:R-:W-:Y:S01]  /*9080*/  BSSY B1, `(.L_x_163) ;  /* 0x0000020000017945 */ /* 0x000fe20003800000 */
[----:B--2---:R-:W-:Y:S03]  /*9090*/  @P6 SEL R71, RZ, 0x1, !P0 ;  /* 0x00000001ff476807 */ /* 0x004fe60004000000 */
[----:B------:R-:W-:Y:S05]  /*90a0*/  @!P6 BRA `(.L_x_164) ;  /* 0x000000000074e947 */ /* 0x000fea0003800000 */
[----:B------:R-:W-:Y:S01]  /*90b0*/  ISETP.NE.AND P1, PT, R99, RZ, PT ;  /* 0x000000ff6300720c */ /* 0x000fe20003f25270 */
[----:B------:R-:W-:Y:S01]  /*90c0*/  BSSY B0, `(.L_x_165) ;  /* 0x0000009000007945 */ /* 0x000fe20003800000 */
[----:B------:R-:W-:Y:S11]  /*90d0*/  ISETP.NE.AND P0, PT, R71, RZ, PT ;  /* 0x000000ff4700720c */ /* 0x000ff60003f05270 */
[----:B------:R-:W-:Y:S05]  /*90e0*/  @P1 IMAD R0, R93, 0x1000, R84 ;  /* 0x000010005d001824 */ /* 0x000fea00078e0254 */
[----:B------:R-:W-:Y:S05]  /*90f0*/  @P1 IADD3 R3, PT, PT, R0, UR44, RZ ;  /* 0x0000002c00031c10 */ /* 0x000fea000fffe0ff */
[----:B------:R-:W-:Y:S01]  /*9100*/  @P1 IMAD.IADD R3, R3, 0x1, R108 ;  /* 0x0000000103031824 */ /* 0x000fe200078e026c */
[----:B------:R-:W-:Y:S06]  /*9110*/  @P0 BRA `(.L_x_166) ;  /* 0x00000000000c0947 */ /* 0x000fec0003800000 */
[----:B------:R-:W-:Y:S04]  /*9120*/  SHF.L.U32 R2, R92, 0x1f, RZ ;  /* 0x0000001f5c027819 */ /* 0x000fe800000006ff */
[----:B------:R-:W2:Y:S02]  /*9130*/  SYNCS.PHASECHK.TRANS64.TRYWAIT P0, [R109+URZ+0x340], R2 ;  /* 0x000340026d0075a7 */ /* 0x000ea400080011ff */
[----:B--2---:R-:W-:Y:S05]  /*9140*/  @!P0 BRA `(.L_x_167) ;  /* 0x0000002800908947 */ /* 0x004fea0003800000 */
.L_x_166:
[----:B------:R-:W-:Y:S05]  /*9150*/  BSYNC B0 ;  /* 0x0000000000007941 */ /* 0x000fea0003800000 */
.L_x_165:
[----:B------:R-:W-:Y:S01]  /*9160*/  ISETP.NE.AND P0, PT, R99, RZ, PT ;  /* 0x000000ff6300720c */ /* 0x000fe20003f05270 */
[----:B--2---:R-:W-:Y:S02]  /*9170*/  VIADD R109, R109, 0x350 ;  /* 0x000003506d6d7836 */ /* 0x004fe40000000000 */
[----:B------:R-:W-:Y:S02]  /*9180*/  IMAD.U32 R2, RZ, RZ, UR46 ;  /* 0x0000002eff027e24 */ /* 0x000fe4000f8e00ff */
[----:B------:R-:W-:Y:S03]  /*9190*/  VIADD R93, R93, 0x1 ;  /* 0x000000015d5d7836 */ /* 0x000fe60000000000 */
[----:B------:R-:W-:Y:S05]  /*91a0*/  PRMT R2, R2, 0x654, R109 ;  /* 0x0000065402027816 */ /* 0x000fea000000006d */
[----:B------:R2:W3:Y:S04]  /*91b0*/  @P0 LDS.128 R72, [R0+UR44+0x500] ;  /* 0x0005002c00480984 */ /* 0x0004e80008000c00 */
[----:B------:R2:W4:Y:S01]  /*91c0*/  @P0 LDS.128 R76, [R3+0x500] ;  /* 0x00050000034c0984 */ /* 0x0005220000000c00 */
        /* <DEDUP_REMOVED lines=11> */
.L_x_164:
[----:B------:R-:W-:Y:S05]  /*9280*/  BSYNC B1 ;  /* 0x0000000000017941 */ /* 0x000fea0003800000 */
.L_x_163:
[----:B--2---:R-:W-:Y:S05]  /*9290*/  VIADD R0, R39, 0x20 ;  /* 0x0000002027007836 */ /* 0x004fea0000000000 */
[----:B------:R-:W-:Y:S04]  /*92a0*/  SHF.R.U32.HI R0, RZ, 0x15, R0 ;  /* 0x00000015ff007819 */ /* 0x000fe80000011600 */
[----:B------:R-:W-:Y:S11]  /*92b0*/  LOP3.LUT P0, RZ, R0, 0x3, R87, 0x48, !PT ;  /* 0x0000000300ff7812 */ /* 0x000ff60007804857 */
[----:B------:R-:W-:Y:S02]  /*92c0*/  @!UPT UIADD3 URZ, UPT, UPT, URZ, URZ, URZ ;  /* 0x000000fffffff290 */ /* 0x000fe4000fffe0ff */
[----:B------:R-:W-:Y:S05]  /*92d0*/  @!P0 BRA `(.L_x_168) ;  /* 0x0000000000408947 */ /* 0x000fea0003800000 */
[----:B------:R-:W2:Y:S01]  /*92e0*/  LDCU.64 UR8, c[0x4][0x70] ;  /* 0x01000e00ff0877ac */ /* 0x000ea20008000a00 */
[----:B------:R-:W-:Y:S01]  /*92f0*/  MOV R3, 0x0 ;  /* 0x0000000000037802 */ /* 0x000fe20000000f00 */
[----:B------:R-:W-:Y:S02]  /*9300*/  HFMA2 R12, -RZ, RZ, 0, 5.9604644775390625e-08 ;  /* 0x00000001ff0c7431 */ /* 0x000fe400000001ff */
[----:B------:R-:W-:Y:S02]  /*9310*/  IMAD.MOV.U32 R8, RZ, RZ, 0x192 ;  /* 0x00000192ff087424 */ /* 0x000fe400078e00ff */
[----:B------:R-:W-:Y:S01]  /*9320*/  IMAD.MOV.U32 R13, RZ, RZ, RZ ;  /* 0x000000ffff0d7224 */ /* 0x000fe200078e00ff */
[----:B------:R-:W5:Y:S01]  /*9330*/  LDCU.64 UR6, c[0x4][0x78] ;  /* 0x01000f00ff0677ac */ /* 0x000f620008000a00 */
[----:B------:R-:W1:Y:S01]  /*9340*/  LDC.64 R2, c[0x4][R3] ;  /* 0x0100000003027b82 */ /* 0x000e620000000a00 */
[----:B------:R-:W3:Y:S01]  /*9350*/  LDCU.64 UR4, c[0x4][0x10] ;  /* 0x01000200ff0477ac */ /* 0x000ee20008000a00 */
[----:B--2---:R-:W-:Y:S01]  /*9360*/  MOV R5, UR9 ;  /* 0x0000000900057c02 */ /* 0x004fe20008000f00 */
[----:B------:R-:W-:Y:S01]  /*9370*/  IMAD.U32 R4, RZ, RZ, UR8 ;  /* 0x00000008ff047e24 */ /* 0x000fe2000f8e00ff */
[----:B-----5:R-:W-:Y:S01]  /*9380*/  MOV R7, UR7 ;  /* 0x0000000700077c02 */ /* 0x020fe20008000f00 */
[----:B------:R-:W-:Y:S01]  /*9390*/  IMAD.U32 R6, RZ, RZ, UR6 ;  /* 0x00000006ff067e24 */ /* 0x000fe2000f8e00ff */
[----:B---3--:R-:W-:Y:S01]  /*93a0*/  MOV R11, UR5 ;  /* 0x00000005000b7c02 */ /* 0x008fe20008000f00 */
[----:B------:R-:W-:Y:S02]  /*93b0*/  IMAD.U32 R10, RZ, RZ, UR4 ;  /* 0x00000004ff0a7e24 */ /* 0x000fe4000f8e00ff */
[----:B------:R-:W-:Y:S07]  /*93c0*/  LEPC R20, `(.L_x_168) ;  /* 0x000000001014794e */ /* 0x000fee0000000000 */
[----:B-1--4-:R-:W-:Y:S05]  /*93d0*/  CALL.ABS.NOINC R2 ;  /* 0x0000000002007343 */ /* 0x012fea0003c00000 */
.L_x_168:
[----:B------:R-:W-:Y:S01]  /*93e0*/  ISETP.NE.AND P0, PT, R97, RZ, PT ;  /* 0x000000ff6100720c */ /* 0x000fe20003f05270 */
[----:B------:R-:W-:Y:S05]  /*93f0*/  WARPSYNC.ALL ;  /* 0x0000000000007948 */ /* 0x000fea0003800000 */
[----:B------:R-:W-:Y:S01]  /*9400*/  R2UR UR4, R39 ;  /* 0x00000000270472ca */ /* 0x000fe200000e0000 */
[----:B------:R-:W-:Y:S01]  /*9410*/  BSSY.RECONVERGENT B0, `(.L_x_169) ;  /* 0x00000a0000007945 */ /* 0x000fe20003800200 */
[-C--:B---3--:R-:W-:Y:S02]  /*9420*/  F2FP.F16.E4M3.UNPACK_B R42, R72.reuse ;  /* 0x00000048ff2a723e */ /* 0x088fe400020006ff */
[----:B------:R-:W-:Y:S02]  /*9430*/  F2FP.F16.E4M3.UNPACK_B R72, R72.H1 ;  /* 0x00000048ff48723e */ /* 0x000fe400030006ff */
[-C--:B------:R-:W-:Y:S01]  /*9440*/  F2FP.F16.E4M3.UNPACK_B R46, R73.reuse ;  /* 0x00000049ff2e723e */ /* 0x080fe200020006ff */
[--C-:B------:R-:W-:Y:S01]  /*9450*/  HADD2.F32 R40, -RZ, R42.reuse.H0_H0 ;  /* 0x2000002aff287230 */ /* 0x100fe20000004100 */
[----:B------:R-:W-:Y:S01]  /*9460*/  F2FP.F16.E4M3.UNPACK_B R73, R73.H1 ;  /* 0x00000049ff49723e */ /* 0x000fe200030006ff */
[----:B------:R-:W-:Y:S01]  /*9470*/  HADD2.F32 R42, -RZ, R42.H1_H1 ;  /* 0x3000002aff2a7230 */ /* 0x000fe20000004100 */
[-C--:B------:R-:W-:Y:S01]  /*9480*/  F2FP.F16.E4M3.UNPACK_B R50, R74.reuse ;  /* 0x0000004aff32723e */ /* 0x080fe200020006ff */
[----:B------:R-:W-:Y:S01]  /*9490*/  HADD2.F32 R43, -RZ, R72.H0_H0 ;  /* 0x20000048ff2b7230 */ /* 0x000fe20000004100 */
[----:B------:R-:W-:Y:S01]  /*94a0*/  F2FP.F16.E4M3.UNPACK_B R74, R74.H1 ;  /* 0x0000004aff4a723e */ /* 0x000fe200030006ff */
[----:B------:R-:W2:Y:S01]  /*94b0*/  LDTM.x32 R4, tmem[UR4+0x20] ;  /* 0x00002004000479ee */ /* 0x000ea200082c0000 */
[----:B------:R-:W-:Y:S01]  /*94c0*/  NOP ;  /* 0x0000000000007918 */ /* 0x000fe20000000000 */
[----:B------:R-:W-:Y:S01]  /*94d0*/  IADD3 R90, PT, PT, R90, 0x3b0, RZ ;  /* 0x000003b05a5a7810 */ /* 0x000fe20007ffe0ff */
[--C-:B------:R-:W-:Y:S01]  /*94e0*/  HADD2.F32 R45, -RZ, R46.reuse.H0_H0 ;  /* 0x2000002eff2d7230 */ /* 0x100fe20000004100 */
[----:B------:R-:W-:Y:S01]  /*94f0*/  F2FP.F16.E4M3.UNPACK_B R54, R75 ;  /* 0x0000004bff36723e */ /* 0x000fe200020006ff */
[----:B------:R-:W-:Y:S01]  /*9500*/  HADD2.F32 R46, -RZ, R46.H1_H1 ;  /* 0x3000002eff2e7230 */ /* 0x000fe20000004100 */
[----:B------:R-:W-:Y:S01]  /*9510*/  LOP3.LUT R90, R90, 0xfefffff8, RZ, 0xc0, !PT ;  /* 0xfefffff85a5a7812 */ /* 0x000fe200078ec0ff */
[--C-:B------:R-:W-:Y:S01]  /*9520*/  HADD2.F32 R49, -RZ, R50.reuse.H0_H0 ;  /* 0x20000032ff317230 */ /* 0x100fe20000004100 */
[----:B----4-:R-:W-:Y:S01]  /*9530*/  F2FP.F16.E4M3.UNPACK_B R58, R76 ;  /* 0x0000004cff3a723e */ /* 0x010fe200020006ff */
[----:B------:R-:W-:Y:S01]  /*9540*/  HADD2.F32 R50, -RZ, R50.H1_H1 ;  /* 0x30000032ff327230 */ /* 0x000fe20000004100 */
[----:B--2---:R2:W-:Y:S01]  /*9550*/  SYNCS.ARRIVE.TRANS64.RED.A1T0 RZ, [R90+URZ], RZ ;  /* 0x000000ff5aff79a7 */ /* 0x0045e200081004ff */
[--C-:B------:R-:W-:Y:S01]  /*9560*/  HADD2.F32 R53, -RZ, R54.reuse.H0_H0 ;  /* 0x20000036ff357230 */ /* 0x100fe20000004100 */
[----:B------:R-:W-:Y:S01]  /*9570*/  F2FP.F16.E4M3.UNPACK_B R62, R77 ;  /* 0x0000004dff3e723e */ /* 0x000fe200020006ff */
[----:B------:R-:W-:Y:S01]  /*9580*/  HADD2.F32 R54, -RZ, R54.H1_H1 ;  /* 0x30000036ff367230 */ /* 0x000fe20000004100 */
[----:B------:R-:W-:Y:S01]  /*9590*/  F2FP.F16.E4M3.UNPACK_B R66, R78 ;  /* 0x0000004eff42723e */ /* 0x000fe200020006ff */
[--C-:B------:R-:W-:Y:S01]  /*95a0*/  HADD2.F32 R57, -RZ, R58.reuse.H0_H0 ;  /* 0x2000003aff397230 */ /* 0x100fe20000004100 */
[----:B------:R-:W-:Y:S01]  /*95b0*/  F2FP.F16.E4M3.UNPACK_B R70, R79 ;  /* 0x0000004fff46723e */ /* 0x000fe200020006ff */
[----:B------:R-:W-:Y:S01]  /*95c0*/  HADD2.F32 R58, -RZ, R58.H1_H1 ;  /* 0x3000003aff3a7230 */ /* 0x000fe20000004100 */
[----:B------:R-:W-:Y:S01]  /*95d0*/  F2FP.F16.E4M3.UNPACK_B R75, R75.H1 ;  /* 0x0000004bff4b723e */ /* 0x000fe200030006ff */
[--C-:B------:R-:W-:Y:S01]  /*95e0*/  HADD2.F32 R61, -RZ, R62.reuse.H0_H0 ;  /* 0x2000003eff3d7230 */ /* 0x100fe20000004100 */
[----:B------:R-:W-:Y:S01]  /*95f0*/  F2FP.F16.E4M3.UNPACK_B R76, R76.H1 ;  /* 0x0000004cff4c723e */ /* 0x000fe200030006ff */
[----:B------:R-:W-:Y:S01]  /*9600*/  HADD2.F32 R63, -RZ, R62.H1_H1 ;  /* 0x3000003eff3f7230 */ /* 0x000fe20000004100 */
[----:B------:R-:W-:Y:S01]  /*9610*/  F2FP.F16.E4M3.UNPACK_B R77, R77.H1 ;  /* 0x0000004dff4d723e */ /* 0x000fe200030006ff */
[--C-:B------:R-:W-:Y:S02]  /*9620*/  HADD2.F32 R65, -RZ, R66.reuse.H0_H0 ;  /* 0x20000042ff417230 */ /* 0x100fe40000004100 */
[C---:B------:R-:W-:Y:S01]  /*9630*/  FMUL R4, R38.reuse, R4 ;  /* 0x0000000426047220 */ /* 0x040fe20000400000 */
        /* <DEDUP_REMOVED lines=16> */
[--C-:B------:R-:W-:Y:S02]  /*9740*/  HADD2.F32 R69, -RZ, R70.reuse.H0_H0 ;  /* 0x20000046ff457230 */ /* 0x100fe40000004100 */
[C---:B------:R-:W-:Y:S01]  /*9750*/  FMUL R28, R38.reuse, R32 ;  /* 0x00000020261c7220 */ /* 0x040fe20000400000 */
[----:B------:R-:W-:Y:S02]  /*9760*/  HADD2.F32 R70, -RZ, R70.H1_H1 ;  /* 0x30000046ff467230 */ /* 0x000fe40000004100 */
[C---:B------:R-:W-:Y:S01]  /*9770*/  FMUL R29, R38.reuse, R33 ;  /* 0x00000021261d7220 */ /* 0x040fe20000400000 */
[----:B------:R-:W-:Y:S02]  /*9780*/  HADD2.F32 R44, -RZ, R72.H1_H1 ;  /* 0x30000048ff2c7230 */ /* 0x000fe40000004100 */
[C---:B------:R-:W-:Y:S01]  /*9790*/  FMUL R6, R38.reuse, R6 ;  /* 0x0000000626067220 */ /* 0x040fe20000400000 */
[C---:B------:R-:W-:Y:S01]  /*97a0*/  FMUL R7, R38.reuse, R7 ;  /* 0x0000000726077220 */ /* 0x040fe20000400000 */
[--C-:B------:R-:W-:Y:S02]  /*97b0*/  HADD2.F32 R47, -RZ, R73.reuse.H0_H0 ;  /* 0x20000049ff2f7230 */ /* 0x100fe40000004100 */
[C---:B------:R-:W-:Y:S01]  /*97c0*/  FMUL R10, R38.reuse, R10 ;  /* 0x0000000a260a7220 */ /* 0x040fe20000400000 */
[C---:B------:R-:W-:Y:S01]  /*97d0*/  FFMA R6, R41.reuse, R43, R6 ;  /* 0x0000002b29067223 */ /* 0x040fe20000000006 */
[----:B------:R-:W-:Y:S02]  /*97e0*/  HADD2.F32 R48, -RZ, R73.H1_H1 ;  /* 0x30000049ff307230 */ /* 0x000fe40000004100 */
[C---:B------:R-:W-:Y:S01]  /*97f0*/  FFMA R7, R41.reuse, R44, R7 ;  /* 0x0000002c29077223 */ /* 0x040fe20000000007 */
[C---:B------:R-:W-:Y:S01]  /*9800*/  FFMA R8, R41.reuse, R45, R8 ;  /* 0x0000002d29087223 */ /* 0x040fe20000000008 */
[C---:B------:R-:W-:Y:S01]  /*9810*/  FFMA R9, R41.reuse, R46, R9 ;  /* 0x0000002e29097223 */ /* 0x040fe20000000009 */
[----:B------:R-:W-:Y:S01]  /*9820*/  FFMA R10, R41, R47, R10 ;  /* 0x0000002f290a7223 */ /* 0x000fe2000000000a */
[C---:B------:R-:W-:Y:S01]  /*9830*/  FMUL R11, R38.reuse, R11 ;  /* 0x0000000b260b7220 */ /* 0x040fe20000400000 */
[----:B------:R-:W-:Y:S01]  /*9840*/  F2FP.F16.E4M3.UNPACK_B R78, R78.H1 ;  /* 0x0000004eff4e723e */ /* 0x000fe200030006ff */
[--C-:B------:R-:W-:Y:S01]  /*9850*/  HADD2.F32 R51, -RZ, R74.reuse.H0_H0 ;  /* 0x2000004aff337230 */ /* 0x100fe20000004100 */
[----:B-1----:R-:W-:Y:S01]  /*9860*/  F2FP.SATFINITE.E4M3.F32.PACK_AB_MERGE_C R100, R7, R6, RZ ;  /* 0x000000060764723e */ /* 0x002fe200048070ff */
[C---:B------:R-:W-:Y:S01]  /*9870*/  FFMA R11, R41.reuse, R48, R11 ;  /* 0x00000030290b7223 */ /* 0x040fe2000000000b */
[C---:B------:R-:W-:Y:S01]  /*9880*/  FFMA R12, R41.reuse, R49, R12 ;  /* 0x00000031290c7223 */ /* 0x040fe2000000000c */
[----:B------:R-:W-:Y:S01]  /*9890*/  FFMA R13, R41, R50, R13 ;  /* 0x00000032290d7223 */ /* 0x000fe2000000000d */
[----:B------:R-:W-:Y:S01]  /*98a0*/  F2FP.SATFINITE.E4M3.F32.PACK_AB_MERGE_C R100, R5, R4, R100 ;  /* 0x000000040564723e */ /* 0x000fe20004807064 */
[----:B------:R-:W-:Y:S01]  /*98b0*/  HADD2.F32 R52, -RZ, R74.H1_H1 ;  /* 0x3000004aff347230 */ /* 0x000fe20000004100 */
[----:B------:R-:W-:Y:S01]  /*98c0*/  F2FP.SATFINITE.E4M3.F32.PACK_AB_MERGE_C R101, R11, R10, RZ ;  /* 0x0000000a0b65723e */ /* 0x000fe200048070ff */
[C---:B------:R-:W-:Y:S01]  /*98d0*/  FMUL R14, R38.reuse, R14 ;  /* 0x0000000e260e7220 */ /* 0x040fe20000400000 */
[C---:B------:R-:W-:Y:S01]  /*98e0*/  FMUL R15, R38.reuse, R15 ;  /* 0x0000000f260f7220 */ /* 0x040fe20000400000 */
[--C-:B------:R-:W-:Y:S01]  /*98f0*/  HADD2.F32 R55, -RZ, R75.reuse.H0_H0 ;  /* 0x2000004bff377230 */ /* 0x100fe20000004100 */
[----:B------:R-:W-:Y:S01]  /*9900*/  F2FP.SATFINITE.E4M3.F32.PACK_AB_MERGE_C R101, R9, R8, R101 ;  /* 0x000000080965723e */ /* 0x000fe20004807065 */
[C---:B------:R-:W-:Y:S01]  /*9910*/  FFMA R14, R41.reuse, R51, R14 ;  /* 0x00000033290e7223 */ /* 0x040fe2000000000e */
[C---:B------:R-:W-:Y:S01]  /*9920*/  FFMA R15, R41.reuse, R52, R15 ;  /* 0x00000034290f7223 */ /* 0x040fe2000000000f */
[C---:B------:R-:W-:Y:S01]  /*9930*/  FFMA R16, R41.reuse, R53, R16 ;  /* 0x0000003529107223 */ /* 0x040fe20000000010 */
[C---:B------:R-:W-:Y:S01]  /*9940*/  FFMA R17, R41.reuse, R54, R17 ;  /* 0x0000003629117223 */ /* 0x040fe20000000011 */
        /* <DEDUP_REMOVED lines=15> */
[C---:B------:R-:W-:Y:S01]  /*9a40*/  FFMA R23, R41.reuse, R60, R23 ;  /* 0x0000003c29177223 */ /* 0x040fe20000000017 */
[C---:B------:R-:W-:Y:S01]  /*9a50*/  FMUL R27, R38.reuse, R27 ;  /* 0x0000001b261b7220 */ /* 0x040fe20000400000 */
[C---:B------:R-:W-:Y:S01]  /*9a60*/  FFMA R0, R41.reuse, R61, R0 ;  /* 0x0000003d29007223 */ /* 0x040fe20000000000 */
[----:B------:R-:W-:Y:S01]  /*9a70*/  F2FP.F16.E4M3.UNPACK_B R79, R79.H1 ;  /* 0x0000004fff4f723e */ /* 0x000fe200030006ff */
        /* <DEDUP_REMOVED lines=16> */
[----:B------:R-:W-:Y:S01]  /*9b80*/  FFMA R28, R41, R69, R28 ;  /* 0x00000045291c7223 */ /* 0x000fe2000000001c */
[----:B------:R-:W-:Y:S01]  /*9b90*/  F2FP.SATFINITE.E4M3.F32.PACK_AB_MERGE_C R103, R19, R18, RZ ;  /* 0x000000121367723e */ /* 0x000fe200048070ff */
        /* <DEDUP_REMOVED lines=14> */
[----:B--2---:R-:W-:Y:S03]  /*9c80*/  IADD3 R90, PT, PT, R36, 0x1, RZ ;  /* 0x00000001245a7810 */ /* 0x004fe60007ffe0ff */
        /* <DEDUP_REMOVED lines=10> */
[----:B------:R-:W-:Y:S02]  /*9d30*/  UIADD3 UR13, UPT, UPT, UR49, 0x20, URZ ;  /* 0x00000020310d7890 */ /* 0x000fe4000fffe0ff */
[----:B------:R-:W-:Y:S01]  /*9d40*/  UIADD3 UR12, UPT, UPT, UR44, 0x3500, URZ ;  /* 0x000035002c0c7890 */ /* 0x000fe2000fffe0ff */
[----:B------:R-:W-:Y:S01]  /*9d50*/  UMOV UR14, UR50 ;  /* 0x00000032000e7c82 */ /* 0x000fe20008000000 */
[----:B------:R-:W-:Y:S01]  /*9d60*/  UMOV UR15, UR36 ;  /* 0x00000024000f7c82 */ /* 0x000fe20008000000 */
[----:B------:R-:W-:Y:S02]  /*9d70*/  UIADD3 UR9, UPT, UPT, UR49, 0x60, URZ ;  /* 0x0000006031097890 */ /* 0x000fe4000fffe0ff */
[----:B------:R-:W-:Y:S01]  /*9d80*/  UIADD3 UR8, UPT, UPT, UR44, 0x3d00, URZ ;  /* 0x00003d002c087890 */ /* 0x000fe2000fffe0ff */
[----:B------:R-:W-:Y:S01]  /*9d90*/  UMOV UR10, UR50 ;  /* 0x00000032000a7c82 */ /* 0x000fe20008000000 */
[----:B------:R-:W-:Y:S01]  /*9da0*/  UMOV UR11, UR36 ;  /* 0x00000024000b7c82 */ /* 0x000fe20008000000 */
[----:B--2---:R-:W-:Y:S04]  /*9db0*/  UIADD3 UR4, UP0, UPT, UR6, 0x680, URZ ;  /* 0x0000068006047890 */ /* 0x004fe8000ff1e0ff */
[----:B------:R-:W-:Y:S09]  /*9dc0*/  UIADD3.X UR5, UPT, UPT, URZ, UR7, URZ, UP0, !UPT ;  /* 0x00000007ff057290 */ /* 0x000ff200087fe4ff */
[----:B------:R2:W-:Y:S01]  /*9dd0*/  UTMASTG.3D [UR12], [UR4] ;  /* 0x0000000c040073b5 */ /* 0x0005e20008010000 */
[----:B------:R2:W-:Y:S01]  /*9de0*/  UTMASTG.3D [UR8], [UR4] ;  /* 0x00000008040073b5 */ /* 0x0005e20008010000 */
[----:B------:R0:W-:Y:S01]  /*9df0*/  UTMACMDFLUSH ;  /* 0x00000000000079b7 */ /* 0x0001e20000000000 */
[----:B--2---:R-:W-:Y:S04]  /*9e00*/  DEPBAR.LE SB0, 0x1 ;  /* 0x000080400000791a */ /* 0x004fe80000000000 */
.L_x_170:
[----:B------:R-:W-:Y:S05]  /*9e10*/  BSYNC.RECONVERGENT B0 ;  /* 0x0000000000007941 */ /* 0x000fea0003800200 */
.L_x_169:
[----:B------:R-:W-:Y:S01]  /*9e20*/  R2UR UR4, R88 ;  /* 0x00000000580472ca */ /* 0x000fe200000e0000 */
[----:B------:R-:W-:Y:S01]  /*9e30*/  BAR.SYNC.DEFER_BLOCKING 0x1, 0x80 ;  /* 0x0042000000007b1d */ /* 0x000fe20000010000 */
[----:B------:R-:W-:Y:S01]  /*9e40*/  ISETP.NE.AND P0, PT, R91, 0x2, PT ;  /* 0x000000025b00780c */ /* 0x000fe20003f05270 */
[----:B------:R-:W-:Y:S01]  /*9e50*/  UISETP.NE.AND UP0, UPT, UR45, URZ, UPT ;  /* 0x000000ff2d00728c */ /* 0x000fe2000bf05270 */
[----:B------:R-:W-:Y:S01]  /*9e60*/  ISETP.NE.AND P1, PT, R90, 0x4, PT ;  /* 0x000000045a00780c */ /* 0x000fe20003f25270 */
[----:B------:R-:W-:Y:S01]  /*9e70*/  UIADD3 UR24, UPT, UPT, UR37, UR63, URZ ;  /* 0x0000003f25187290 */ /* 0x000fe2000fffe0ff */
[----:B------:R-:W-:Y:S02]  /*9e80*/  SEL R3, RZ, 0x1, P0 ;  /* 0x00000001ff037807 */ /* 0x000fe40000000000 */
[----:B------:R-:W-:Y:S02]  /*9e90*/  SEL R0, RZ, 0x1, P1 ;  /* 0x00000001ff007807 */ /* 0x000fe40000800000 */
[----:B------:R-:W-:Y:S02]  /*9ea0*/  LOP3.LUT R94, R94, R3, RZ, 0x3c, !PT ;  /* 0x000000035e5e7212 */ /* 0x000fe400078e3cff */
[----:B------:R-:W-:Y:S01]  /*9eb0*/  LOP3.LUT R95, R95, R0, RZ, 0x3c, !PT ;  /* 0x000000005f5f7212 */ /* 0x000fe200078e3cff */
[----:B------:R-:W-:Y:S01]  /*9ec0*/  UIADD3 UR20, UPT, UPT, UR38, UR4, URZ ;  /* 0x0000000426147290 */ /* 0x000fe2000fffe0ff */
[----:B------:R-:W-:Y:S02]  /*9ed0*/  SEL R91, R91, RZ, P0 ;  /* 0x000000ff5b5b7207 */ /* 0x000fe40000000000 */
[----:B------:R-:W-:Y:S01]  /*9ee0*/  SEL R36, R90, RZ, P1 ;  /* 0x000000ff5a247207 */ /* 0x000fe20000800000 */
[----:B------:R-:W-:Y:S01]  /*9ef0*/  UMOV UR36, UR59 ;  /* 0x0000003b00247c82 */ /* 0x000fe20008000000 */
[----:B------:R-:W-:Y:S07]  /*9f00*/  BRA.U UP0, `(.L_x_171) ;  /* 0xffffffd500787547 */ /* 0x000fee000b83ffff */
[----:B------:R-:W-:Y:S05]  /*9f10*/  EXIT ;  /* 0x000000000000794d */ /* 0x000fea0003800000 */
.L_x_25:
[----:B--2---:R2:W3:Y:S02]  /*9f20*/  SYNCS.PHASECHK.TRANS64.TRYWAIT P0, [R3+URZ+0x3e0], R2 ;  /* 0x0003e002030075a7 */ /* 0x0044e400080011ff */
[----:B---3--:R-:W-:Y:S05]  /*9f30*/  @!P0 NANOSLEEP.SYNCS 0x989680 ;  /* 0x009896800000895d */ /* 0x008fea0003900000 */
[----:B------:R-:W3:Y:S02]  /*9f40*/  @!P0 SYNCS.PHASECHK.TRANS64 P0, [R3+URZ+0x3e0], R2 ;  /* 0x0003e002030085a7 */ /* 0x000ee400080010ff */
[----:B---3--:R-:W-:Y:S05]  /*9f50*/  @!P0 BRA `(.L_x_25) ;  /* 0xfffffffc00f08947 */ /* 0x008fea000383ffff */
[----:B------:R-:W-:Y:S05]  /*9f60*/  BRA `(.L_x_172) ;  /* 0xffffff8000287947 */ /* 0x000fea000383ffff */
.L_x_28:
[----:B-1----:R-:W-:-:S07]  /*9f70*/  MOV R0, UR33 ;  /* 0x0000002100007c02 */ /* 0x002fce0008000f00 */
.L_x_173:
[----:B-1----:R1:W2:Y:S02]  /*9f80*/  SYNCS.PHASECHK.TRANS64.TRYWAIT P0, [R0+URZ+0x1a0], R3 ;  /* 0x0001a003000075a7 */ /* 0x0022a400080011ff */
[----:B--2---:R-:W-:Y:S05]  /*9f90*/  @!P0 NANOSLEEP.SYNCS 0x989680 ;  /* 0x009896800000895d */ /* 0x004fea0003900000 */
[----:B------:R-:W2:Y:S02]  /*9fa0*/  @!P0 SYNCS.PHASECHK.TRANS64 P0, [R0+URZ+0x1a0], R3 ;  /* 0x0001a003000085a7 */ /* 0x000ea400080010ff */
[----:B--2---:R-:W-:Y:S05]  /*9fb0*/  @!P0 BRA `(.L_x_173) ;  /* 0xfffffffc00f08947 */ /* 0x004fea000383ffff */
[----:B------:R-:W-:Y:S05]  /*9fc0*/  BRA `(.L_x_27) ;  /* 0xffffff8000807947 */ /* 0x000fea000383ffff */
.L_x_35:
[----:B-1----:R-:W-:-:S07]  /*9fd0*/  MOV R0, UR17 ;  /* 0x0000001100007c02 */ /* 0x002fce0008000f00 */
.L_x_174:
[----:B-1----:R1:W2:Y:S02]  /*9fe0*/  SYNCS.PHASECHK.TRANS64.TRYWAIT P0, [R0+URZ+0x1a0], R3 ;  /* 0x0001a003000075a7 */ /* 0x0022a400080011ff */
[----:B--2---:R-:W-:Y:S05]  /*9ff0*/  @!P0 NANOSLEEP.SYNCS 0x989680 ;  /* 0x009896800000895d */ /* 0x004fea0003900000 */
[----:B------:R-:W2:Y:S02]  /*a000*/  @!P0 SYNCS.PHASECHK.TRANS64 P0, [R0+URZ+0x1a0], R3 ;  /* 0x0001a003000085a7 */ /* 0x000ea400080010ff */
[----:B--2---:R-:W-:Y:S05]  /*a010*/  @!P0 BRA `(.L_x_174) ;  /* 0xfffffffc00f08947 */ /* 0x004fea000383ffff */
[----:B------:R-:W-:Y:S05]  /*a020*/  BRA `(.L_x_34) ;  /* 0xffffff8400407947 */ /* 0x000fea000383ffff */
.L_x_40:
[----:B-1----:R1:W2:Y:S02]  /*a030*/  SYNCS.PHASECHK.TRANS64.TRYWAIT P0, [R3+URZ+0x370], R0 ;  /* 0x00037000030075a7 */ /* 0x0022a400080011ff */
[----:B--2---:R-:W-:Y:S05]  /*a040*/  @!P0 NANOSLEEP.SYNCS 0x989680 ;  /* 0x009896800000895d */ /* 0x004fea0003900000 */
[----:B------:R-:W2:Y:S02]  /*a050*/  @!P0 SYNCS.PHASECHK.TRANS64 P0, [R3+URZ+0x370], R0 ;  /* 0x00037000030085a7 */ /* 0x000ea400080010ff */
[----:B--2---:R-:W-:Y:S05]  /*a060*/  @!P0 BRA `(.L_x_40) ;  /* 0xfffffffc00f08947 */ /* 0x004fea000383ffff */
[----:B------:R-:W-:Y:S05]  /*a070*/  BRA `(.L_x_175) ;  /* 0xffffff8400e87947 */ /* 0x000fea000383ffff */
.L_x_44:
[----:B-1----:R-:W-:-:S07]  /*a080*/  MOV R0, UR4 ;  /* 0x0000000400007c02 */ /* 0x002fce0008000f00 */
.L_x_176:
[----:B-1----:R1:W2:Y:S02]  /*a090*/  SYNCS.PHASECHK.TRANS64.TRYWAIT P0, [R0+URZ], R3 ;  /* 0x00000003000075a7 */ /* 0x0022a400080011ff */
[----:B--2---:R-:W-:Y:S05]  /*a0a0*/  @!P0 NANOSLEEP.SYNCS 0x989680 ;  /* 0x009896800000895d */ /* 0x004fea0003900000 */
[----:B------:R-:W2:Y:S02]  /*a0b0*/  @!P0 SYNCS.PHASECHK.TRANS64 P0, [R0+URZ], R3 ;  /* 0x00000003000085a7 */ /* 0x000ea400080010ff */
[----:B--2---:R-:W-:Y:S05]  /*a0c0*/  @!P0 BRA `(.L_x_176) ;  /* 0xfffffffc00f08947 */ /* 0x004fea000383ffff */
[----:B------:R-:W-:Y:S05]  /*a0d0*/  BRA `(.L_x_177) ;  /* 0xffffff8c00907947 */ /* 0x000fea000383ffff */
.L_x_45:
[----:B------:R-:W-:-:S07]  /*a0e0*/  MOV R0, UR5 ;  /* 0x0000000500007c02 */ /* 0x000fce0008000f00 */
.L_x_178:
[----:B-1----:R1:W2:Y:S02]  /*a0f0*/  SYNCS.PHASECHK.TRANS64.TRYWAIT P0, [R0+URZ], R3 ;  /* 0x00000003000075a7 */ /* 0x0022a400080011ff */
[----:B--2---:R-:W-:Y:S05]  /*a100*/  @!P0 NANOSLEEP.SYNCS 0x989680 ;  /* 0x009896800000895d */ /* 0x004fea0003900000 */
[----:B------:R-:W2:Y:S02]  /*a110*/  @!P0 SYNCS.PHASECHK.TRANS64 P0, [R0+URZ], R3 ;  /* 0x00000003000085a7 */ /* 0x000ea400080010ff */
[----:B--2---:R-:W-:Y:S05]  /*a120*/  @!P0 BRA `(.L_x_178) ;  /* 0xfffffffc00f08947 */ /* 0x004fea000383ffff */
[----:B------:R-:W-:Y:S05]  /*a130*/  BRA `(.L_x_179) ;  /* 0xffffff8c009c7947 */ /* 0x000fea000383ffff */
.L_x_46:
[----:B------:R-:W-:-:S07]  /*a140*/  MOV R0, UR5 ;  /* 0x0000000500007c02 */ /* 0x000fce0008000f00 */
.L_x_180:
[----:B-1----:R1:W2:Y:S02]  /*a150*/  SYNCS.PHASECHK.TRANS64.TRYWAIT P0, [R0+URZ], R3 ;  /* 0x00000003000075a7 */ /* 0x0022a400080011ff */
[----:B--2---:R-:W-:Y:S05]  /*a160*/  @!P0 NANOSLEEP.SYNCS 0x989680 ;  /* 0x009896800000895d */ /* 0x004fea0003900000 */
[----:B------:R-:W2:Y:S02]  /*a170*/  @!P0 SYNCS.PHASECHK.TRANS64 P0, [R0+URZ], R3 ;  /* 0x00000003000085a7 */ /* 0x000ea400080010ff */
[----:B--2---:R-:W-:Y:S05]  /*a180*/  @!P0 BRA `(.L_x_180) ;  /* 0xfffffffc00f08947 */ /* 0x004fea000383ffff */
[----:B------:R-:W-:Y:S05]  /*a190*/  BRA `(.L_x_181) ;  /* 0xffffff8c00a87947 */ /* 0x000fea000383ffff */
.L_x_47:
[----:B------:R-:W-:-:S07]  /*a1a0*/  MOV R0, UR5 ;  /* 0x0000000500007c02 */ /* 0x000fce0008000f00 */
.L_x_182:
[----:B-1----:R1:W2:Y:S02]  /*a1b0*/  SYNCS.PHASECHK.TRANS64.TRYWAIT P0, [R0+URZ], R3 ;  /* 0x00000003000075a7 */ /* 0x0022a400080011ff */
[----:B--2---:R-:W-:Y:S05]  /*a1c0*/  @!P0 NANOSLEEP.SYNCS 0x989680 ;  /* 0x009896800000895d */ /* 0x004fea0003900000 */
[----:B------:R-:W2:Y:S02]  /*a1d0*/  @!P0 SYNCS.PHASECHK.TRANS64 P0, [R0+URZ], R3 ;  /* 0x00000003000085a7 */ /* 0x000ea400080010ff */
[----:B--2---:R-:W-:Y:S05]  /*a1e0*/  @!P0 BRA `(.L_x_182) ;  /* 0xfffffffc00f08947 */ /* 0x004fea000383ffff */
[----:B------:R-:W-:Y:S05]  /*a1f0*/  BRA `(.L_x_183) ;  /* 0xffffff8c00b47947 */ /* 0x000fea000383ffff */
.L_x_48:
[----:B------:R-:W-:-:S07]  /*a200*/  MOV R0, UR5 ;  /* 0x0000000500007c02 */ /* 0x000fce0008000f00 */
.L_x_184:
[----:B-1----:R1:W2:Y:S02]  /*a210*/  SYNCS.PHASECHK.TRANS64.TRYWAIT P0, [R0+URZ], R3 ;  /* 0x00000003000075a7 */ /* 0x0022a400080011ff */
[----:B--2---:R-:W-:Y:S05]  /*a220*/  @!P0 NANOSLEEP.SYNCS 0x989680 ;  /* 0x009896800000895d */ /* 0x004fea0003900000 */
[----:B------:R-:W2:Y:S02]  /*a230*/  @!P0 SYNCS.PHASECHK.TRANS64 P0, [R0+URZ], R3 ;  /* 0x00000003000085a7 */ /* 0x000ea400080010ff */
[----:B--2---:R-:W-:Y:S05]  /*a240*/  @!P0 BRA `(.L_x_184) ;  /* 0xfffffffc00f08947 */ /* 0x004fea000383ffff */
[----:B------:R-:W-:Y:S05]  /*a250*/  BRA `(.L_x_185) ;  /* 0xffffff8c00c07947 */ /* 0x000fea000383ffff */
.L_x_49:
[----:B------:R-:W-:-:S07]  /*a260*/  MOV R0, UR5 ;  /* 0x0000000500007c02 */ /* 0x000fce0008000f00 */
.L_x_186:
[----:B-1----:R1:W2:Y:S02]  /*a270*/  SYNCS.PHASECHK.TRANS64.TRYWAIT P0, [R0+URZ], R3 ;  /* 0x00000003000075a7 */ /* 0x0022a400080011ff */
[----:B--2---:R-:W-:Y:S05]  /*a280*/  @!P0 NANOSLEEP.SYNCS 0x989680 ;  /* 0x009896800000895d */ /* 0x004fea0003900000 */
[----:B------:R-:W2:Y:S02]  /*a290*/  @!P0 SYNCS.PHASECHK.TRANS64 P0, [R0+URZ], R3 ;  /* 0x00000003000085a7 */ /* 0x000ea400080010ff */
[----:B--2---:R-:W-:Y:S05]  /*a2a0*/  @!P0 BRA `(.L_x_186) ;  /* 0xfffffffc00f08947 */ /* 0x004fea000383ffff */
[----:B------:R-:W-:Y:S05]  /*a2b0*/  BRA `(.L_x_187) ;  /* 0xffffff8c00cc7947 */ /* 0x000fea000383ffff */
.L_x_50:
[----:B------:R-:W-:-:S07]  /*a2c0*/  MOV R0, UR5 ;  /* 0x0000000500007c02 */ /* 0x000fce0008000f00 */
.L_x_188:
[----:B-1----:R1:W2:Y:S02]  /*a2d0*/  SYNCS.PHASECHK.TRANS64.TRYWAIT P0, [R0+URZ], R3 ;  /* 0x00000003000075a7 */ /* 0x0022a400080011ff */
[----:B--2---:R-:W-:Y:S05]  /*a2e0*/  @!P0 NANOSLEEP.SYNCS 0x989680 ;  /* 0x009896800000895d */ /* 0x004fea0003900000 */
[----:B------:R-:W2:Y:S02]  /*a2f0*/  @!P0 SYNCS.PHASECHK.TRANS64 P0, [R0+URZ], R3 ;  /* 0x00000003000085a7 */ /* 0x000ea400080010ff */
[----:B--2---:R-:W-:Y:S05]  /*a300*/  @!P0 BRA `(.L_x_188) ;  /* 0xfffffffc00f08947 */ /* 0x004fea000383ffff */
[----:B------:R-:W-:Y:S05]  /*a310*/  BRA `(.L_x_189) ;  /* 0xffffff8c00d87947 */ /* 0x000fea000383ffff */
.L_x_51:
[----:B------:R-:W-:-:S07]  /*a320*/  MOV R0, UR5 ;  /* 0x0000000500007c02 */ /* 0x000fce0008000f00 */
.L_x_190:
[----:B-1----:R1:W2:Y:S02]  /*a330*/  SYNCS.PHASECHK.TRANS64.TRYWAIT P0, [R0+URZ], R3 ;  /* 0x00000003000075a7 */ /* 0x0022a400080011ff */
[----:B--2---:R-:W-:Y:S05]  /*a340*/  @!P0 NANOSLEEP.SYNCS 0x989680 ;  /* 0x009896800000895d */ /* 0x004fea0003900000 */
[----:B------:R-:W2:Y:S02]  /*a350*/  @!P0 SYNCS.PHASECHK.TRANS64 P0, [R0+URZ], R3 ;  /* 0x00000003000085a7 */ /* 0x000ea400080010ff */
[----:B--2---:R-:W-:Y:S05]  /*a360*/  @!P0 BRA `(.L_x_190) ;  /* 0xfffffffc00f08947 */ /* 0x004fea000383ffff */
[----:B------:R-:W-:Y:S05]  /*a370*/  BRA `(.L_x_191) ;  /* 0xffffff8c00e47947 */ /* 0x000fea000383ffff */
.L_x_52:
[----:B------:R-:W-:-:S07]  /*a380*/  MOV R0, UR5 ;  /* 0x0000000500007c02 */ /* 0x000fce0008000f00 */
.L_x_192:
[----:B-1----:R1:W2:Y:S02]  /*a390*/  SYNCS.PHASECHK.TRANS64.TRYWAIT P0, [R0+URZ], R3 ;  /* 0x00000003000075a7 */ /* 0x0022a400080011ff */
[----:B--2---:R-:W-:Y:S05]  /*a3a0*/  @!P0 NANOSLEEP.SYNCS 0x989680 ;  /* 0x009896800000895d */ /* 0x004fea0003900000 */
[----:B------:R-:W2:Y:S02]  /*a3b0*/  @!P0 SYNCS.PHASECHK.TRANS64 P0, [R0+URZ], R3 ;  /* 0x00000003000085a7 */ /* 0x000ea400080010ff */
[----:B--2---:R-:W-:Y:S05]  /*a3c0*/  @!P0 BRA `(.L_x_192) ;  /* 0xfffffffc00f08947 */ /* 0x004fea000383ffff */
[----:B------:R-:W-:Y:S05]  /*a3d0*/  BRA `(.L_x_193) ;  /* 0xffffff8c00f07947 */ /* 0x000fea000383ffff */
.L_x_53:
[----:B------:R-:W-:-:S07]  /*a3e0*/  MOV R0, UR5 ;  /* 0x0000000500007c02 */ /* 0x000fce0008000f00 */
.L_x_194:
[----:B-1----:R1:W2:Y:S02]  /*a3f0*/  SYNCS.PHASECHK.TRANS64.TRYWAIT P0, [R0+URZ], R3 ;  /* 0x00000003000075a7 */ /* 0x0022a400080011ff */
[----:B--2---:R-:W-:Y:S05]  /*a400*/  @!P0 NANOSLEEP.SYNCS 0x989680 ;  /* 0x009896800000895d */ /* 0x004fea0003900000 */
[----:B------:R-:W2:Y:S02]  /*a410*/  @!P0 SYNCS.PHASECHK.TRANS64 P0, [R0+URZ], R3 ;  /* 0x00000003000085a7 */ /* 0x000ea400080010ff */
[----:B--2---:R-:W-:Y:S05]  /*a420*/  @!P0 BRA `(.L_x_194) ;  /* 0xfffffffc00f08947 */ /* 0x004fea000383ffff */
[----:B------:R-:W-:Y:S05]  /*a430*/  BRA `(.L_x_195) ;  /* 0xffffff8c00fc7947 */ /* 0x000fea000383ffff */
.L_x_54:
[----:B------:R-:W-:-:S07]  /*a440*/  MOV R0, UR5 ;  /* 0x0000000500007c02 */ /* 0x000fce0008000f00 */
.L_x_196:
[----:B-1----:R1:W2:Y:S02]  /*a450*/  SYNCS.PHASECHK.TRANS64.TRYWAIT P0, [R0+URZ], R3 ;  /* 0x00000003000075a7 */ /* 0x0022a400080011ff */
[----:B--2---:R-:W-:Y:S05]  /*a460*/  @!P0 NANOSLEEP.SYNCS 0x989680 ;  /* 0x009896800000895d */ /* 0x004fea0003900000 */
[----:B------:R-:W2:Y:S02]  /*a470*/  @!P0 SYNCS.PHASECHK.TRANS64 P0, [R0+URZ], R3 ;  /* 0x00000003000085a7 */ /* 0x000ea400080010ff */
[----:B--2---:R-:W-:Y:S05]  /*a480*/  @!P0 BRA `(.L_x_196) ;  /* 0xfffffffc00f08947 */ /* 0x004fea000383ffff */
[----:B------:R-:W-:Y:S05]  /*a490*/  BRA `(.L_x_197) ;  /* 0xffffff9000087947 */ /* 0x000fea000383ffff */
.L_x_55:
[----:B------:R-:W-:-:S07]  /*a4a0*/  MOV R0, UR5 ;  /* 0x0000000500007c02 */ /* 0x000fce0008000f00 */
.L_x_198:
[----:B-1----:R1:W2:Y:S02]  /*a4b0*/  SYNCS.PHASECHK.TRANS64.TRYWAIT P0, [R0+URZ], R3 ;  /* 0x00000003000075a7 */ /* 0x0022a400080011ff */
[----:B--2---:R-:W-:Y:S05]  /*a4c0*/  @!P0 NANOSLEEP.SYNCS 0x989680 ;  /* 0x009896800000895d */ /* 0x004fea0003900000 */
[----:B------:R-:W2:Y:S02]  /*a4d0*/  @!P0 SYNCS.PHASECHK.TRANS64 P0, [R0+URZ], R3 ;  /* 0x00000003000085a7 */ /* 0x000ea400080010ff */
[----:B--2---:R-:W-:Y:S05]  /*a4e0*/  @!P0 BRA `(.L_x_198) ;  /* 0xfffffffc00f08947 */ /* 0x004fea000383ffff */
[----:B------:R-:W-:Y:S05]  /*a4f0*/  BRA `(.L_x_199) ;  /* 0xffffff9000147947 */ /* 0x000fea000383ffff */
.L_x_56:
[----:B------:R-:W-:-:S07]  /*a500*/  MOV R0, UR5 ;  /* 0x0000000500007c02 */ /* 0x000fce0008000f00 */
.L_x_200:
[----:B-1----:R1:W2:Y:S02]  /*a510*/  SYNCS.PHASECHK.TRANS64.TRYWAIT P0, [R0+URZ], R3 ;  /* 0x00000003000075a7 */ /* 0x0022a400080011ff */
[----:B--2---:R-:W-:Y:S05]  /*a520*/  @!P0 NANOSLEEP.SYNCS 0x989680 ;  /* 0x009896800000895d */ /* 0x004fea0003900000 */
[----:B------:R-:W2:Y:S02]  /*a530*/  @!P0 SYNCS.PHASECHK.TRANS64 P0, [R0+URZ], R3 ;  /* 0x00000003000085a7 */ /* 0x000ea400080010ff */
[----:B--2---:R-:W-:Y:S05]  /*a540*/  @!P0 BRA `(.L_x_200) ;  /* 0xfffffffc00f08947 */ /* 0x004fea000383ffff */
[----:B------:R-:W-:Y:S05]  /*a550*/  BRA `(.L_x_201) ;  /* 0xffffff9000207947 */ /* 0x000fea000383ffff */
.L_x_57:
[----:B------:R-:W-:-:S07]  /*a560*/  MOV R0, UR5 ;  /* 0x0000000500007c02 */ /* 0x000fce0008000f00 */
.L_x_202:
[----:B-1----:R1:W2:Y:S02]  /*a570*/  SYNCS.PHASECHK.TRANS64.TRYWAIT P0, [R0+URZ], R3 ;  /* 0x00000003000075a7 */ /* 0x0022a400080011ff */
[----:B--2---:R-:W-:Y:S05]  /*a580*/  @!P0 NANOSLEEP.SYNCS 0x989680 ;  /* 0x009896800000895d */ /* 0x004fea0003900000 */
[----:B------:R-:W2:Y:S02]  /*a590*/  @!P0 SYNCS.PHASECHK.TRANS64 P0, [R0+URZ], R3 ;  /* 0x00000003000085a7 */ /* 0x000ea400080010ff */
[----:B--2---:R-:W-:Y:S05]  /*a5a0*/  @!P0 BRA `(.L_x_202) ;  /* 0xfffffffc00f08947 */ /* 0x004fea000383ffff */
[----:B------:R-:W-:Y:S05]  /*a5b0*/  BRA `(.L_x_203) ;  /* 0xffffff90002c7947 */ /* 0x000fea000383ffff */
.L_x_58:
[----:B------:R-:W-:-:S07]  /*a5c0*/  MOV R0, UR5 ;  /* 0x0000000500007c02 */ /* 0x000fce0008000f00 */
.L_x_204:
[----:B-1----:R1:W2:Y:S02]  /*a5d0*/  SYNCS.PHASECHK.TRANS64.TRYWAIT P0, [R0+URZ], R3 ;  /* 0x00000003000075a7 */ /* 0x0022a400080011ff */
[----:B--2---:R-:W-:Y:S05]  /*a5e0*/  @!P0 NANOSLEEP.SYNCS 0x989680 ;  /* 0x009896800000895d */ /* 0x004fea0003900000 */
[----:B------:R-:W2:Y:S02]  /*a5f0*/  @!P0 SYNCS.PHASECHK.TRANS64 P0, [R0+URZ], R3 ;  /* 0x00000003000085a7 */ /* 0x000ea400080010ff */
[----:B--2---:R-:W-:Y:S05]  /*a600*/  @!P0 BRA `(.L_x_204) ;  /* 0xfffffffc00f08947 */ /* 0x004fea000383ffff */
[----:B------:R-:W-:Y:S05]  /*a610*/  BRA `(.L_x_205) ;  /* 0xffffff9000387947 */ /* 0x000fea000383ffff */
.L_x_59:
[----:B------:R-:W-:-:S07]  /*a620*/  MOV R0, UR5 ;  /* 0x0000000500007c02 */ /* 0x000fce0008000f00 */
.L_x_206:
[----:B-1----:R1:W2:Y:S02]  /*a630*/  SYNCS.PHASECHK.TRANS64.TRYWAIT P0, [R0+URZ], R3 ;  /* 0x00000003000075a7 */ /* 0x0022a400080011ff */
[----:B--2---:R-:W-:Y:S05]  /*a640*/  @!P0 NANOSLEEP.SYNCS 0x989680 ;  /* 0x009896800000895d */ /* 0x004fea0003900000 */
[----:B------:R-:W2:Y:S02]  /*a650*/  @!P0 SYNCS.PHASECHK.TRANS64 P0, [R0+URZ], R3 ;  /* 0x00000003000085a7 */ /* 0x000ea400080010ff */
[----:B--2---:R-:W-:Y:S05]  /*a660*/  @!P0 BRA `(.L_x_206) ;  /* 0xfffffffc00f08947 */ /* 0x004fea000383ffff */
[----:B------:R-:W-:Y:S05]  /*a670*/  BRA `(.L_x_207) ;  /* 0xffffff9000447947 */ /* 0x000fea000383ffff */
.L_x_60:
[----:B------:R-:W-:-:S07]  /*a680*/  MOV R0, UR5 ;  /* 0x0000000500007c02 */ /* 0x000fce0008000f00 */
.L_x_208:
[----:B-1----:R1:W2:Y:S02]  /*a690*/  SYNCS.PHASECHK.TRANS64.TRYWAIT P0, [R0+URZ], R3 ;  /* 0x00000003000075a7 */ /* 0x0022a400080011ff */
[----:B--2---:R-:W-:Y:S05]  /*a6a0*/  @!P0 NANOSLEEP.SYNCS 0x989680 ;  /* 0x009896800000895d */ /* 0x004fea0003900000 */
[----:B------:R-:W2:Y:S02]  /*a6b0*/  @!P0 SYNCS.PHASECHK.TRANS64 P0, [R0+URZ], R3 ;  /* 0x00000003000085a7 */ /* 0x000ea400080010ff */
[----:B--2---:R-:W-:Y:S05]  /*a6c0*/  @!P0 BRA `(.L_x_208) ;  /* 0xfffffffc00f08947 */ /* 0x004fea000383ffff */
[----:B------:R-:W-:Y:S05]  /*a6d0*/  BRA `(.L_x_209) ;  /* 0xffffff9000507947 */ /* 0x000fea000383ffff */
.L_x_61:
[----:B------:R-:W-:-:S07]  /*a6e0*/  MOV R0, UR5 ;  /* 0x0000000500007c02 */ /* 0x000fce0008000f00 */
.L_x_210:
[----:B-1----:R1:W2:Y:S02]  /*a6f0*/  SYNCS.PHASECHK.TRANS64.TRYWAIT P0, [R0+URZ], R3 ;  /* 0x00000003000075a7 */ /* 0x0022a400080011ff */
[----:B--2---:R-:W-:Y:S05]  /*a700*/  @!P0 NANOSLEEP.SYNCS 0x989680 ;  /* 0x009896800000895d */ /* 0x004fea0003900000 */
[----:B------:R-:W2:Y:S02]  /*a710*/  @!P0 SYNCS.PHASECHK.TRANS64 P0, [R0+URZ], R3 ;  /* 0x00000003000085a7 */ /* 0x000ea400080010ff */
[----:B--2---:R-:W-:Y:S05]  /*a720*/  @!P0 BRA `(.L_x_210) ;  /* 0xfffffffc00f08947 */ /* 0x004fea000383ffff */
[----:B------:R-:W-:Y:S05]  /*a730*/  BRA `(.L_x_211) ;  /* 0xffffff90005c7947 */ /* 0x000fea000383ffff */
.L_x_62:
[----:B------:R-:W-:-:S07]  /*a740*/  MOV R0, UR5 ;  /* 0x0000000500007c02 */ /* 0x000fce0008000f00 */
.L_x_212:
[----:B-1----:R1:W2:Y:S02]  /*a750*/  SYNCS.PHASECHK.TRANS64.TRYWAIT P0, [R0+URZ], R3 ;  /* 0x00000003000075a7 */ /* 0x0022a400080011ff */
[----:B--2---:R-:W-:Y:S05]  /*a760*/  @!P0 NANOSLEEP.SYNCS 0x989680 ;  /* 0x009896800000895d */ /* 0x004fea0003900000 */
[----:B------:R-:W2:Y:S02]  /*a770*/  @!P0 SYNCS.PHASECHK.TRANS64 P0, [R0+URZ], R3 ;  /* 0x00000003000085a7 */ /* 0x000ea400080010ff */
[----:B--2---:R-:W-:Y:S05]  /*a780*/  @!P0 BRA `(.L_x_212) ;  /* 0xfffffffc00f08947 */ /* 0x004fea000383ffff */
[----:B------:R-:W-:Y:S05]  /*a790*/  BRA `(.L_x_213) ;  /* 0xffffff9000687947 */ /* 0x000fea000383ffff */
.L_x_63:
[----:B------:R-:W-:-:S07]  /*a7a0*/  MOV R0, UR5 ;  /* 0x0000000500007c02 */ /* 0x000fce0008000f00 */
.L_x_214:
[----:B-1----:R1:W2:Y:S02]  /*a7b0*/  SYNCS.PHASECHK.TRANS64.TRYWAIT P0, [R0+URZ], R3 ;  /* 0x00000003000075a7 */ /* 0x0022a400080011ff */
[----:B--2---:R-:W-:Y:S05]  /*a7c0*/  @!P0 NANOSLEEP.SYNCS 0x989680 ;  /* 0x009896800000895d */ /* 0x004fea0003900000 */
[----:B------:R-:W2:Y:S02]  /*a7d0*/  @!P0 SYNCS.PHASECHK.TRANS64 P0, [R0+URZ], R3 ;  /* 0x00000003000085a7 */ /* 0x000ea400080010ff */
[----:B--2---:R-:W-:Y:S05]  /*a7e0*/  @!P0 BRA `(.L_x_214) ;  /* 0xfffffffc00f08947 */ /* 0x004fea000383ffff */
[----:B------:R-:W-:Y:S05]  /*a7f0*/  BRA `(.L_x_215) ;  /* 0xffffff9000747947 */ /* 0x000fea000383ffff */
.L_x_64:
[----:B------:R-:W-:-:S07]  /*a800*/  MOV R0, UR5 ;  /* 0x0000000500007c02 */ /* 0x000fce0008000f00 */
.L_x_216:
[----:B-1----:R1:W2:Y:S02]  /*a810*/  SYNCS.PHASECHK.TRANS64.TRYWAIT P0, [R0+URZ], R3 ;  /* 0x00000003000075a7 */ /* 0x0022a400080011ff */
[----:B--2---:R-:W-:Y:S05]  /*a820*/  @!P0 NANOSLEEP.SYNCS 0x989680 ;  /* 0x009896800000895d */ /* 0x004fea0003900000 */
[----:B------:R-:W2:Y:S02]  /*a830*/  @!P0 SYNCS.PHASECHK.TRANS64 P0, [R0+URZ], R3 ;  /* 0x00000003000085a7 */ /* 0x000ea400080010ff */
[----:B--2---:R-:W-:Y:S05]  /*a840*/  @!P0 BRA `(.L_x_216) ;  /* 0xfffffffc00f08947 */ /* 0x004fea000383ffff */
[----:B------:R-:W-:Y:S05]  /*a850*/  BRA `(.L_x_217) ;  /* 0xffffff9000807947 */ /* 0x000fea000383ffff */
.L_x_65:
[----:B------:R-:W-:-:S07]  /*a860*/  MOV R0, UR5 ;  /* 0x0000000500007c02 */ /* 0x000fce0008000f00 */
.L_x_218:
[----:B-1----:R1:W2:Y:S02]  /*a870*/  SYNCS.PHASECHK.TRANS64.TRYWAIT P0, [R0+URZ], R3 ;  /* 0x00000003000075a7 */ /* 0x0022a400080011ff */
[----:B--2---:R-:W-:Y:S05]  /*a880*/  @!P0 NANOSLEEP.SYNCS 0x989680 ;  /* 0x009896800000895d */ /* 0x004fea0003900000 */
[----:B------:R-:W2:Y:S02]  /*a890*/  @!P0 SYNCS.PHASECHK.TRANS64 P0, [R0+URZ], R3 ;  /* 0x00000003000085a7 */ /* 0x000ea400080010ff */
[----:B--2---:R-:W-:Y:S05]  /*a8a0*/  @!P0 BRA `(.L_x_218) ;  /* 0xfffffffc00f08947 */ /* 0x004fea000383ffff */
[----:B------:R-:W-:Y:S05]  /*a8b0*/  BRA `(.L_x_219) ;  /* 0xffffff90008c7947 */ /* 0x000fea000383ffff */
.L_x_66:
[----:B------:R-:W-:-:S07]  /*a8c0*/  MOV R0, UR5 ;  /* 0x0000000500007c02 */ /* 0x000fce0008000f00 */
.L_x_220:
[----:B-1----:R1:W2:Y:S02]  /*a8d0*/  SYNCS.PHASECHK.TRANS64.TRYWAIT P0, [R0+URZ], R3 ;  /* 0x00000003000075a7 */ /* 0x0022a400080011ff */
[----:B--2---:R-:W-:Y:S05]  /*a8e0*/  @!P0 NANOSLEEP.SYNCS 0x989680 ;  /* 0x009896800000895d */ /* 0x004fea0003900000 */
[----:B------:R-:W2:Y:S02]  /*a8f0*/  @!P0 SYNCS.PHASECHK.TRANS64 P0, [R0+URZ], R3 ;  /* 0x00000003000085a7 */ /* 0x000ea400080010ff */
[----:B--2---:R-:W-:Y:S05]  /*a900*/  @!P0 BRA `(.L_x_220) ;  /* 0xfffffffc00f08947 */ /* 0x004fea000383ffff */
[----:B------:R-:W-:Y:S05]  /*a910*/  BRA `(.L_x_221) ;  /* 0xffffff9000987947 */ /* 0x000fea000383ffff */
.L_x_67:
[----:B------:R-:W-:-:S07]  /*a920*/  MOV R0, UR5 ;  /* 0x0000000500007c02 */ /* 0x000fce0008000f00 */
.L_x_222:
[----:B-1----:R1:W2:Y:S02]  /*a930*/  SYNCS.PHASECHK.TRANS64.TRYWAIT P0, [R0+URZ], R3 ;  /* 0x00000003000075a7 */ /* 0x0022a400080011ff */
[----:B--2---:R-:W-:Y:S05]  /*a940*/  @!P0 NANOSLEEP.SYNCS 0x989680 ;  /* 0x009896800000895d */ /* 0x004fea0003900000 */
[----:B------:R-:W2:Y:S02]  /*a950*/  @!P0 SYNCS.PHASECHK.TRANS64 P0, [R0+URZ], R3 ;  /* 0x00000003000085a7 */ /* 0x000ea400080010ff */
[----:B--2---:R-:W-:Y:S05]  /*a960*/  @!P0 BRA `(.L_x_222) ;  /* 0xfffffffc00f08947 */ /* 0x004fea000383ffff */
[----:B------:R-:W-:Y:S05]  /*a970*/  BRA `(.L_x_223) ;  /* 0xffffff9000a47947 */ /* 0x000fea000383ffff */
.L_x_68:
[----:B------:R-:W-:-:S07]  /*a980*/  MOV R0, UR5 ;  /* 0x0000000500007c02 */ /* 0x000fce0008000f00 */
.L_x_224:
[----:B-1----:R1:W2:Y:S02]  /*a990*/  SYNCS.PHASECHK.TRANS64.TRYWAIT P0, [R0+URZ], R3 ;  /* 0x00000003000075a7 */ /* 0x0022a400080011ff */
[----:B--2---:R-:W-:Y:S05]  /*a9a0*/  @!P0 NANOSLEEP.SYNCS 0x989680 ;  /* 0x009896800000895d */ /* 0x004fea0003900000 */
[----:B------:R-:W2:Y:S02]  /*a9b0*/  @!P0 SYNCS.PHASECHK.TRANS64 P0, [R0+URZ], R3 ;  /* 0x00000003000085a7 */ /* 0x000ea400080010ff */
[----:B--2---:R-:W-:Y:S05]  /*a9c0*/  @!P0 BRA `(.L_x_224) ;  /* 0xfffffffc00f08947 */ /* 0x004fea000383ffff */
[----:B------:R-:W-:Y:S05]  /*a9d0*/  BRA `(.L_x_225) ;  /* 0xffffff9000b07947 */ /* 0x000fea000383ffff */
.L_x_69:
[----:B------:R-:W-:-:S07]  /*a9e0*/  MOV R0, UR5 ;  /* 0x0000000500007c02 */ /* 0x000fce0008000f00 */
.L_x_226:
[----:B-1----:R1:W2:Y:S02]  /*a9f0*/  SYNCS.PHASECHK.TRANS64.TRYWAIT P0, [R0+URZ], R3 ;  /* 0x00000003000075a7 */ /* 0x0022a400080011ff */
[----:B--2---:R-:W-:Y:S05]  /*aa00*/  @!P0 NANOSLEEP.SYNCS 0x989680 ;  /* 0x009896800000895d */ /* 0x004fea0003900000 */
[----:B------:R-:W2:Y:S02]  /*aa10*/  @!P0 SYNCS.PHASECHK.TRANS64 P0, [R0+URZ], R3 ;  /* 0x00000003000085a7 */ /* 0x000ea400080010ff */
[----:B--2---:R-:W-:Y:S05]  /*aa20*/  @!P0 BRA `(.L_x_226) ;  /* 0xfffffffc00f08947 */ /* 0x004fea000383ffff */
[----:B------:R-:W-:Y:S05]  /*aa30*/  BRA `(.L_x_227) ;  /* 0xffffff9000bc7947 */ /* 0x000fea000383ffff */
.L_x_70:
[----:B------:R-:W-:-:S07]  /*aa40*/  MOV R0, UR5 ;  /* 0x0000000500007c02 */ /* 0x000fce0008000f00 */
.L_x_228:
[----:B-1----:R1:W2:Y:S02]  /*aa50*/  SYNCS.PHASECHK.TRANS64.TRYWAIT P0, [R0+URZ], R3 ;  /* 0x00000003000075a7 */ /* 0x0022a400080011ff */
[----:B--2---:R-:W-:Y:S05]  /*aa60*/  @!P0 NANOSLEEP.SYNCS 0x989680 ;  /* 0x009896800000895d */ /* 0x004fea0003900000 */
[----:B------:R-:W2:Y:S02]  /*aa70*/  @!P0 SYNCS.PHASECHK.TRANS64 P0, [R0+URZ], R3 ;  /* 0x00000003000085a7 */ /* 0x000ea400080010ff */
[----:B--2---:R-:W-:Y:S05]  /*aa80*/  @!P0 BRA `(.L_x_228) ;  /* 0xfffffffc00f08947 */ /* 0x004fea000383ffff */
[----:B------:R-:W-:Y:S05]  /*aa90*/  BRA `(.L_x_229) ;  /* 0xffffff9000c87947 */ /* 0x000fea000383ffff */
.L_x_71:
[----:B------:R-:W-:-:S07]  /*aaa0*/  MOV R0, UR5 ;  /* 0x0000000500007c02 */ /* 0x000fce0008000f00 */
.L_x_230:
[----:B-1----:R1:W2:Y:S02]  /*aab0*/  SYNCS.PHASECHK.TRANS64.TRYWAIT P0, [R0+URZ], R3 ;  /* 0x00000003000075a7 */ /* 0x0022a400080011ff */
[----:B--2---:R-:W-:Y:S05]  /*aac0*/  @!P0 NANOSLEEP.SYNCS 0x989680 ;  /* 0x009896800000895d */ /* 0x004fea0003900000 */
[----:B------:R-:W2:Y:S02]  /*aad0*/  @!P0 SYNCS.PHASECHK.TRANS64 P0, [R0+URZ], R3 ;  /* 0x00000003000085a7 */ /* 0x000ea400080010ff */
[----:B--2---:R-:W-:Y:S05]  /*aae0*/  @!P0 BRA `(.L_x_230) ;  /* 0xfffffffc00f08947 */ /* 0x004fea000383ffff */
[----:B------:R-:W-:Y:S05]  /*aaf0*/  BRA `(.L_x_231) ;  /* 0xffffff9000d47947 */ /* 0x000fea000383ffff */
.L_x_72:
[----:B------:R-:W-:-:S07]  /*ab00*/  MOV R0, UR5 ;  /* 0x0000000500007c02 */ /* 0x000fce0008000f00 */
.L_x_232:
[----:B-1----:R1:W2:Y:S02]  /*ab10*/  SYNCS.PHASECHK.TRANS64.TRYWAIT P0, [R0+URZ], R3 ;  /* 0x00000003000075a7 */ /* 0x0022a400080011ff */
[----:B--2---:R-:W-:Y:S05]  /*ab20*/  @!P0 NANOSLEEP.SYNCS 0x989680 ;  /* 0x009896800000895d */ /* 0x004fea0003900000 */
[----:B------:R-:W2:Y:S02]  /*ab30*/  @!P0 SYNCS.PHASECHK.TRANS64 P0, [R0+URZ], R3 ;  /* 0x00000003000085a7 */ /* 0x000ea400080010ff */
[----:B--2---:R-:W-:Y:S05]  /*ab40*/  @!P0 BRA `(.L_x_232) ;  /* 0xfffffffc00f08947 */ /* 0x004fea000383ffff */
[----:B------:R-:W-:Y:S05]  /*ab50*/  BRA `(.L_x_233) ;  /* 0xffffff9000e07947 */ /* 0x000fea000383ffff */
.L_x_73:
[----:B------:R-:W-:-:S07]  /*ab60*/  MOV R0, UR5 ;  /* 0x0000000500007c02 */ /* 0x000fce0008000f00 */
.L_x_234:
[----:B-1----:R1:W2:Y:S02]  /*ab70*/  SYNCS.PHASECHK.TRANS64.TRYWAIT P0, [R0+URZ], R3 ;  /* 0x00000003000075a7 */ /* 0x0022a400080011ff */
[----:B--2---:R-:W-:Y:S05]  /*ab80*/  @!P0 NANOSLEEP.SYNCS 0x989680 ;  /* 0x009896800000895d */ /* 0x004fea0003900000 */
[----:B------:R-:W2:Y:S02]  /*ab90*/  @!P0 SYNCS.PHASECHK.TRANS64 P0, [R0+URZ], R3 ;  /* 0x00000003000085a7 */ /* 0x000ea400080010ff */
[----:B--2---:R-:W-:Y:S05]  /*aba0*/  @!P0 BRA `(.L_x_234) ;  /* 0xfffffffc00f08947 */ /* 0x004fea000383ffff */
[----:B------:R-:W-:Y:S05]  /*abb0*/  BRA `(.L_x_235) ;  /* 0xffffff9000ec7947 */ /* 0x000fea000383ffff */
.L_x_74:
[----:B------:R-:W-:-:S07]  /*abc0*/  MOV R0, UR5 ;  /* 0x0000000500007c02 */ /* 0x000fce0008000f00 */
.L_x_236:
[----:B-1----:R1:W2:Y:S02]  /*abd0*/  SYNCS.PHASECHK.TRANS64.TRYWAIT P0, [R0+URZ], R3 ;  /* 0x00000003000075a7 */ /* 0x0022a400080011ff */
[----:B--2---:R-:W-:Y:S05]  /*abe0*/  @!P0 NANOSLEEP.SYNCS 0x989680 ;  /* 0x009896800000895d */ /* 0x004fea0003900000 */
[----:B------:R-:W2:Y:S02]  /*abf0*/  @!P0 SYNCS.PHASECHK.TRANS64 P0, [R0+URZ], R3 ;  /* 0x00000003000085a7 */ /* 0x000ea400080010ff */
[----:B--2---:R-:W-:Y:S05]  /*ac00*/  @!P0 BRA `(.L_x_236) ;  /* 0xfffffffc00f08947 */ /* 0x004fea000383ffff */
[----:B------:R-:W-:Y:S05]  /*ac10*/  BRA `(.L_x_237) ;  /* 0xffffff9000f87947 */ /* 0x000fea000383ffff */
.L_x_75:
[----:B------:R-:W-:-:S07]  /*ac20*/  MOV R0, UR5 ;  /* 0x0000000500007c02 */ /* 0x000fce0008000f00 */
.L_x_238:
[----:B-1----:R1:W2:Y:S02]  /*ac30*/  SYNCS.PHASECHK.TRANS64.TRYWAIT P0, [R0+URZ], R3 ;  /* 0x00000003000075a7 */ /* 0x0022a400080011ff */
[----:B--2---:R-:W-:Y:S05]  /*ac40*/  @!P0 NANOSLEEP.SYNCS 0x989680 ;  /* 0x009896800000895d */ /* 0x004fea0003900000 */
[----:B------:R-:W2:Y:S02]  /*ac50*/  @!P0 SYNCS.PHASECHK.TRANS64 P0, [R0+URZ], R3 ;  /* 0x00000003000085a7 */ /* 0x000ea400080010ff */
[----:B--2---:R-:W-:Y:S05]  /*ac60*/  @!P0 BRA `(.L_x_238) ;  /* 0xfffffffc00f08947 */ /* 0x004fea000383ffff */
[----:B------:R-:W-:Y:S05]  /*ac70*/  BRA `(.L_x_239) ;  /* 0xffffff9400047947 */ /* 0x000fea000383ffff */
.L_x_76:
[----:B------:R-:W-:-:S07]  /*ac80*/  MOV R0, UR5 ;  /* 0x0000000500007c02 */ /* 0x000fce0008000f00 */
.L_x_240:
[----:B-1----:R1:W2:Y:S02]  /*ac90*/  SYNCS.PHASECHK.TRANS64.TRYWAIT P0, [R0+URZ], R3 ;  /* 0x00000003000075a7 */ /* 0x0022a400080011ff */
[----:B--2---:R-:W-:Y:S05]  /*aca0*/  @!P0 NANOSLEEP.SYNCS 0x989680 ;  /* 0x009896800000895d */ /* 0x004fea0003900000 */
[----:B------:R-:W2:Y:S02]  /*acb0*/  @!P0 SYNCS.PHASECHK.TRANS64 P0, [R0+URZ], R3 ;  /* 0x00000003000085a7 */ /* 0x000ea400080010ff */
[----:B--2---:R-:W-:Y:S05]  /*acc0*/  @!P0 BRA `(.L_x_240) ;  /* 0xfffffffc00f08947 */ /* 0x004fea000383ffff */
[----:B------:R-:W-:Y:S05]  /*acd0*/  BRA `(.L_x_241) ;  /* 0xffffff9400107947 */ /* 0x000fea000383ffff */
.L_x_77:
[----:B------:R-:W-:-:S07]  /*ace0*/  MOV R0, UR5 ;  /* 0x0000000500007c02 */ /* 0x000fce0008000f00 */
.L_x_242:
[----:B-1----:R1:W2:Y:S02]  /*acf0*/  SYNCS.PHASECHK.TRANS64.TRYWAIT P0, [R0+URZ], R3 ;  /* 0x00000003000075a7 */ /* 0x0022a400080011ff */
[----:B--2---:R-:W-:Y:S05]  /*ad00*/  @!P0 NANOSLEEP.SYNCS 0x989680 ;  /* 0x009896800000895d */ /* 0x004fea0003900000 */
[----:B------:R-:W2:Y:S02]  /*ad10*/  @!P0 SYNCS.PHASECHK.TRANS64 P0, [R0+URZ], R3 ;  /* 0x00000003000085a7 */ /* 0x000ea400080010ff */
[----:B--2---:R-:W-:Y:S05]  /*ad20*/  @!P0 BRA `(.L_x_242) ;  /* 0xfffffffc00f08947 */ /* 0x004fea000383ffff */
[----:B------:R-:W-:Y:S05]  /*ad30*/  BRA `(.L_x_243) ;  /* 0xffffff94001c7947 */ /* 0x000fea000383ffff */
.L_x_78:
[----:B------:R-:W-:-:S07]  /*ad40*/  MOV R0, UR5 ;  /* 0x0000000500007c02 */ /* 0x000fce0008000f00 */
.L_x_244:
[----:B-1----:R1:W2:Y:S02]  /*ad50*/  SYNCS.PHASECHK.TRANS64.TRYWAIT P0, [R0+URZ], R3 ;  /* 0x00000003000075a7 */ /* 0x0022a400080011ff */
[----:B--2---:R-:W-:Y:S05]  /*ad60*/  @!P0 NANOSLEEP.SYNCS 0x989680 ;  /* 0x009896800000895d */ /* 0x004fea0003900000 */
[----:B------:R-:W2:Y:S02]  /*ad70*/  @!P0 SYNCS.PHASECHK.TRANS64 P0, [R0+URZ], R3 ;  /* 0x00000003000085a7 */ /* 0x000ea400080010ff */
[----:B--2---:R-:W-:Y:S05]  /*ad80*/  @!P0 BRA `(.L_x_244) ;  /* 0xfffffffc00f08947 */ /* 0x004fea000383ffff */
[----:B------:R-:W-:Y:S05]  /*ad90*/  BRA `(.L_x_245) ;  /* 0xffffff9400287947 */ /* 0x000fea000383ffff */
.L_x_79:
[----:B------:R-:W-:-:S07]  /*ada0*/  MOV R0, UR5 ;  /* 0x0000000500007c02 */ /* 0x000fce0008000f00 */
.L_x_246:
[----:B-1----:R1:W2:Y:S02]  /*adb0*/  SYNCS.PHASECHK.TRANS64.TRYWAIT P0, [R0+URZ], R3 ;  /* 0x00000003000075a7 */ /* 0x0022a400080011ff */
[----:B--2---:R-:W-:Y:S05]  /*adc0*/  @!P0 NANOSLEEP.SYNCS 0x989680 ;  /* 0x009896800000895d */ /* 0x004fea0003900000 */
[----:B------:R-:W2:Y:S02]  /*add0*/  @!P0 SYNCS.PHASECHK.TRANS64 P0, [R0+URZ], R3 ;  /* 0x00000003000085a7 */ /* 0x000ea400080010ff */
[----:B--2---:R-:W-:Y:S05]  /*ade0*/  @!P0 BRA `(.L_x_246) ;  /* 0xfffffffc00f08947 */ /* 0x004fea000383ffff */
[----:B------:R-:W-:Y:S05]  /*adf0*/  BRA `(.L_x_247) ;  /* 0xffffff9400347947 */ /* 0x000fea000383ffff */
.L_x_80:
[----:B------:R-:W-:-:S07]  /*ae00*/  MOV R0, UR5 ;  /* 0x0000000500007c02 */ /* 0x000fce0008000f00 */
.L_x_248:
[----:B-1----:R1:W2:Y:S02]  /*ae10*/  SYNCS.PHASECHK.TRANS64.TRYWAIT P0, [R0+URZ], R3 ;  /* 0x00000003000075a7 */ /* 0x0022a400080011ff */
[----:B--2---:R-:W-:Y:S05]  /*ae20*/  @!P0 NANOSLEEP.SYNCS 0x989680 ;  /* 0x009896800000895d */ /* 0x004fea0003900000 */
[----:B------:R-:W2:Y:S02]  /*ae30*/  @!P0 SYNCS.PHASECHK.TRANS64 P0, [R0+URZ], R3 ;  /* 0x00000003000085a7 */ /* 0x000ea400080010ff */
[----:B--2---:R-:W-:Y:S05]  /*ae40*/  @!P0 BRA `(.L_x_248) ;  /* 0xfffffffc00f08947 */ /* 0x004fea000383ffff */
[----:B------:R-:W-:Y:S05]  /*ae50*/  BRA `(.L_x_249) ;  /* 0xffffff9400407947 */ /* 0x000fea000383ffff */
.L_x_81:
[----:B------:R-:W-:-:S07]  /*ae60*/  MOV R0, UR5 ;  /* 0x0000000500007c02 */ /* 0x000fce0008000f00 */
.L_x_250:
[----:B-1----:R1:W2:Y:S02]  /*ae70*/  SYNCS.PHASECHK.TRANS64.TRYWAIT P0, [R0+URZ], R3 ;  /* 0x00000003000075a7 */ /* 0x0022a400080011ff */
[----:B--2---:R-:W-:Y:S05]  /*ae80*/  @!P0 NANOSLEEP.SYNCS 0x989680 ;  /* 0x009896800000895d */ /* 0x004fea0003900000 */
[----:B------:R-:W2:Y:S02]  /*ae90*/  @!P0 SYNCS.PHASECHK.TRANS64 P0, [R0+URZ], R3 ;  /* 0x00000003000085a7 */ /* 0x000ea400080010ff */
[----:B--2---:R-:W-:Y:S05]  /*aea0*/  @!P0 BRA `(.L_x_250) ;  /* 0xfffffffc00f08947 */ /* 0x004fea000383ffff */
[----:B------:R-:W-:Y:S05]  /*aeb0*/  BRA `(.L_x_251) ;  /* 0xffffff94004c7947 */ /* 0x000fea000383ffff */
.L_x_82:
[----:B------:R-:W-:-:S07]  /*aec0*/  MOV R0, UR5 ;  /* 0x0000000500007c02 */ /* 0x000fce0008000f00 */
.L_x_252:
[----:B-1----:R1:W2:Y:S02]  /*aed0*/  SYNCS.PHASECHK.TRANS64.TRYWAIT P0, [R0+URZ], R3 ;  /* 0x00000003000075a7 */ /* 0x0022a400080011ff */
[----:B--2---:R-:W-:Y:S05]  /*aee0*/  @!P0 NANOSLEEP.SYNCS 0x989680 ;  /* 0x009896800000895d */ /* 0x004fea0003900000 */
[----:B------:R-:W2:Y:S02]  /*aef0*/  @!P0 SYNCS.PHASECHK.TRANS64 P0, [R0+URZ], R3 ;  /* 0x00000003000085a7 */ /* 0x000ea400080010ff */
[----:B--2---:R-:W-:Y:S05]  /*af00*/  @!P0 BRA `(.L_x_252) ;  /* 0xfffffffc00f08947 */ /* 0x004fea000383ffff */
[----:B------:R-:W-:Y:S05]  /*af10*/  BRA `(.L_x_253) ;  /* 0xffffff9400587947 */ /* 0x000fea000383ffff */
.L_x_83:
[----:B------:R-:W-:-:S07]  /*af20*/  MOV R0, UR5 ;  /* 0x0000000500007c02 */ /* 0x000fce0008000f00 */
.L_x_254:
[----:B-1----:R1:W2:Y:S02]  /*af30*/  SYNCS.PHASECHK.TRANS64.TRYWAIT P0, [R0+URZ], R3 ;  /* 0x00000003000075a7 */ /* 0x0022a400080011ff */
[----:B--2---:R-:W-:Y:S05]  /*af40*/  @!P0 NANOSLEEP.SYNCS 0x989680 ;  /* 0x009896800000895d */ /* 0x004fea0003900000 */
[----:B------:R-:W2:Y:S02]  /*af50*/  @!P0 SYNCS.PHASECHK.TRANS64 P0, [R0+URZ], R3 ;  /* 0x00000003000085a7 */ /* 0x000ea400080010ff */
[----:B--2---:R-:W-:Y:S05]  /*af60*/  @!P0 BRA `(.L_x_254) ;  /* 0xfffffffc00f08947 */ /* 0x004fea000383ffff */
[----:B------:R-:W-:Y:S05]  /*af70*/  BRA `(.L_x_255) ;  /* 0xffffff9400647947 */ /* 0x000fea000383ffff */
.L_x_84:
[----:B------:R-:W-:-:S07]  /*af80*/  MOV R0, UR5 ;  /* 0x0000000500007c02 */ /* 0x000fce0008000f00 */
.L_x_256:
[----:B-1----:R1:W2:Y:S02]  /*af90*/  SYNCS.PHASECHK.TRANS64.TRYWAIT P0, [R0+URZ], R3 ;  /* 0x00000003000075a7 */ /* 0x0022a400080011ff */
[----:B--2---:R-:W-:Y:S05]  /*afa0*/  @!P0 NANOSLEEP.SYNCS 0x989680 ;  /* 0x009896800000895d */ /* 0x004fea0003900000 */
[----:B------:R-:W2:Y:S02]  /*afb0*/  @!P0 SYNCS.PHASECHK.TRANS64 P0, [R0+URZ], R3 ;  /* 0x00000003000085a7 */ /* 0x000ea400080010ff */
[----:B--2---:R-:W-:Y:S05]  /*afc0*/  @!P0 BRA `(.L_x_256) ;  /* 0xfffffffc00f08947 */ /* 0x004fea000383ffff */
[----:B------:R-:W-:Y:S05]  /*afd0*/  BRA `(.L_x_257) ;  /* 0xffffff9400707947 */ /* 0x000fea000383ffff */
.L_x_85:
[----:B------:R-:W-:-:S07]  /*afe0*/  MOV R0, UR5 ;  /* 0x0000000500007c02 */ /* 0x000fce0008000f00 */
.L_x_258:
[----:B-1----:R1:W2:Y:S02]  /*aff0*/  SYNCS.PHASECHK.TRANS64.TRYWAIT P0, [R0+URZ], R3 ;  /* 0x00000003000075a7 */ /* 0x0022a400080011ff */
[----:B--2---:R-:W-:Y:S05]  /*b000*/  @!P0 NANOSLEEP.SYNCS 0x989680 ;  /* 0x009896800000895d */ /* 0x004fea0003900000 */
[----:B------:R-:W2:Y:S02]  /*b010*/  @!P0 SYNCS.PHASECHK.TRANS64 P0, [R0+URZ], R3 ;  /* 0x00000003000085a7 */ /* 0x000ea400080010ff */
[----:B--2---:R-:W-:Y:S05]  /*b020*/  @!P0 BRA `(.L_x_258) ;  /* 0xfffffffc00f08947 */ /* 0x004fea000383ffff */
[----:B------:R-:W-:Y:S05]  /*b030*/  BRA `(.L_x_259) ;  /* 0xffffff94007c7947 */ /* 0x000fea000383ffff */
.L_x_86:
[----:B------:R-:W-:-:S07]  /*b040*/  MOV R0, UR5 ;  /* 0x0000000500007c02 */ /* 0x000fce0008000f00 */
.L_x_260:
[----:B-1----:R1:W2:Y:S02]  /*b050*/  SYNCS.PHASECHK.TRANS64.TRYWAIT P0, [R0+URZ], R3 ;  /* 0x00000003000075a7 */ /* 0x0022a400080011ff */
[----:B--2---:R-:W-:Y:S05]  /*b060*/  @!P0 NANOSLEEP.SYNCS 0x989680 ;  /* 0x009896800000895d */ /* 0x004fea0003900000 */
[----:B------:R-:W2:Y:S02]  /*b070*/  @!P0 SYNCS.PHASECHK.TRANS64 P0, [R0+URZ], R3 ;  /* 0x00000003000085a7 */ /* 0x000ea400080010ff */
[----:B--2---:R-:W-:Y:S05]  /*b080*/  @!P0 BRA `(.L_x_260) ;  /* 0xfffffffc00f08947 */ /* 0x004fea000383ffff */
[----:B------:R-:W-:Y:S05]  /*b090*/  BRA `(.L_x_261) ;  /* 0xffffff9400887947 */ /* 0x000fea000383ffff */
.L_x_87:
[----:B------:R-:W-:-:S07]  /*b0a0*/  MOV R0, UR5 ;  /* 0x0000000500007c02 */ /* 0x000fce0008000f00 */
.L_x_262:
[----:B-1----:R1:W2:Y:S02]  /*b0b0*/  SYNCS.PHASECHK.TRANS64.TRYWAIT P0, [R0+URZ], R3 ;  /* 0x00000003000075a7 */ /* 0x0022a400080011ff */
[----:B--2---:R-:W-:Y:S05]  /*b0c0*/  @!P0 NANOSLEEP.SYNCS 0x989680 ;  /* 0x009896800000895d */ /* 0x004fea0003900000 */
[----:B------:R-:W2:Y:S02]  /*b0d0*/  @!P0 SYNCS.PHASECHK.TRANS64 P0, [R0+URZ], R3 ;  /* 0x00000003000085a7 */ /* 0x000ea400080010ff */
[----:B--2---:R-:W-:Y:S05]  /*b0e0*/  @!P0 BRA `(.L_x_262) ;  /* 0xfffffffc00f08947 */ /* 0x004fea000383ffff */
[----:B------:R-:W-:Y:S05]  /*b0f0*/  BRA `(.L_x_263) ;  /* 0xffffff9400947947 */ /* 0x000fea000383ffff */
.L_x_88:
[----:B------:R-:W-:-:S07]  /*b100*/  MOV R0, UR5 ;  /* 0x0000000500007c02 */ /* 0x000fce0008000f00 */
.L_x_264:
[----:B-1----:R1:W2:Y:S02]  /*b110*/  SYNCS.PHASECHK.TRANS64.TRYWAIT P0, [R0+URZ], R3 ;  /* 0x00000003000075a7 */ /* 0x0022a400080011ff */
[----:B--2---:R-:W-:Y:S05]  /*b120*/  @!P0 NANOSLEEP.SYNCS 0x989680 ;  /* 0x009896800000895d */ /* 0x004fea0003900000 */
[----:B------:R-:W2:Y:S02]  /*b130*/  @!P0 SYNCS.PHASECHK.TRANS64 P0, [R0+URZ], R3 ;  /* 0x00000003000085a7 */ /* 0x000ea400080010ff */
[----:B--2---:R-:W-:Y:S05]  /*b140*/  @!P0 BRA `(.L_x_264) ;  /* 0xfffffffc00f08947 */ /* 0x004fea000383ffff */
[----:B------:R-:W-:Y:S05]  /*b150*/  BRA `(.L_x_265) ;  /* 0xffffff9400a07947 */ /* 0x000fea000383ffff */
.L_x_89:
[----:B------:R-:W-:-:S07]  /*b160*/  MOV R0, UR5 ;  /* 0x0000000500007c02 */ /* 0x000fce0008000f00 */
.L_x_266:
[----:B-1----:R1:W2:Y:S02]  /*b170*/  SYNCS.PHASECHK.TRANS64.TRYWAIT P0, [R0+URZ], R3 ;  /* 0x00000003000075a7 */ /* 0x0022a400080011ff */
[----:B--2---:R-:W-:Y:S05]  /*b180*/  @!P0 NANOSLEEP.SYNCS 0x989680 ;  /* 0x009896800000895d */ /* 0x004fea0003900000 */
[----:B------:R-:W2:Y:S02]  /*b190*/  @!P0 SYNCS.PHASECHK.TRANS64 P0, [R0+URZ], R3 ;  /* 0x00000003000085a7 */ /* 0x000ea400080010ff */
[----:B--2---:R-:W-:Y:S05]  /*b1a0*/  @!P0 BRA `(.L_x_266) ;  /* 0xfffffffc00f08947 */ /* 0x004fea000383ffff */
[----:B------:R-:W-:Y:S05]  /*b1b0*/  BRA `(.L_x_267) ;  /* 0xffffff9400ac7947 */ /* 0x000fea000383ffff */
.L_x_90:
[----:B------:R-:W-:-:S07]  /*b1c0*/  MOV R0, UR5 ;  /* 0x0000000500007c02 */ /* 0x000fce0008000f00 */
.L_x_268:
[----:B-1----:R1:W2:Y:S02]  /*b1d0*/  SYNCS.PHASECHK.TRANS64.TRYWAIT P0, [R0+URZ], R3 ;  /* 0x00000003000075a7 */ /* 0x0022a400080011ff */
[----:B--2---:R-:W-:Y:S05]  /*b1e0*/  @!P0 NANOSLEEP.SYNCS 0x989680 ;  /* 0x009896800000895d */ /* 0x004fea0003900000 */
[----:B------:R-:W2:Y:S02]  /*b1f0*/  @!P0 SYNCS.PHASECHK.TRANS64 P0, [R0+URZ], R3 ;  /* 0x00000003000085a7 */ /* 0x000ea400080010ff */
[----:B--2---:R-:W-:Y:S05]  /*b200*/  @!P0 BRA `(.L_x_268) ;  /* 0xfffffffc00f08947 */ /* 0x004fea000383ffff */
[----:B------:R-:W-:Y:S05]  /*b210*/  BRA `(.L_x_269) ;  /* 0xffffff9400b87947 */ /* 0x000fea000383ffff */
.L_x_91:
[----:B------:R-:W-:-:S07]  /*b220*/  MOV R0, UR5 ;  /* 0x0000000500007c02 */ /* 0x000fce0008000f00 */
.L_x_270:
[----:B-1----:R1:W2:Y:S02]  /*b230*/  SYNCS.PHASECHK.TRANS64.TRYWAIT P0, [R0+URZ], R3 ;  /* 0x00000003000075a7 */ /* 0x0022a400080011ff */
[----:B--2---:R-:W-:Y:S05]  /*b240*/  @!P0 NANOSLEEP.SYNCS 0x989680 ;  /* 0x009896800000895d */ /* 0x004fea0003900000 */
[----:B------:R-:W2:Y:S02]  /*b250*/  @!P0 SYNCS.PHASECHK.TRANS64 P0, [R0+URZ], R3 ;  /* 0x00000003000085a7 */ /* 0x000ea400080010ff */
[----:B--2---:R-:W-:Y:S05]  /*b260*/  @!P0 BRA `(.L_x_270) ;  /* 0xfffffffc00f08947 */ /* 0x004fea000383ffff */
[----:B------:R-:W-:Y:S05]  /*b270*/  BRA `(.L_x_271) ;  /* 0xffffff9400c47947 */ /* 0x000fea000383ffff */
.L_x_92:
[----:B------:R-:W-:-:S07]  /*b280*/  MOV R0, UR5 ;  /* 0x0000000500007c02 */ /* 0x000fce0008000f00 */
.L_x_272:
[----:B-1----:R1:W2:Y:S02]  /*b290*/  SYNCS.PHASECHK.TRANS64.TRYWAIT P0, [R0+URZ], R3 ;  /* 0x00000003000075a7 */ /* 0x0022a400080011ff */
[----:B--2---:R-:W-:Y:S05]  /*b2a0*/  @!P0 NANOSLEEP.SYNCS 0x989680 ;  /* 0x009896800000895d */ /* 0x004fea0003900000 */
[----:B------:R-:W2:Y:S02]  /*b2b0*/  @!P0 SYNCS.PHASECHK.TRANS64 P0, [R0+URZ], R3 ;  /* 0x00000003000085a7 */ /* 0x000ea400080010ff */
[----:B--2---:R-:W-:Y:S05]  /*b2c0*/  @!P0 BRA `(.L_x_272) ;  /* 0xfffffffc00f08947 */ /* 0x004fea000383ffff */
[----:B------:R-:W-:Y:S05]  /*b2d0*/  BRA `(.L_x_273) ;  /* 0xffffff9400d07947 */ /* 0x000fea000383ffff */
.L_x_93:
[----:B------:R-:W-:-:S07]  /*b2e0*/  MOV R0, UR5 ;  /* 0x0000000500007c02 */ /* 0x000fce0008000f00 */
.L_x_274:
[----:B-1----:R1:W2:Y:S02]  /*b2f0*/  SYNCS.PHASECHK.TRANS64.TRYWAIT P0, [R0+URZ], R3 ;  /* 0x00000003000075a7 */ /* 0x0022a400080011ff */
[----:B--2---:R-:W-:Y:S05]  /*b300*/  @!P0 NANOSLEEP.SYNCS 0x989680 ;  /* 0x009896800000895d */ /* 0x004fea0003900000 */
[----:B------:R-:W2:Y:S02]  /*b310*/  @!P0 SYNCS.PHASECHK.TRANS64 P0, [R0+URZ], R3 ;  /* 0x00000003000085a7 */ /* 0x000ea400080010ff */
[----:B--2---:R-:W-:Y:S05]  /*b320*/  @!P0 BRA `(.L_x_274) ;  /* 0xfffffffc00f08947 */ /* 0x004fea000383ffff */
[----:B------:R-:W-:Y:S05]  /*b330*/  BRA `(.L_x_275) ;  /* 0xffffff9400dc7947 */ /* 0x000fea000383ffff */
.L_x_94:
[----:B------:R-:W-:-:S07]  /*b340*/  MOV R0, UR5 ;  /* 0x0000000500007c02 */ /* 0x000fce0008000f00 */
.L_x_276:
[----:B-1----:R1:W2:Y:S02]  /*b350*/  SYNCS.PHASECHK.TRANS64.TRYWAIT P0, [R0+URZ], R3 ;  /* 0x00000003000075a7 */ /* 0x0022a400080011ff */
[----:B--2---:R-:W-:Y:S05]  /*b360*/  @!P0 NANOSLEEP.SYNCS 0x989680 ;  /* 0x009896800000895d */ /* 0x004fea0003900000 */
[----:B------:R-:W2:Y:S02]  /*b370*/  @!P0 SYNCS.PHASECHK.TRANS64 P0, [R0+URZ], R3 ;  /* 0x00000003000085a7 */ /* 0x000ea400080010ff */
[----:B--2---:R-:W-:Y:S05]  /*b380*/  @!P0 BRA `(.L_x_276) ;  /* 0xfffffffc00f08947 */ /* 0x004fea000383ffff */
[----:B------:R-:W-:Y:S05]  /*b390*/  BRA `(.L_x_277) ;  /* 0xffffff9400e87947 */ /* 0x000fea000383ffff */
.L_x_97:
[----:B-1----:R1:W2:Y:S02]  /*b3a0*/  SYNCS.PHASECHK.TRANS64.TRYWAIT P0, [R2+URZ+0x3d0], R5 ;  /* 0x0003d005020075a7 */ /* 0x0022a400080011ff */
[----:B--2---:R-:W-:Y:S05]  /*b3b0*/  @!P0 NANOSLEEP.SYNCS 0x989680 ;  /* 0x009896800000895d */ /* 0x004fea0003900000 */
[----:B------:R-:W2:Y:S02]  /*b3c0*/  @!P0 SYNCS.PHASECHK.TRANS64 P0, [R2+URZ+0x3d0], R5 ;  /* 0x0003d005020085a7 */ /* 0x000ea400080010ff */
[----:B--2---:R-:W-:Y:S05]  /*b3d0*/  @!P0 BRA `(.L_x_97) ;  /* 0xfffffffc00f08947 */ /* 0x004fea000383ffff */
[----:B------:R-:W-:Y:S05]  /*b3e0*/  BRA `(.L_x_278) ;  /* 0xffffff9800447947 */ /* 0x000fea000383ffff */
.L_x_98:
[----:B------:R-:W-:-:S07]  /*b3f0*/  MOV R2, UR4 ;  /* 0x0000000400027c02 */ /* 0x000fce0008000f00 */
.L_x_279:
[----:B-1----:R1:W2:Y:S02]  /*b400*/  SYNCS.PHASECHK.TRANS64.TRYWAIT P0, [R2+URZ+0x380], R5 ;  /* 0x00038005020075a7 */ /* 0x0022a400080011ff */
[----:B--2---:R-:W-:Y:S05]  /*b410*/  @!P0 NANOSLEEP.SYNCS 0x989680 ;  /* 0x009896800000895d */ /* 0x004fea0003900000 */
[----:B------:R-:W2:Y:S02]  /*b420*/  @!P0 SYNCS.PHASECHK.TRANS64 P0, [R2+URZ+0x380], R5 ;  /* 0x00038005020085a7 */ /* 0x000ea400080010ff */
[----:B--2---:R-:W-:Y:S05]  /*b430*/  @!P0 BRA `(.L_x_279) ;  /* 0xfffffffc00f08947 */ /* 0x004fea000383ffff */
[----:B------:R-:W-:Y:S05]  /*b440*/  BRA `(.L_x_280) ;  /* 0xffffff9800547947 */ /* 0x000fea000383ffff */
.L_x_99:
[----:B-1----:R1:W2:Y:S02]  /*b450*/  SYNCS.PHASECHK.TRANS64.TRYWAIT P1, [R2+URZ+0x370], R5 ;  /* 0x00037005020075a7 */ /* 0x0022a400080211ff */
[----:B--2---:R-:W-:Y:S05]  /*b460*/  @!P1 NANOSLEEP.SYNCS 0x989680 ;  /* 0x009896800000995d */ /* 0x004fea0003900000 */
[----:B------:R-:W2:Y:S02]  /*b470*/  @!P1 SYNCS.PHASECHK.TRANS64 P1, [R2+URZ+0x370], R5 ;  /* 0x00037005020095a7 */ /* 0x000ea400080210ff */
[----:B--2---:R-:W-:Y:S05]  /*b480*/  @!P1 BRA `(.L_x_99) ;  /* 0xfffffffc00f09947 */ /* 0x004fea000383ffff */
[----:B------:R-:W-:Y:S05]  /*b490*/  BRA `(.L_x_281) ;  /* 0xffffff9800847947 */ /* 0x000fea000383ffff */
.L_x_102:
[----:B------:R-:W-:-:S07]  /*b4a0*/  MOV R0, UR4 ;  /* 0x0000000400007c02 */ /* 0x000fce0008000f00 */
.L_x_282:
[----:B-1----:R1:W2:Y:S02]  /*b4b0*/  SYNCS.PHASECHK.TRANS64.TRYWAIT P0, [R0+URZ+0x380], R3 ;  /* 0x00038003000075a7 */ /* 0x0022a400080011ff */
[----:B--2---:R-:W-:Y:S05]  /*b4c0*/  @!P0 NANOSLEEP.SYNCS 0x989680 ;  /* 0x009896800000895d */ /* 0x004fea0003900000 */
[----:B------:R-:W2:Y:S02]  /*b4d0*/  @!P0 SYNCS.PHASECHK.TRANS64 P0, [R0+URZ+0x380], R3 ;  /* 0x00038003000085a7 */ /* 0x000ea400080010ff */
[----:B--2---:R-:W-:Y:S05]  /*b4e0*/  @!P0 BRA `(.L_x_282) ;  /* 0xfffffffc00f08947 */ /* 0x004fea000383ffff */
[----:B------:R-:W-:Y:S05]  /*b4f0*/  BRA `(.L_x_101) ;  /* 0xffffff9800d87947 */ /* 0x000fea000383ffff */
.L_x_111:
[----:B-1----:R-:W-:-:S04]  /*b500*/  MOV R0, UR5 ;  /* 0x0000000500007c02 */ /* 0x002fc80008000f00 */
[----:B------:R1:W2:Y:S03]  /*b510*/  SYNCS.PHASECHK.TRANS64.TRYWAIT P0, [R0+URZ+0x8], R7 ;  /* 0x00000807000075a7 */ /* 0x0002a600080011ff */
[----:B--2---:R-:W-:Y:S05]  /*b520*/  @!P0 NANOSLEEP.SYNCS 0x989680 ;  /* 0x009896800000895d */ /* 0x004fea0003900000 */
[----:B------:R-:W2:Y:S02]  /*b530*/  @!P0 SYNCS.PHASECHK.TRANS64 P0, [R0+URZ+0x8], R7 ;  /* 0x00000807000085a7 */ /* 0x000ea400080010ff */
[----:B--2---:R-:W-:Y:S05]  /*b540*/  @!P0 BRA `(.L_x_111) ;  /* 0xfffffffc00ec8947 */ /* 0x004fea000383ffff */
[----:B------:R-:W-:Y:S05]  /*b550*/  BRA `(.L_x_110) ;  /* 0xffffff9c008c7947 */ /* 0x000fea000383ffff */
.L_x_113:
[----:B------:R-:W-:Y:S01]  /*b560*/  BSSY B0, `(.L_x_283) ;  /* 0x0000006000007945 */ /* 0x000fe20003800000 */
[----:B------:R-:W-:-:S07]  /*b570*/  MOV R15, 0xffffffff ;  /* 0xffffffff000f7802 */ /* 0x000fce0000000f00 */
[----:B-1---5:R-:W-:Y:S05]  /*b580*/  WARPSYNC.COLLECTIVE R15, `(.L_x_284) ;  /* 0x000000000f0c7348 */ /* 0x022fea0003c00000 */
[----:B------:R-:W-:Y:S02]  /*b590*/  ELECT P6, UR79, PT ;  /* 0x00000000004f782f */ /* 0x000fe400038c0000 */
[----:B------:R-:W-:Y:S01]  /*b5a0*/  MOV R14, UR79 ;  /* 0x0000004f000e7c02 */ /* 0x000fe20008000f00 */
[----:B-1---5:R-:W-:Y:S10]  /*b5b0*/  ENDCOLLECTIVE ;  /* 0x000000000000791b */ /* 0x022ff40003800000 */
.L_x_284:
[----:B------:R-:W-:Y:S05]  /*b5c0*/  BSYNC B0 ;  /* 0x0000000000007941 */ /* 0x000fea0003800000 */
.L_x_283:
[----:B------:R-:W-:Y:S05]  /*b5d0*/  BRA `(.L_x_285) ;  /* 0xffffff9c00bc7947 */ /* 0x000fea000383ffff */
.L_x_115:
[----:B-1----:R-:W-:-:S04]  /*b5e0*/  MOV R0, UR5 ;  /* 0x0000000500007c02 */ /* 0x002fc80008000f00 */
[----:B------:R1:W2:Y:S03]  /*b5f0*/  SYNCS.PHASECHK.TRANS64.TRYWAIT P0, [R0+URZ+0x8], R5 ;  /* 0x00000805000075a7 */ /* 0x0002a600080011ff */
[----:B--2---:R-:W-:Y:S05]  /*b600*/  @!P0 NANOSLEEP.SYNCS 0x989680 ;  /* 0x009896800000895d */ /* 0x004fea0003900000 */
[----:B------:R-:W2:Y:S02]  /*b610*/  @!P0 SYNCS.PHASECHK.TRANS64 P0, [R0+URZ+0x8], R5 ;  /* 0x00000805000085a7 */ /* 0x000ea400080010ff */
[----:B--2---:R-:W-:Y:S05]  /*b620*/  @!P0 BRA `(.L_x_115) ;  /* 0xfffffffc00ec8947 */ /* 0x004fea000383ffff */
[----:B------:R-:W-:Y:S05]  /*b630*/  BRA `(.L_x_114) ;  /* 0xffffff9c00c07947 */ /* 0x000fea000383ffff */
.L_x_116:
[----:B-1----:R1:W2:Y:S02]  /*b640*/  SYNCS.PHASECHK.TRANS64.TRYWAIT P0, [R0+URZ+0x370], R5 ;  /* 0x00037005000075a7 */ /* 0x0022a400080011ff */
[----:B--2---:R-:W-:Y:S05]  /*b650*/  @!P0 NANOSLEEP.SYNCS 0x989680 ;  /* 0x009896800000895d */ /* 0x004fea0003900000 */
[----:B------:R-:W2:Y:S02]  /*b660*/  @!P0 SYNCS.PHASECHK.TRANS64 P0, [R0+URZ+0x370], R5 ;  /* 0x00037005000085a7 */ /* 0x000ea400080010ff */
[----:B--2---:R-:W-:Y:S05]  /*b670*/  @!P0 BRA `(.L_x_116) ;  /* 0xfffffffc00f08947 */ /* 0x004fea000383ffff */
[----:B------:R-:W-:Y:S05]  /*b680*/  BRA `(.L_x_286) ;  /* 0xffffffa000947947 */ /* 0x000fea000383ffff */
.L_x_118:
[----:B------:R-:W-:-:S07]  /*b690*/  MOV R0, UR19 ;  /* 0x0000001300007c02 */ /* 0x000fce0008000f00 */
.L_x_287:
[----:B-1----:R1:W2:Y:S02]  /*b6a0*/  SYNCS.PHASECHK.TRANS64.TRYWAIT P0, [R0+URZ+0x3b0], R5 ;  /* 0x0003b005000075a7 */ /* 0x0022a400080011ff */
[----:B--2---:R-:W-:Y:S05]  /*b6b0*/  @!P0 NANOSLEEP.SYNCS 0x989680 ;  /* 0x009896800000895d */ /* 0x004fea0003900000 */
[----:B------:R-:W2:Y:S02]  /*b6c0*/  @!P0 SYNCS.PHASECHK.TRANS64 P0, [R0+URZ+0x3b0], R5 ;  /* 0x0003b005000085a7 */ /* 0x000ea400080010ff */
[----:B--2---:R-:W-:Y:S05]  /*b6d0*/  @!P0 BRA `(.L_x_287) ;  /* 0xfffffffc00f08947 */ /* 0x004fea000383ffff */
[----:B------:R-:W-:Y:S05]  /*b6e0*/  BRA `(.L_x_288) ;  /* 0xffffffa000dc7947 */ /* 0x000fea000383ffff */
.L_x_121:
[----:B------:R-:W-:Y:S07]  /*b6f0*/  MOV R0, UR6 ;  /* 0x0000000600007c02 */ /* 0x000fee0008000f00 */
.L_x_289:
[----:B-1----:R1:W2:Y:S02]  /*b700*/  SYNCS.PHASECHK.TRANS64.TRYWAIT P0, [R0+URZ], R5 ;  /* 0x00000005000075a7 */ /* 0x0022a400080011ff */
[----:B--2---:R-:W-:Y:S05]  /*b710*/  @!P0 NANOSLEEP.SYNCS 0x989680 ;  /* 0x009896800000895d */ /* 0x004fea0003900000 */
[----:B------:R-:W2:Y:S02]  /*b720*/  @!P0 SYNCS.PHASECHK.TRANS64 P0, [R0+URZ], R5 ;  /* 0x00000005000085a7 */ /* 0x000ea400080010ff */
[----:B--2---:R-:W-:Y:S05]  /*b730*/  @!P0 BRA `(.L_x_289) ;  /* 0xfffffffc00f08947 */ /* 0x004fea000383ffff */
[----:B------:R-:W-:Y:S05]  /*b740*/  BRA `(.L_x_120) ;  /* 0xffffffa000f47947 */ /* 0x000fea000383ffff */
.L_x_125:
[----:B-1----:R-:W-:-:S07]  /*b750*/  MOV R0, UR4 ;  /* 0x0000000400007c02 */ /* 0x002fce0008000f00 */
.L_x_290:
[----:B-1----:R1:W2:Y:S02]  /*b760*/  SYNCS.PHASECHK.TRANS64.TRYWAIT P0, [R0+URZ], R3 ;  /* 0x00000003000075a7 */ /* 0x0022a400080011ff */
[----:B--2---:R-:W-:Y:S05]  /*b770*/  @!P0 NANOSLEEP.SYNCS 0x989680 ;  /* 0x009896800000895d */ /* 0x004fea0003900000 */
[----:B------:R-:W2:Y:S02]  /*b780*/  @!P0 SYNCS.PHASECHK.TRANS64 P0, [R0+URZ], R3 ;  /* 0x00000003000085a7 */ /* 0x000ea400080010ff */
[----:B--2---:R-:W-:Y:S05]  /*b790*/  @!P0 BRA `(.L_x_290) ;  /* 0xfffffffc00f08947 */ /* 0x004fea000383ffff */
[----:B------:R-:W-:Y:S05]  /*b7a0*/  BRA `(.L_x_291) ;  /* 0xffffffa400ac7947 */ /* 0x000fea000383ffff */
.L_x_126:
[----:B------:R-:W-:-:S07]  /*b7b0*/  MOV R0, UR5 ;  /* 0x0000000500007c02 */ /* 0x000fce0008000f00 */
.L_x_292:
[----:B-1----:R1:W2:Y:S02]  /*b7c0*/  SYNCS.PHASECHK.TRANS64.TRYWAIT P0, [R0+URZ], R3 ;  /* 0x00000003000075a7 */ /* 0x0022a400080011ff */
[----:B--2---:R-:W-:Y:S05]  /*b7d0*/  @!P0 NANOSLEEP.SYNCS 0x989680 ;  /* 0x009896800000895d */ /* 0x004fea0003900000 */
[----:B------:R-:W2:Y:S02]  /*b7e0*/  @!P0 SYNCS.PHASECHK.TRANS64 P0, [R0+URZ], R3 ;  /* 0x00000003000085a7 */ /* 0x000ea400080010ff */
[----:B--2---:R-:W-:Y:S05]  /*b7f0*/  @!P0 BRA `(.L_x_292) ;  /* 0xfffffffc00f08947 */ /* 0x004fea000383ffff */
[----:B------:R-:W-:Y:S05]  /*b800*/  BRA `(.L_x_293) ;  /* 0xffffffa400b87947 */ /* 0x000fea000383ffff */
.L_x_127:
[----:B------:R-:W-:-:S07]  /*b810*/  MOV R0, UR5 ;  /* 0x0000000500007c02 */ /* 0x000fce0008000f00 */
.L_x_294:
[----:B-1----:R1:W2:Y:S02]  /*b820*/  SYNCS.PHASECHK.TRANS64.TRYWAIT P0, [R0+URZ], R3 ;  /* 0x00000003000075a7 */ /* 0x0022a400080011ff */
[----:B--2---:R-:W-:Y:S05]  /*b830*/  @!P0 NANOSLEEP.SYNCS 0x989680 ;  /* 0x009896800000895d */ /* 0x004fea0003900000 */
[----:B------:R-:W2:Y:S02]  /*b840*/  @!P0 SYNCS.PHASECHK.TRANS64 P0, [R0+URZ], R3 ;  /* 0x00000003000085a7 */ /* 0x000ea400080010ff */
[----:B--2---:R-:W-:Y:S05]  /*b850*/  @!P0 BRA `(.L_x_294) ;  /* 0xfffffffc00f08947 */ /* 0x004fea000383ffff */
[----:B------:R-:W-:Y:S05]  /*b860*/  BRA `(.L_x_295) ;  /* 0xffffffa400c47947 */ /* 0x000fea000383ffff */
.L_x_130:
[----:B------:R-:W-:-:S07]  /*b870*/  MOV R0, UR13 ;  /* 0x0000000d00007c02 */ /* 0x000fce0008000f00 */
.L_x_296:
[----:B-1----:R1:W2:Y:S02]  /*b880*/  SYNCS.PHASECHK.TRANS64.TRYWAIT P1, [R0+URZ+0x3f0], R3 ;  /* 0x0003f003000075a7 */ /* 0x0022a400080211ff */
[----:B--2---:R-:W-:Y:S05]  /*b890*/  @!P1 NANOSLEEP.SYNCS 0x989680 ;  /* 0x009896800000995d */ /* 0x004fea0003900000 */
[----:B------:R-:W2:Y:S02]  /*b8a0*/  @!P1 SYNCS.PHASECHK.TRANS64 P1, [R0+URZ+0x3f0], R3 ;  /* 0x0003f003000095a7 */ /* 0x000ea400080210ff */
[----:B--2---:R-:W-:Y:S05]  /*b8b0*/  @!P1 BRA `(.L_x_296) ;  /* 0xfffffffc00f09947 */ /* 0x004fea000383ffff */
[----:B------:R-:W-:Y:S05]  /*b8c0*/  BRA `(.L_x_297) ;  /* 0xffffffa800107947 */ /* 0x000fea000383ffff */
.L_x_135:
[----:B--2---:R2:W3:Y:S02]  /*b8d0*/  SYNCS.PHASECHK.TRANS64.TRYWAIT P0, [R12+URZ+0x370], R9 ;  /* 0x000370090c0075a7 */ /* 0x0044e400080011ff */
[----:B---3--:R-:W-:Y:S05]  /*b8e0*/  @!P0 NANOSLEEP.SYNCS 0x989680 ;  /* 0x009896800000895d */ /* 0x008fea0003900000 */
[----:B------:R-:W3:Y:S02]  /*b8f0*/  @!P0 SYNCS.PHASECHK.TRANS64 P0, [R12+URZ+0x370], R9 ;  /* 0x000370090c0085a7 */ /* 0x000ee400080010ff */
[----:B---3--:R-:W-:Y:S05]  /*b900*/  @!P0 BRA `(.L_x_135) ;  /* 0xfffffffc00f08947 */ /* 0x008fea000383ffff */
[----:B------:R-:W-:Y:S05]  /*b910*/  BRA `(.L_x_298) ;  /* 0xffffffac00307947 */ /* 0x000fea000383ffff */
.L_x_138:
[----:B------:R-:W-:Y:S07]  /*b920*/  MOV R0, UR21 ;  /* 0x0000001500007c02 */ /* 0x000fee0008000f00 */
.L_x_299:
[----:B--2---:R2:W3:Y:S02]  /*b930*/  SYNCS.PHASECHK.TRANS64.TRYWAIT P2, [R0+URZ+0x368], R11 ;  /* 0x0003680b000075a7 */ /* 0x0044e400080411ff */
[----:B---3--:R-:W-:Y:S05]  /*b940*/  @!P2 NANOSLEEP.SYNCS 0x989680 ;  /* 0x009896800000a95d */ /* 0x008fea0003900000 */
[----:B------:R-:W3:Y:S02]  /*b950*/  @!P2 SYNCS.PHASECHK.TRANS64 P2, [R0+URZ+0x368], R11 ;  /* 0x0003680b0000a5a7 */ /* 0x000ee400080410ff */
[----:B---3--:R-:W-:Y:S05]  /*b960*/  @!P2 BRA `(.L_x_299) ;  /* 0xfffffffc00f0a947 */ /* 0x008fea000383ffff */
[----:B------:R-:W-:Y:S05]  /*b970*/  BRA `(.L_x_137) ;  /* 0xffffffb000987947 */ /* 0x000fea000383ffff */
.L_x_141:
[----:B--2---:R-:W-:Y:S07]  /*b980*/  MOV R0, UR21 ;  /* 0x0000001500007c02 */ /* 0x004fee0008000f00 */
.L_x_300:
[----:B--2---:R2:W3:Y:S02]  /*b990*/  SYNCS.PHASECHK.TRANS64.TRYWAIT P0, [R0+URZ+0x350], R9 ;  /* 0x00035009000075a7 */ /* 0x0044e400080011ff */
[----:B---3--:R-:W-:Y:S05]  /*b9a0*/  @!P0 NANOSLEEP.SYNCS 0x989680 ;  /* 0x009896800000895d */ /* 0x008fea0003900000 */
[----:B------:R-:W3:Y:S02]  /*b9b0*/  @!P0 SYNCS.PHASECHK.TRANS64 P0, [R0+URZ+0x350], R9 ;  /* 0x00035009000085a7 */ /* 0x000ee400080010ff */
[----:B---3--:R-:W-:Y:S05]  /*b9c0*/  @!P0 BRA `(.L_x_300) ;  /* 0xfffffffc00f08947 */ /* 0x008fea000383ffff */
[----:B------:R-:W-:Y:S05]  /*b9d0*/  BRA `(.L_x_301) ;  /* 0xffffffb000f47947 */ /* 0x000fea000383ffff */
.L_x_142:
[----:B------:R-:W-:Y:S07]  /*b9e0*/  MOV R0, UR21 ;  /* 0x0000001500007c02 */ /* 0x000fee0008000f00 */
.L_x_302:
[----:B--2---:R2:W3:Y:S02]  /*b9f0*/  SYNCS.PHASECHK.TRANS64.TRYWAIT P0, [R0+URZ+0x358], R9 ;  /* 0x00035809000075a7 */ /* 0x0044e400080011ff */
[----:B---3--:R-:W-:Y:S05]  /*ba00*/  @!P0 NANOSLEEP.SYNCS 0x989680 ;  /* 0x009896800000895d */ /* 0x008fea0003900000 */
[----:B------:R-:W3:Y:S02]  /*ba10*/  @!P0 SYNCS.PHASECHK.TRANS64 P0, [R0+URZ+0x358], R9 ;  /* 0x00035809000085a7 */ /* 0x000ee400080010ff */
[----:B---3--:R-:W-:Y:S05]  /*ba20*/  @!P0 BRA `(.L_x_302) ;  /* 0xfffffffc00f08947 */ /* 0x008fea000383ffff */
[----:B------:R-:W-:Y:S05]  /*ba30*/  BRA `(.L_x_303) ;  /* 0xffffffb4004c7947 */ /* 0x000fea000383ffff */
.L_x_144:
[----:B------:R-:W-:-:S07]  /*ba40*/  MOV R0, UR21 ;  /* 0x0000001500007c02 */ /* 0x000fce0008000f00 */
.L_x_304:
[----:B--2---:R2:W4:Y:S02]  /*ba50*/  SYNCS.PHASECHK.TRANS64.TRYWAIT P0, [R0+URZ+0x350], R3 ;  /* 0x00035003000075a7 */ /* 0x00452400080011ff */
[----:B----4-:R-:W-:Y:S05]  /*ba60*/  @!P0 NANOSLEEP.SYNCS 0x989680 ;  /* 0x009896800000895d */ /* 0x010fea0003900000 */
[----:B------:R-:W4:Y:S02]  /*ba70*/  @!P0 SYNCS.PHASECHK.TRANS64 P0, [R0+URZ+0x350], R3 ;  /* 0x00035003000085a7 */ /* 0x000f2400080010ff */
[----:B----4-:R-:W-:Y:S05]  /*ba80*/  @!P0 BRA `(.L_x_304) ;  /* 0xfffffffc00f08947 */ /* 0x010fea000383ffff */
[----:B------:R-:W-:Y:S05]  /*ba90*/  BRA `(.L_x_305) ;  /* 0xffffffb400d87947 */ /* 0x000fea000383ffff */
.L_x_146:
[----:B-1----:R1:W2:Y:S02]  /*baa0*/  SYNCS.PHASECHK.TRANS64.TRYWAIT P0, [R3+URZ+0x370], R0 ;  /* 0x00037000030075a7 */ /* 0x0022a400080011ff */
[----:B--2---:R-:W-:Y:S05]  /*bab0*/  @!P0 NANOSLEEP.SYNCS 0x989680 ;  /* 0x009896800000895d */ /* 0x004fea0003900000 */
[----:B------:R-:W2:Y:S02]  /*bac0*/  @!P0 SYNCS.PHASECHK.TRANS64 P0, [R3+URZ+0x370], R0 ;  /* 0x00037000030085a7 */ /* 0x000ea400080010ff */
[----:B--2---:R-:W-:Y:S05]  /*bad0*/  @!P0 BRA `(.L_x_146) ;  /* 0xfffffffc00f08947 */ /* 0x004fea000383ffff */
[----:B------:R-:W-:Y:S05]  /*bae0*/  BRA `(.L_x_306) ;  /* 0xffffffb800947947 */ /* 0x000fea000383ffff */
.L_x_157:
[----:B-1----:R1:W2:Y:S02]  /*baf0*/  SYNCS.PHASECHK.TRANS64.TRYWAIT P1, [R3+URZ+0x340], R0 ;  /* 0x00034000030075a7 */ /* 0x0022a400080211ff */
[----:B--2---:R-:W-:Y:S05]  /*bb00*/  @!P1 NANOSLEEP.SYNCS 0x989680 ;  /* 0x009896800000995d */ /* 0x004fea0003900000 */
[----:B------:R-:W2:Y:S02]  /*bb10*/  @!P1 SYNCS.PHASECHK.TRANS64 P1, [R3+URZ+0x340], R0 ;  /* 0x00034000030095a7 */ /* 0x000ea400080210ff */
[----:B--2---:R-:W-:Y:S05]  /*bb20*/  @!P1 BRA `(.L_x_157) ;  /* 0xfffffffc00f09947 */ /* 0x004fea000383ffff */
[----:B------:R-:W-:Y:S05]  /*bb30*/  BRA `(.L_x_156) ;  /* 0xffffffc800007947 */ /* 0x000fea000383ffff */
.L_x_159:
[----:B-1----:R1:W4:Y:S02]  /*bb40*/  SYNCS.PHASECHK.TRANS64.TRYWAIT P0, [R90+URZ+0x390], R5 ;  /* 0x000390055a0075a7 */ /* 0x00232400080011ff */
[----:B----4-:R-:W-:Y:S05]  /*bb50*/  @!P0 NANOSLEEP.SYNCS 0x989680 ;  /* 0x009896800000895d */ /* 0x010fea0003900000 */
[----:B------:R-:W4:Y:S02]  /*bb60*/  @!P0 SYNCS.PHASECHK.TRANS64 P0, [R90+URZ+0x390], R5 ;  /* 0x000390055a0085a7 */ /* 0x000f2400080010ff */
[----:B----4-:R-:W-:Y:S05]  /*bb70*/  @!P0 BRA `(.L_x_159) ;  /* 0xfffffffc00f08947 */ /* 0x010fea000383ffff */
[----:B------:R-:W-:Y:S05]  /*bb80*/  BRA `(.L_x_158) ;  /* 0xffffffc800547947 */ /* 0x000fea000383ffff */
.L_x_167:
[----:B--2---:R2:W3:Y:S02]  /*bb90*/  SYNCS.PHASECHK.TRANS64.TRYWAIT P0, [R109+URZ+0x340], R2 ;  /* 0x000340026d0075a7 */ /* 0x0044e400080011ff */
[----:B---3--:R-:W-:Y:S05]  /*bba0*/  @!P0 NANOSLEEP.SYNCS 0x989680 ;  /* 0x009896800000895d */ /* 0x008fea0003900000 */
[----:B------:R-:W3:Y:S02]  /*bbb0*/  @!P0 SYNCS.PHASECHK.TRANS64 P0, [R109+URZ+0x340], R2 ;  /* 0x000340026d0085a7 */ /* 0x000ee400080010ff */
[----:B---3--:R-:W-:Y:S05]  /*bbc0*/  @!P0 BRA `(.L_x_167) ;  /* 0xfffffffc00f08947 */ /* 0x008fea000383ffff */
[----:B------:R-:W-:Y:S05]  /*bbd0*/  BRA `(.L_x_166) ;  /* 0xffffffd4005c7947 */ /* 0x000fea000383ffff */
        .weak           $__internal_0_$__cuda_sm10x_tcgen05_guardrail_trap_col_being_dealloced_not_returned_by_alloc
        .type           $__internal_0_$__cuda_sm10x_tcgen05_guardrail_trap_col_being_dealloced_not_returned_by_alloc,@function
        .size           $__internal_0_$__cuda_sm10x_tcgen05_guardrail_trap_col_being_dealloced_not_returned_by_alloc,($__internal_1_$__cuda_sm10x_tcgen05_guardrail_trap_phase_invalid_during_alloc - $__internal_0_$__cuda_sm10x_tcgen05_guardrail_trap_col_being_dealloced_not_returned_by_alloc)
$__internal_0_$__cuda_sm10x_tcgen05_guardrail_trap_col_being_dealloced_not_returned_by_alloc:
[----:B------:R-:W-:Y:S05]  /*bbe0*/  BPT.TRAP 0x1 ;  /* 0x000000040000795c */ /* 0x000fea0000300000 */
[----:B------:R-:W-:-:S04]  /*bbf0*/  HFMA2 R3, -RZ, RZ, 0, 0 ;  /* 0x00000000ff037431 */ /* 0x000fc800000001ff */
[----:B------:R-:W-:Y:S05]  /*bc00*/  RET.REL.NODEC R2 `(_ZN7cutlass13device_kernelINS_4gemm6kernel13GemmUniversalIN4cute5tupleIJiiiiEEENS1_10collective13CollectiveMmaINS1_35MainloopSm100TmaUmmaWarpSpecializedILi52ELi2ELi4ENS5_IJNS4_1CILi2EEESB_NSA_ILi1EEEEEEEENS5_IJNSA_ILi128EEESF_NSA_ILi32EEEEEENS_12float_e4m3_tENS5_IJlSC_lEEESI_SJ_NS4_8TiledMMAINS4_8MMA_AtomIJNS4_10MMA_TraitsINS4_25SM100_MMA_F8F6F4_2x1SM_SSEJSI_SI_fSF_SF_NS4_17integral_constantINS4_4UMMA5MajorELSQ_0EEESR_NSO_INSP_7ScaleInELSS_0EEEST_EEEEEENS4_6LayoutINS5_IJSC_SC_SC_EEENS5_IJNSA_ILi0EEESY_SY_EEEEENS5_IJNS4_10UnderscoreES11_S11_EEEEENS4_28SM100_TMA_2SM_LOAD_MULTICASTENS4_14ComposedLayoutINS4_7SwizzleILi1ELi4ELi3EEENS4_18smem_ptr_flag_bitsILi8EEENSW_INS5_IJNSA_ILi8EEESG_EEENS5_IJSG_SC_EEEEEEEvNS4_8identityENS4_18SM100_TMA_2SM_LOADES1E_vS1F_EENS_8epilogue10collective18CollectiveEpilogueINS1I_23Sm100TmaWarpSpecializedILi2ELi2ELi32ELb0ELb0EEEJNS5_IJNSA_ILi64EEESF_SG_EEENS5_IJNSW_IS1N_SC_EENSW_INS5_IJSG_SB_EEENS5_IJSC_S1N_EEEEEEEESI_SJ_SI_SJ_NS1I_6fusion15FusionCallbacksIS1M_NS1U_17LinearCombinationISI_fSI_fLNS_15FloatRoundStyleE2EEES1O_S1T_JEEENS4_5SM1004TMEM4LOAD26SM100_TMEM_LOAD_32dp32b32xENS4_13SM90_TMA_LOADES1E_NS4_39AutoVectorizingCopyWithAssumedAlignmentILi128EEENS4_14SM90_TMA_STOREES1E_S26_S26_EEEvvEEEEvNT_6ParamsE) ;  /* 0xffffff4002fc7950 */ /* 0x000fea0003c3ffff */
        .weak           $__internal_1_$__cuda_sm10x_tcgen05_guardrail_trap_phase_invalid_during_alloc
        .type           $__internal_1_$__cuda_sm10x_tcgen05_guardrail_trap_phase_invalid_during_alloc,@function
        .size           $__internal_1_$__cuda_sm10x_tcgen05_guardrail_trap_phase_invalid_during_alloc,($__internal_2_$__cuda_sm10x_tcgen05_guardrail_trap_unallocated_columns_being_dealloced - $__internal_1_$__cuda_sm10x_tcgen05_guardrail_trap_phase_invalid_during_alloc)
$__internal_1_$__cuda_sm10x_tcgen05_guardrail_trap_phase_invalid_during_alloc:
[----:B------:R-:W-:Y:S05]  /*bc10*/  BPT.TRAP 0x1 ;  /* 0x000000040000795c */ /* 0x000fea0000300000 */
[----:B------:R-:W-:-:S04]  /*bc20*/  MOV R5, 0x0 ;  /* 0x0000000000057802 */ /* 0x000fc80000000f00 */
[----:B------:R-:W-:Y:S05]  /*bc30*/  RET.REL.NODEC R4 `(_ZN7cutlass13device_kernelINS_4gemm6kernel13GemmUniversalIN4cute5tupleIJiiiiEEENS1_10collective13CollectiveMmaINS1_35MainloopSm100TmaUmmaWarpSpecializedILi52ELi2ELi4ENS5_IJNS4_1CILi2EEESB_NSA_ILi1EEEEEEEENS5_IJNSA_ILi128EEESF_NSA_ILi32EEEEEENS_12float_e4m3_tENS5_IJlSC_lEEESI_SJ_NS4_8TiledMMAINS4_8MMA_AtomIJNS4_10MMA_TraitsINS4_25SM100_MMA_F8F6F4_2x1SM_SSEJSI_SI_fSF_SF_NS4_17integral_constantINS4_4UMMA5MajorELSQ_0EEESR_NSO_INSP_7ScaleInELSS_0EEEST_EEEEEENS4_6LayoutINS5_IJSC_SC_SC_EEENS5_IJNSA_ILi0EEESY_SY_EEEEENS5_IJNS4_10UnderscoreES11_S11_EEEEENS4_28SM100_TMA_2SM_LOAD_MULTICASTENS4_14ComposedLayoutINS4_7SwizzleILi1ELi4ELi3EEENS4_18smem_ptr_flag_bitsILi8EEENSW_INS5_IJNSA_ILi8EEESG_EEENS5_IJSG_SC_EEEEEEEvNS4_8identityENS4_18SM100_TMA_2SM_LOADES1E_vS1F_EENS_8epilogue10collective18CollectiveEpilogueINS1I_23Sm100TmaWarpSpecializedILi2ELi2ELi32ELb0ELb0EEEJNS5_IJNSA_ILi64EEESF_SG_EEENS5_IJNSW_IS1N_SC_EENSW_INS5_IJSG_SB_EEENS5_IJSC_S1N_EEEEEEEESI_SJ_SI_SJ_NS1I_6fusion15FusionCallbacksIS1M_NS1U_17LinearCombinationISI_fSI_fLNS_15FloatRoundStyleE2EEES1O_S1T_JEEENS4_5SM1004TMEM4LOAD26SM100_TMEM_LOAD_32dp32b32xENS4_13SM90_TMA_LOADES1E_NS4_39AutoVectorizingCopyWithAssumedAlignmentILi128EEENS4_14SM90_TMA_STOREES1E_S26_S26_EEEvvEEEEvNT_6ParamsE) ;  /* 0xffffff4004f07950 */ /* 0x000fea0003c3ffff */
        .weak           $__internal_2_$__cuda_sm10x_tcgen05_guardrail_trap_unallocated_columns_being_dealloced
        .type           $__internal_2_$__cuda_sm10x_tcgen05_guardrail_trap_unallocated_columns_being_dealloced,@function
        .size           $__internal_2_$__cuda_sm10x_tcgen05_guardrail_trap_unallocated_columns_being_dealloced,(.L_x_308 - $__internal_2_$__cuda_sm10x_tcgen05_guardrail_trap_unallocated_columns_being_dealloced)
$__internal_2_$__cuda_sm10x_tcgen05_guardrail_trap_unallocated_columns_being_dealloced:
[----:B------:R-:W-:Y:S05]  /*bc40*/  BPT.TRAP 0x1 ;  /* 0x000000040000795c */ /* 0x000fea0000300000 */
[----:B------:R-:W-:-:S04]  /*bc50*/  HFMA2 R3, -RZ, RZ, 0, 0 ;  /* 0x00000000ff037431 */ /* 0x000fc800000001ff */
[----:B------:R-:W-:Y:S05]  /*bc60*/  RET.REL.NODEC R2 `(_ZN7cutlass13device_kernelINS_4gemm6kernel13GemmUniversalIN4cute5tupleIJiiiiEEENS1_10collective13CollectiveMmaINS1_35MainloopSm100TmaUmmaWarpSpecializedILi52ELi2ELi4ENS5_IJNS4_1CILi2EEESB_NSA_ILi1EEEEEEEENS5_IJNSA_ILi128EEESF_NSA_ILi32EEEEEENS_12float_e4m3_tENS5_IJlSC_lEEESI_SJ_NS4_8TiledMMAINS4_8MMA_AtomIJNS4_10MMA_TraitsINS4_25SM100_MMA_F8F6F4_2x1SM_SSEJSI_SI_fSF_SF_NS4_17integral_constantINS4_4UMMA5MajorELSQ_0EEESR_NSO_INSP_7ScaleInELSS_0EEEST_EEEEEENS4_6LayoutINS5_IJSC_SC_SC_EEENS5_IJNSA_ILi0EEESY_SY_EEEEENS5_IJNS4_10UnderscoreES11_S11_EEEEENS4_28SM100_TMA_2SM_LOAD_MULTICASTENS4_14ComposedLayoutINS4_7SwizzleILi1ELi4ELi3EEENS4_18smem_ptr_flag_bitsILi8EEENSW_INS5_IJNSA_ILi8EEESG_EEENS5_IJSG_SC_EEEEEEEvNS4_8identityENS4_18SM100_TMA_2SM_LOADES1E_vS1F_EENS_8epilogue10collective18CollectiveEpilogueINS1I_23Sm100TmaWarpSpecializedILi2ELi2ELi32ELb0ELb0EEEJNS5_IJNSA_ILi64EEESF_SG_EEENS5_IJNSW_IS1N_SC_EENSW_INS5_IJSG_SB_EEENS5_IJSC_S1N_EEEEEEEESI_SJ_SI_SJ_NS1I_6fusion15FusionCallbacksIS1M_NS1U_17LinearCombinationISI_fSI_fLNS_15FloatRoundStyleE2EEES1O_S1T_JEEENS4_5SM1004TMEM4LOAD26SM100_TMEM_LOAD_32dp32b32xENS4_13SM90_TMA_LOADES1E_NS4_39AutoVectorizingCopyWithAssumedAlignmentILi128EEENS4_14SM90_TMA_STOREES1E_S26_S26_EEEvvEEEEvNT_6ParamsE) ;  /* 0xffffff4002e47950 */ /* 0x000fea0003c3ffff */
.L_x_307:
[----:B------:R-:W-:-:S00]  /*bc70*/  BRA `(.L_x_307) ;  /* 0xfffffffc00fc7947 */ /* 0x000fc0000383ffff */
[----:B------:R-:W-:-:S00]  /*bc80*/  NOP ;  /* 0x0000000000007918 */ /* 0x000fc00000000000 */
[----:B------:R-:W-:-:S00]  /*bc90*/  NOP ;  /* 0x0000000000007918 */ /* 0x000fc00000000000 */
[----:B------:R-:W-:-:S00]  /*bca0*/  NOP ;  /* 0x0000000000007918 */ /* 0x000fc00000000000 */
[----:B------:R-:W-:-:S00]  /*bcb0*/  NOP ;  /* 0x0000000000007918 */ /* 0x000fc00000000000 */
[----:B------:R-:W-:-:S00]  /*bcc0*/  NOP ;  /* 0x0000000000007918 */ /* 0x000fc00000000000 */
[----:B------:R-:W-:-:S00]  /*bcd0*/  NOP ;  /* 0x0000000000007918 */ /* 0x000fc00000000000 */
[----:B------:R-:W-:-:S00]  /*bce0*/  NOP ;  /* 0x0000000000007918 */ /* 0x000fc00000000000 */
[----:B------:R-:W-:-:S00]  /*bcf0*/  NOP ;  /* 0x0000000000007918 */ /* 0x000fc00000000000 */
.L_x_308:


//--------------------- .nv.global.init           --------------------------
	.section	.nv.global.init,"aw",@progbits
.nv.global.init:
	.type		$str$27,@object
	.size		$str$27,($str$28 - $str$27)
$str$27:
        /*0000*/ 	.byte	0x28, 0x61, 0x64, 0x64, 0x72, 0x65, 0x73, 0x73, 0x20, 0x26, 0x20, 0x6d, 0x61, 0x73, 0x6b, 0x29
        /*0010*/ 	.byte	0x20, 0x3d, 0x3d, 0x20, 0x30, 0x00
	.type		$str$28,@object
	.size		$str$28,($str$26 - $str$28)
$str$28:
        /*0016*/ 	.byte	0x2f, 0x74, 0x6d, 0x70, 0x2f, 0x63, 0x75, 0x74, 0x6c, 0x61, 0x73, 0x73, 0x5f, 0x73, 0x77, 0x65
        /*0026*/ 	.byte	0x65, 0x70, 0x5f, 0x73, 0x72, 0x63, 0x2f, 0x69, 0x6e, 0x63, 0x6c, 0x75, 0x64, 0x65, 0x2f, 0x63
        /*0036*/ 	.byte	0x75, 0x74, 0x65, 0x2f, 0x70, 0x6f, 0x69, 0x6e, 0x74, 0x65, 0x72, 0x5f, 0x66, 0x6c, 0x61, 0x67
        /*0046*/ 	.byte	0x67, 0x65, 0x64, 0x2e, 0x68, 0x70, 0x70, 0x00
	.type		$str$26,@object
	.size		$str$26,($str$25 - $str$26)
$str$26:
        /*004e*/ 	.byte	0x2f, 0x74, 0x6d, 0x70, 0x2f, 0x63, 0x75, 0x74, 0x6c, 0x61, 0x73, 0x73, 0x5f, 0x73, 0x77, 0x65
        /*005e*/ 	.byte	0x65, 0x70, 0x5f, 0x73, 0x72, 0x63, 0x2f, 0x69, 0x6e, 0x63, 0x6c, 0x75, 0x64, 0x65, 0x2f, 0x63
        /*006e*/ 	.byte	0x75, 0x74, 0x65, 0x2f, 0x61, 0x74, 0x6f, 0x6d, 0x2f, 0x63, 0x6f, 0x70, 0x79, 0x5f, 0x74, 0x72
        /*007e*/ 	.byte	0x61, 0x69, 0x74, 0x73, 0x5f, 0x73, 0x6d, 0x31, 0x30, 0x30, 0x2e, 0x68, 0x70, 0x70, 0x00
	.type		$str$25,@object
	.size		$str$25,(__unnamed_1 - $str$25)
$str$25:
        /*008d*/ 	.byte	0x28, 0x28, 0x75, 0x69, 0x6e, 0x74, 0x33, 0x32, 0x5f, 0x74, 0x28, 0x74, 0x68, 0x72, 0x65, 0x61
        /*009d*/ 	.byte	0x64, 0x49, 0x64, 0x78, 0x2e, 0x78, 0x29, 0x20, 0x2f, 0x20, 0x33, 0x32, 0x29, 0x20, 0x25, 0x20
        /*00ad*/ 	.byte	0x34, 0x29, 0x20, 0x3d, 0x3d, 0x20, 0x28, 0x28, 0x28, 0x74, 0x6d, 0x65, 0x6d, 0x5f, 0x61, 0x64
        /*00bd*/ 	.byte	0x64, 0x72, 0x20, 0x3e, 0x3e, 0x20, 0x31, 0x36, 0x29, 0x20, 0x2f, 0x20, 0x33, 0x32, 0x29, 0x20
        /*00cd*/ 	.byte	0x25, 0x20, 0x34, 0x29, 0x00
	.type		__unnamed_1,@object
	.size		__unnamed_1,(__unnamed_2 - __unnamed_1)
__unnamed_1:
        /*00d2*/ 	.byte	0x61, 0x75, 0x74, 0x6f, 0x20, 0x63, 0x75, 0x74, 0x65, 0x3a, 0x3a, 0x61, 0x73, 0x5f, 0x70, 0x6f
        /* <DEDUP_REMOVED lines=24> */
        /*0262*/ 	.byte	0x3a, 0x3a, 0x43, 0x3c, 0x34, 0x30, 0x39, 0x36, 0x3e, 0x3e, 0x3e, 0x3e, 0x5d, 0x00
	.type		__unnamed_2,@object
	.size		__unnamed_2,(.L_2 - __unnamed_2)
__unnamed_2:
        /* <DEDUP_REMOVED lines=40> */
        /*04f0*/ 	.byte	0x74, 0x65, 0x3a, 0x3a, 0x43, 0x3c, 0x30, 0x3e, 0x3e, 0x3e, 0x3e, 0x5d, 0x00
.L_2:


//--------------------- .nv.shared._ZN7cutlass13device_kernelINS_4gemm6kernel13GemmUniversalIN4cute5tupleIJiiiiEEENS1_10collective13CollectiveMmaINS1_35MainloopSm100TmaUmmaWarpSpecializedILi52ELi2ELi4ENS5_IJNS4_1CILi2EEESB_NSA_ILi1EEEEEEEENS5_IJNSA_ILi128EEESF_NSA_ILi32EEEEEENS_12float_e4m3_tENS5_IJlSC_lEEESI_SJ_NS4_8TiledMMAINS4_8MMA_AtomIJNS4_10MMA_TraitsINS4_25SM100_MMA_F8F6F4_2x1SM_SSEJSI_SI_fSF_SF_NS4_17integral_constantINS4_4UMMA5MajorELSQ_0EEESR_NSO_INSP_7ScaleInELSS_0EEEST_EEEEEENS4_6LayoutINS5_IJSC_SC_SC_EEENS5_IJNSA_ILi0EEESY_SY_EEEEENS5_IJNS4_10UnderscoreES11_S11_EEEEENS4_28SM100_TMA_2SM_LOAD_MULTICASTENS4_14ComposedLayoutINS4_7SwizzleILi1ELi4ELi3EEENS4_18smem_ptr_flag_bitsILi8EEENSW_INS5_IJNSA_ILi8EEESG_EEENS5_IJSG_SC_EEEEEEEvNS4_8identityENS4_18SM100_TMA_2SM_LOADES1E_vS1F_EENS_8epilogue10collective18CollectiveEpilogueINS1I_23Sm100TmaWarpSpecializedILi2ELi2ELi32ELb0ELb0EEEJNS5_IJNSA_ILi64EEESF_SG_EEENS5_IJNSW_IS1N_SC_EENSW_INS5_IJSG_SB_EEENS5_IJSC_S1N_EEEEEEEESI_SJ_SI_SJ_NS1I_6fusion15FusionCallbacksIS1M_NS1U_17LinearCombinationISI_fSI_fLNS_15FloatRoundStyleE2EEES1O_S1T_JEEENS4_5SM1004TMEM4LOAD26SM100_TMEM_LOAD_32dp32b32xENS4_13SM90_TMA_LOADES1E_NS4_39AutoVectorizingCopyWithAssumedAlignmentILi128EEENS4_14SM90_TMA_STOREES1E_S26_S26_EEEvvEEEEvNT_6ParamsE --------------------------
	.section	.nv.shared._ZN7cutlass13device_kernelINS_4gemm6kernel13GemmUniversalIN4cute5tupleIJiiiiEEENS1_10collective13CollectiveMmaINS1_35MainloopSm100TmaUmmaWarpSpecializedILi52ELi2ELi4ENS5_IJNS4_1CILi2EEESB_NSA_ILi1EEEEEEEENS5_IJNSA_ILi128EEESF_NSA_ILi32EEEEEENS_12float_e4m3_tENS5_IJlSC_lEEESI_SJ_NS4_8TiledMMAINS4_8MMA_AtomIJNS4_10MMA_TraitsINS4_25SM100_MMA_F8F6F4_2x1SM_SSEJSI_SI_fSF_SF_NS4_17integral_constantINS4_4UMMA5MajorELSQ_0EEESR_NSO_INSP_7ScaleInELSS_0EEEST_EEEEEENS4_6LayoutINS5_IJSC_SC_SC_EEENS5_IJNSA_ILi0EEESY_SY_EEEEENS5_IJNS4_10UnderscoreES11_S11_EEEEENS4_28SM100_TMA_2SM_LOAD_MULTICASTENS4_14ComposedLayoutINS4_7SwizzleILi1ELi4ELi3EEENS4_18smem_ptr_flag_bitsILi8EEENSW_INS5_IJNSA_ILi8EEESG_EEENS5_IJSG_SC_EEEEEEEvNS4_8identityENS4_18SM100_TMA_2SM_LOADES1E_vS1F_EENS_8epilogue10collective18CollectiveEpilogueINS1I_23Sm100TmaWarpSpecializedILi2ELi2ELi32ELb0ELb0EEEJNS5_IJNSA_ILi64EEESF_SG_EEENS5_IJNSW_IS1N_SC_EENSW_INS5_IJSG_SB_EEENS5_IJSC_S1N_EEEEEEEESI_SJ_SI_SJ_NS1I_6fusion15FusionCallbacksIS1M_NS1U_17LinearCombinationISI_fSI_fLNS_15FloatRoundStyleE2EEES1O_S1T_JEEENS4_5SM1004TMEM4LOAD26SM100_TMEM_LOAD_32dp32b32xENS4_13SM90_TMA_LOADES1E_NS4_39AutoVectorizingCopyWithAssumedAlignmentILi128EEENS4_14SM90_TMA_STOREES1E_S26_S26_EEEvvEEEEvNT_6ParamsE,"aw",@nobits
	.sectionflags	@""
	.align	16
	.zero		1024


//--------------------- .nv.shared.reserved.0     --------------------------
	.section	.nv.shared.reserved.0,"aw",@nobits
	.weak		__nv_reservedSMEM_offset_0_alias
	.size		__nv_reservedSMEM_offset_0_alias, 0, 64
	.other		__nv_reservedSMEM_offset_0_alias,@"STO_CUDA_RESERVED_SHARED STV_DEFAULT"
__nv_reservedSMEM_offset_0_alias:
	.zero		0
.nv.shared.reserved.0:
	.zero		64
	.weak		__nv_reservedSMEM_tcgen05_partition
	.type		__nv_reservedSMEM_tcgen05_partition,@object
	.size		__nv_reservedSMEM_tcgen05_partition,(.L_0 - __nv_reservedSMEM_tcgen05_partition)
__nv_reservedSMEM_tcgen05_partition:
	.zero		32
.L_0:


//--------------------- .nv.global                --------------------------
	.section	.nv.global,"aw",@nobits
.nv.global:
	.type		_ZN39_INTERNAL_b8f5df99_4_k_cu_b04dca89_81304cute1_E,@object
	.size		_ZN39_INTERNAL_b8f5df99_4_k_cu_b04dca89_81304cute1_E,(_ZN39_INTERNAL_b8f5df99_4_k_cu_b04dca89_81304cuda3std3__45__cpo6cbeginE - _ZN39_INTERNAL_b8f5df99_4_k_cu_b04dca89_81304cute1_E)
_ZN39_INTERNAL_b8f5df99_4_k_cu_b04dca89_81304cute1_E:
	.zero		1
	.type		_ZN39_INTERNAL_b8f5df99_4_k_cu_b04dca89_81304cuda3std3__45__cpo6cbeginE,@object
	.size		_ZN39_INTERNAL_b8f5df99_4_k_cu_b04dca89_81304cuda3std3__45__cpo6cbeginE,(_ZN39_INTERNAL_b8f5df99_4_k_cu_b04dca89_81304cuda3std3__48in_placeE - _ZN39_INTERNAL_b8f5df99_4_k_cu_b04dca89_81304cuda3std3__45__cpo6cbeginE)
_ZN39_INTERNAL_b8f5df99_4_k_cu_b04dca89_81304cuda3std3__45__cpo6cbeginE:
	.zero		1
	.type		_ZN39_INTERNAL_b8f5df99_4_k_cu_b04dca89_81304cuda3std3__48in_placeE,@object
	.size		_ZN39_INTERNAL_b8f5df99_4_k_cu_b04dca89_81304cuda3std3__48in_placeE,(_ZN39_INTERNAL_b8f5df99_4_k_cu_b04dca89_81304cuda3std6ranges3__45__cpo9iter_moveE - _ZN39_INTERNAL_b8f5df99_4_k_cu_b04dca89_81304cuda3std3__48in_placeE)
_ZN39_INTERNAL_b8f5df99_4_k_cu_b04dca89_81304cuda3std3__48in_placeE:
	.zero		1
	.type		_ZN39_INTERNAL_b8f5df99_4_k_cu_b04dca89_81304cuda3std6ranges3__45__cpo9iter_moveE,@object
	.size		_ZN39_INTERNAL_b8f5df99_4_k_cu_b04dca89_81304cuda3std6ranges3__45__cpo9iter_moveE,(_ZN39_INTERNAL_b8f5df99_4_k_cu_b04dca89_81304cuda3std3__45__cpo5beginE - _ZN39_INTERNAL_b8f5df99_4_k_cu_b04dca89_81304cuda3std6ranges3__45__cpo9iter_moveE)
_ZN39_INTERNAL_b8f5df99_4_k_cu_b04dca89_81304cuda3std6ranges3__45__cpo9iter_moveE:
	.zero		1
	.type		_ZN39_INTERNAL_b8f5df99_4_k_cu_b04dca89_81304cuda3std3__45__cpo5beginE,@object
	.size		_ZN39_INTERNAL_b8f5df99_4_k_cu_b04dca89_81304cuda3std3__45__cpo5beginE,(_ZN39_INTERNAL_b8f5df99_4_k_cu_b04dca89_81304cuda3std3__441_GLOBAL__N__b8f5df99_4_k_cu_b04dca89_81306ignoreE - _ZN39_INTERNAL_b8f5df99_4_k_cu_b04dca89_81304cuda3std3__45__cpo5beginE)
_ZN39_INTERNAL_b8f5df99_4_k_cu_b04dca89_81304cuda3std3__45__cpo5beginE:
	.zero		1
	.type		_ZN39_INTERNAL_b8f5df99_4_k_cu_b04dca89_81304cuda3std3__441_GLOBAL__N__b8f5df99_4_k_cu_b04dca89_81306ignoreE,@object
	.size		_ZN39_INTERNAL_b8f5df99_4_k_cu_b04dca89_81304cuda3std3__441_GLOBAL__N__b8f5df99_4_k_cu_b04dca89_81306ignoreE,(_ZN39_INTERNAL_b8f5df99_4_k_cu_b04dca89_81304cute7productE - _ZN39_INTERNAL_b8f5df99_4_k_cu_b04dca89_81304cuda3std3__441_GLOBAL__N__b8f5df99_4_k_cu_b04dca89_81306ignoreE)
_ZN39_INTERNAL_b8f5df99_4_k_cu_b04dca89_81304cuda3std3__441_GLOBAL__N__b8f5df99_4_k_cu_b04dca89_81306ignoreE:
	.zero		1
	.type		_ZN39_INTERNAL_b8f5df99_4_k_cu_b04dca89_81304cute7productE,@object
	.size		_ZN39_INTERNAL_b8f5df99_4_k_cu_b04dca89_81304cute7productE,(_ZN39_INTERNAL_b8f5df99_4_k_cu_b04dca89_81304cuda3std3__45__cpo3endE - _ZN39_INTERNAL_b8f5df99_4_k_cu_b04dca89_81304cute7productE)
_ZN39_INTERNAL_b8f5df99_4_k_cu_b04dca89_81304cute7productE:
	.zero		1
	.type		_ZN39_INTERNAL_b8f5df99_4_k_cu_b04dca89_81304cuda3std3__45__cpo3endE,@object
	.size		_ZN39_INTERNAL_b8f5df99_4_k_cu_b04dca89_81304cuda3std3__45__cpo3endE,(_ZN39_INTERNAL_b8f5df99_4_k_cu_b04dca89_81304cuda3std3__419piecewise_constructE - _ZN39_INTERNAL_b8f5df99_4_k_cu_b04dca89_81304cuda3std3__45__cpo3endE)
_ZN39_INTERNAL_b8f5df99_4_k_cu_b04dca89_81304cuda3std3__45__cpo3endE:
	.zero		1
	.type		_ZN39_INTERNAL_b8f5df99_4_k_cu_b04dca89_81304cuda3std3__419piecewise_constructE,@object
	.size		_ZN39_INTERNAL_b8f5df99_4_k_cu_b04dca89_81304cuda3std3__419piecewise_constructE,(_ZN39_INTERNAL_b8f5df99_4_k_cu_b04dca89_81304cuda3std3__45__cpo4cendE - _ZN39_INTERNAL_b8f5df99_4_k_cu_b04dca89_81304cuda3std3__419piecewise_constructE)
_ZN39_INTERNAL_b8f5df99_4_k_cu_b04dca89_81304cuda3std3__419piecewise_constructE:
	.zero		1
	.type		_ZN39_INTERNAL_b8f5df99_4_k_cu_b04dca89_81304cuda3std3__45__cpo4cendE,@object
	.size		_ZN39_INTERNAL_b8f5df99_4_k_cu_b04dca89_81304cuda3std3__45__cpo4cendE,(_ZN39_INTERNAL_b8f5df99_4_k_cu_b04dca89_81304cuda3std6ranges3__45__cpo4swapE - _ZN39_INTERNAL_b8f5df99_4_k_cu_b04dca89_81304cuda3std3__45__cpo4cendE)
_ZN39_INTERNAL_b8f5df99_4_k_cu_b04dca89_81304cuda3std3__45__cpo4cendE:
	.zero		1
	.type		_ZN39_INTERNAL_b8f5df99_4_k_cu_b04dca89_81304cuda3std6ranges3__45__cpo4swapE,@object
	.size		_ZN39_INTERNAL_b8f5df99_4_k_cu_b04dca89_81304cuda3std6ranges3__45__cpo4swapE,(.L_10 - _ZN39_INTERNAL_b8f5df99_4_k_cu_b04dca89_81304cuda3std6ranges3__45__cpo4swapE)
_ZN39_INTERNAL_b8f5df99_4_k_cu_b04dca89_81304cuda3std6ranges3__45__cpo4swapE:
	.zero		1
.L_10:


//--------------------- .nv.constant0._ZN7cutlass13device_kernelINS_4gemm6kernel13GemmUniversalIN4cute5tupleIJiiiiEEENS1_10collective13CollectiveMmaINS1_35MainloopSm100TmaUmmaWarpSpecializedILi52ELi2ELi4ENS5_IJNS4_1CILi2EEESB_NSA_ILi1EEEEEEEENS5_IJNSA_ILi128EEESF_NSA_ILi32EEEEEENS_12float_e4m3_tENS5_IJlSC_lEEESI_SJ_NS4_8TiledMMAINS4_8MMA_AtomIJNS4_10MMA_TraitsINS4_25SM100_MMA_F8F6F4_2x1SM_SSEJSI_SI_fSF_SF_NS4_17integral_constantINS4_4UMMA5MajorELSQ_0EEESR_NSO_INSP_7ScaleInELSS_0EEEST_EEEEEENS4_6LayoutINS5_IJSC_SC_SC_EEENS5_IJNSA_ILi0EEESY_SY_EEEEENS5_IJNS4_10UnderscoreES11_S11_EEEEENS4_28SM100_TMA_2SM_LOAD_MULTICASTENS4_14ComposedLayoutINS4_7SwizzleILi1ELi4ELi3EEENS4_18smem_ptr_flag_bitsILi8EEENSW_INS5_IJNSA_ILi8EEESG_EEENS5_IJSG_SC_EEEEEEEvNS4_8identityENS4_18SM100_TMA_2SM_LOADES1E_vS1F_EENS_8epilogue10collective18CollectiveEpilogueINS1I_23Sm100TmaWarpSpecializedILi2ELi2ELi32ELb0ELb0EEEJNS5_IJNSA_ILi64EEESF_SG_EEENS5_IJNSW_IS1N_SC_EENSW_INS5_IJSG_SB_EEENS5_IJSC_S1N_EEEEEEEESI_SJ_SI_SJ_NS1I_6fusion15FusionCallbacksIS1M_NS1U_17LinearCombinationISI_fSI_fLNS_15FloatRoundStyleE2EEES1O_S1T_JEEENS4_5SM1004TMEM4LOAD26SM100_TMEM_LOAD_32dp32b32xENS4_13SM90_TMA_LOADES1E_NS4_39AutoVectorizingCopyWithAssumedAlignmentILi128EEENS4_14SM90_TMA_STOREES1E_S26_S26_EEEvvEEEEvNT_6ParamsE --------------------------
	.section	.nv.constant0._ZN7cutlass13device_kernelINS_4gemm6kernel13GemmUniversalIN4cute5tupleIJiiiiEEENS1_10collective13CollectiveMmaINS1_35MainloopSm100TmaUmmaWarpSpecializedILi52ELi2ELi4ENS5_IJNS4_1CILi2EEESB_NSA_ILi1EEEEEEEENS5_IJNSA_ILi128EEESF_NSA_ILi32EEEEEENS_12float_e4m3_tENS5_IJlSC_lEEESI_SJ_NS4_8TiledMMAINS4_8MMA_AtomIJNS4_10MMA_TraitsINS4_25SM100_MMA_F8F6F4_2x1SM_SSEJSI_SI_fSF_SF_NS4_17integral_constantINS4_4UMMA5MajorELSQ_0EEESR_NSO_INSP_7ScaleInELSS_0EEEST_EEEEEENS4_6LayoutINS5_IJSC_SC_SC_EEENS5_IJNSA_ILi0EEESY_SY_EEEEENS5_IJNS4_10UnderscoreES11_S11_EEEEENS4_28SM100_TMA_2SM_LOAD_MULTICASTENS4_14ComposedLayoutINS4_7SwizzleILi1ELi4ELi3EEENS4_18smem_ptr_flag_bitsILi8EEENSW_INS5_IJNSA_ILi8EEESG_EEENS5_IJSG_SC_EEEEEEEvNS4_8identityENS4_18SM100_TMA_2SM_LOADES1E_vS1F_EENS_8epilogue10collective18CollectiveEpilogueINS1I_23Sm100TmaWarpSpecializedILi2ELi2ELi32ELb0ELb0EEEJNS5_IJNSA_ILi64EEESF_SG_EEENS5_IJNSW_IS1N_SC_EENSW_INS5_IJSG_SB_EEENS5_IJSC_S1N_EEEEEEEESI_SJ_SI_SJ_NS1I_6fusion15FusionCallbacksIS1M_NS1U_17LinearCombinationISI_fSI_fLNS_15FloatRoundStyleE2EEES1O_S1T_JEEENS4_5SM1004TMEM4LOAD26SM100_TMEM_LOAD_32dp32b32xENS4_13SM90_TMA_LOADES1E_NS4_39AutoVectorizingCopyWithAssumedAlignmentILi128EEENS4_14SM90_TMA_STOREES1E_S26_S26_EEEvvEEEEvNT_6ParamsE,"a",@progbits
	.sectionflags	@""
	.align	4
.nv.constant0._ZN7cutlass13device_kernelINS_4gemm6kernel13GemmUniversalIN4cute5tupleIJiiiiEEENS1_10collective13CollectiveMmaINS1_35MainloopSm100TmaUmmaWarpSpecializedILi52ELi2ELi4ENS5_IJNS4_1CILi2EEESB_NSA_ILi1EEEEEEEENS5_IJNSA_ILi128EEESF_NSA_ILi32EEEEEENS_12float_e4m3_tENS5_IJlSC_lEEESI_SJ_NS4_8TiledMMAINS4_8MMA_AtomIJNS4_10MMA_TraitsINS4_25SM100_MMA_F8F6F4_2x1SM_SSEJSI_SI_fSF_SF_NS4_17integral_constantINS4_4UMMA5MajorELSQ_0EEESR_NSO_INSP_7ScaleInELSS_0EEEST_EEEEEENS4_6LayoutINS5_IJSC_SC_SC_EEENS5_IJNSA_ILi0EEESY_SY_EEEEENS5_IJNS4_10UnderscoreES11_S11_EEEEENS4_28SM100_TMA_2SM_LOAD_MULTICASTENS4_14ComposedLayoutINS4_7SwizzleILi1ELi4ELi3EEENS4_18smem_ptr_flag_bitsILi8EEENSW_INS5_IJNSA_ILi8EEESG_EEENS5_IJSG_SC_EEEEEEEvNS4_8identityENS4_18SM100_TMA_2SM_LOADES1E_vS1F_EENS_8epilogue10collective18CollectiveEpilogueINS1I_23Sm100TmaWarpSpecializedILi2ELi2ELi32ELb0ELb0EEEJNS5_IJNSA_ILi64EEESF_SG_EEENS5_IJNSW_IS1N_SC_EENSW_INS5_IJSG_SB_EEENS5_IJSC_S1N_EEEEEEEESI_SJ_SI_SJ_NS1I_6fusion15FusionCallbacksIS1M_NS1U_17LinearCombinationISI_fSI_fLNS_15FloatRoundStyleE2EEES1O_S1T_JEEENS4_5SM1004TMEM4LOAD26SM100_TMEM_LOAD_32dp32b32xENS4_13SM90_TMA_LOADES1E_NS4_39AutoVectorizingCopyWithAssumedAlignmentILi128EEENS4_14SM90_TMA_STOREES1E_S26_S26_EEEvvEEEEvNT_6ParamsE:
	.zero		2944


//--------------------- SYMBOLS --------------------------

	.type		.nv.reservedSmem.offset0,@object
	.size		.nv.reservedSmem.offset0,0x4
	.type		.nv.reservedSmem.cap,@object
	.size		.nv.reservedSmem.cap,0x4
	.type		__assertfail,@function
